def matmul_kernel(
    a_ptr,
    b_ptr,
    c_ptr,
    M,
    N,
    K,
    stride_am,
    stride_ak,
    stride_bk,
    stride_bn,
    stride_cm,
    stride_cn,
    BLOCK_M: tl.constexpr,
    BLOCK_N: tl.constexpr,
    BLOCK_K: tl.constexpr,
    GROUP_M: tl.constexpr,
):
    pid = tl.program_id(axis=0)
    num_pid_m = tl.cdiv(M, BLOCK_M)
    num_pid_n = tl.cdiv(N, BLOCK_N)
    num_pid_in_group = GROUP_M * num_pid_n
    group_id = pid // num_pid_in_group
    first_pid_m = group_id * GROUP_M
    group_size_m = min(num_pid_m - first_pid_m, GROUP_M)
    pid_m = first_pid_m + ((pid % num_pid_in_group) % group_size_m)
    pid_n = (pid % num_pid_in_group) // group_size_m

    offs_am = (pid_m * BLOCK_M + tl.arange(0, BLOCK_M)) % M
    offs_bn = (pid_n * BLOCK_N + tl.arange(0, BLOCK_N)) % N
    offs_k = tl.arange(0, BLOCK_K)
    a_ptrs = a_ptr + offs_am[:, None] * stride_am + offs_k[None, :] * stride_ak
    b_ptrs = b_ptr + offs_k[:, None] * stride_bk + offs_bn[None, :] * stride_bn

    acc = tl.zeros((BLOCK_M, BLOCK_N), dtype=tl.float32)
    for kk in range(0, tl.cdiv(K, BLOCK_K)):
        a = tl.load(a_ptrs, mask=offs_k[None, :] < K - kk * BLOCK_K, other=0.0)
        b = tl.load(b_ptrs, mask=offs_k[:, None] < K - kk * BLOCK_K, other=0.0)
        acc = tl.dot(a, b, acc)
        a_ptrs += BLOCK_K * stride_ak
        b_ptrs += BLOCK_K * stride_bk

    c = acc.to(c_ptr.dtype.element_ty)
    offs_cm = pid_m * BLOCK_M + tl.arange(0, BLOCK_M)
    offs_cn = pid_n * BLOCK_N + tl.arange(0, BLOCK_N)
    c_ptrs = c_ptr + offs_cm[:, None] * stride_cm + offs_cn[None, :] * stride_cn
    mask = (offs_cm[:, None] < M) & (offs_cn[None, :] < N)
    tl.store(c_ptrs, c, mask=mask)

# config = {"BLOCK_K": 128, "BLOCK_M": 256, "BLOCK_N": 512, "GROUP_M": 8, "arch": "sm_100", "dtype": "fp32", "num_ctas": 1, "num_stages": 3, "num_warps": 16}
# arch = sm_100


// ===== COMPILED SASS (sm_100a) =====

	.target	sm_100a

	.elftype	@"ET_EXEC"


//--------------------- .note.nv.tkinfo           --------------------------
	.section	.note.nv.tkinfo,"",@"SHT_NOTE"
	.sectionflags	@"SHF_NOTE_NV_TKINFO"
	.tkinfo
        /*0018*/ 	.word	0x00000081
        /*0030*/ 	.string	""
        /*0030*/ 	.string	"ptxas-blackwell"
        /*0030*/ 	.string	"Cuda compilation tools, release 12.9, V12.9.86"
        /*0030*/ 	.string	"Build cuda_12.9.r12.9/compiler.36037853_0"
        /*0030*/ 	.string	"-v  -suppress-debug-info  -lineinfo  -arch sm_100a "



//--------------------- .note.nv.cuver            --------------------------
	.section	.note.nv.cuver,"",@"SHT_NOTE"
	.sectionflags	@"SHF_NOTE_NV_CUVER"
        /*0018*/ 	.short	0x0001
        /*001a*/ 	.short	0x0064
        /*001c*/ 	.short	0x0001
        /*001e*/ 	.short	0x0000
        /*0020*/ 	.short	0x0001
        /*0022*/ 	.short	0x0000


//--------------------- .nv.info                  --------------------------
	.section	.nv.info,"",@"SHT_CUDA_INFO"
	.align	4


	//----- nvinfo : EIATTR_REGCOUNT
	.align		4
        /*0000*/ 	.byte	0x04, 0x2f
        /*0002*/ 	.short	(.L_1 - .L_0)
	.align		4
.L_0:
        /*0004*/ 	.word	index@(matmul_kernel)
        /*0008*/ 	.word	0x00000020


	//----- nvinfo : EIATTR_FRAME_SIZE
	.align		4
.L_1:
        /*000c*/ 	.byte	0x04, 0x11
        /*000e*/ 	.short	(.L_3 - .L_2)
	.align		4
.L_2:
        /*0010*/ 	.word	index@(matmul_kernel)
        /*0014*/ 	.word	0x000051b8


	//----- nvinfo : EIATTR_MIN_STACK_SIZE
	.align		4
.L_3:
        /*0018*/ 	.byte	0x04, 0x12
        /*001a*/ 	.short	(.L_5 - .L_4)
	.align		4
.L_4:
        /*001c*/ 	.word	index@(matmul_kernel)
        /*0020*/ 	.word	0x000051b8
.L_5:


//--------------------- .nv.info.matmul_kernel    --------------------------
	.section	.nv.info.matmul_kernel,"",@"SHT_CUDA_INFO"
	.sectionflags	@""
	.align	4


	//----- nvinfo : EIATTR_CUDA_API_VERSION
	.align		4
        /*0000*/ 	.byte	0x04, 0x37
        /*0002*/ 	.short	(.L_7 - .L_6)
.L_6:
        /*0004*/ 	.word	0x00000081


	//----- nvinfo : EIATTR_KPARAM_INFO
	.align		4
.L_7:
        /*0008*/ 	.byte	0x04, 0x17
        /*000a*/ 	.short	(.L_9 - .L_8)
.L_8:
        /*000c*/ 	.word	0x00000000
        /*0010*/ 	.short	0x000d
        /*0012*/ 	.short	0x0048
        /*0014*/ 	.byte	0x00, 0xf4, 0x21, 0x00


	//----- nvinfo : EIATTR_KPARAM_INFO
	.align		4
.L_9:
        /*0018*/ 	.byte	0x04, 0x17
        /*001a*/ 	.short	(.L_11 - .L_10)
.L_10:
        /*001c*/ 	.word	0x00000000
        /*0020*/ 	.short	0x000c
        /*0022*/ 	.short	0x0040
        /*0024*/ 	.byte	0x00, 0xf4, 0x21, 0x00


	//----- nvinfo : EIATTR_KPARAM_INFO
	.align		4
.L_11:
        /*0028*/ 	.byte	0x04, 0x17
        /*002a*/ 	.short	(.L_13 - .L_12)
.L_12:
        /*002c*/ 	.word	0x00000000
        /*0030*/ 	.short	0x000b
        /*0032*/ 	.short	0x0038
        /*0034*/ 	.byte	0x00, 0xf0, 0x11, 0x00


	//----- nvinfo : EIATTR_KPARAM_INFO
	.align		4
.L_13:
        /*0038*/ 	.byte	0x04, 0x17
        /*003a*/ 	.short	(.L_15 - .L_14)
.L_14:
        /*003c*/ 	.word	0x00000000
        /*0040*/ 	.short	0x000a
        /*0042*/ 	.short	0x0034
        /*0044*/ 	.byte	0x00, 0xf0, 0x11, 0x00


	//----- nvinfo : EIATTR_KPARAM_INFO
	.align		4
.L_15:
        /*0048*/ 	.byte	0x04, 0x17
        /*004a*/ 	.short	(.L_17 - .L_16)
.L_16:
        /*004c*/ 	.word	0x00000000
        /*0050*/ 	.short	0x0009
        /*0052*/ 	.short	0x0030
        /*0054*/ 	.byte	0x00, 0xf0, 0x11, 0x00


	//----- nvinfo : EIATTR_KPARAM_INFO
	.align		4
.L_17:
        /*0058*/ 	.byte	0x04, 0x17
        /*005a*/ 	.short	(.L_19 - .L_18)
.L_18:
        /*005c*/ 	.word	0x00000000
        /*0060*/ 	.short	0x0008
        /*0062*/ 	.short	0x002c
        /*0064*/ 	.byte	0x00, 0xf0, 0x11, 0x00


	//----- nvinfo : EIATTR_KPARAM_INFO
	.align		4
.L_19:
        /*0068*/ 	.byte	0x04, 0x17
        /*006a*/ 	.short	(.L_21 - .L_20)
.L_20:
        /*006c*/ 	.word	0x00000000
        /*0070*/ 	.short	0x0007
        /*0072*/ 	.short	0x0028
        /*0074*/ 	.byte	0x00, 0xf0, 0x11, 0x00


	//----- nvinfo : EIATTR_KPARAM_INFO
	.align		4
.L_21:
        /*0078*/ 	.byte	0x04, 0x17
        /*007a*/ 	.short	(.L_23 - .L_22)
.L_22:
        /*007c*/ 	.word	0x00000000
        /*0080*/ 	.short	0x0006
        /*0082*/ 	.short	0x0024
        /*0084*/ 	.byte	0x00, 0xf0, 0x11, 0x00


	//----- nvinfo : EIATTR_KPARAM_INFO
	.align		4
.L_23:
        /*0088*/ 	.byte	0x04, 0x17
        /*008a*/ 	.short	(.L_25 - .L_24)
.L_24:
        /*008c*/ 	.word	0x00000000
        /*0090*/ 	.short	0x0005
        /*0092*/ 	.short	0x0020
        /*0094*/ 	.byte	0x00, 0xf0, 0x11, 0x00


	//----- nvinfo : EIATTR_KPARAM_INFO
	.align		4
.L_25:
        /*0098*/ 	.byte	0x04, 0x17
        /*009a*/ 	.short	(.L_27 - .L_26)
.L_26:
        /*009c*/ 	.word	0x00000000
        /*00a0*/ 	.short	0x0004
        /*00a2*/ 	.short	0x001c
        /*00a4*/ 	.byte	0x00, 0xf0, 0x11, 0x00


	//----- nvinfo : EIATTR_KPARAM_INFO
	.align		4
.L_27:
        /*00a8*/ 	.byte	0x04, 0x17
        /*00aa*/ 	.short	(.L_29 - .L_28)
.L_28:
        /*00ac*/ 	.word	0x00000000
        /*00b0*/ 	.short	0x0003
        /*00b2*/ 	.short	0x0018
        /*00b4*/ 	.byte	0x00, 0xf0, 0x11, 0x00


	//----- nvinfo : EIATTR_KPARAM_INFO
	.align		4
.L_29:
        /*00b8*/ 	.byte	0x04, 0x17
        /*00ba*/ 	.short	(.L_31 - .L_30)
.L_30:
        /*00bc*/ 	.word	0x00000000
        /*00c0*/ 	.short	0x0002
        /*00c2*/ 	.short	0x0010
        /*00c4*/ 	.byte	0x00, 0xf4, 0x21, 0x00


	//----- nvinfo : EIATTR_KPARAM_INFO
	.align		4
.L_31:
        /*00c8*/ 	.byte	0x04, 0x17
        /*00ca*/ 	.short	(.L_33 - .L_32)
.L_32:
        /*00cc*/ 	.word	0x00000000
        /*00d0*/ 	.short	0x0001
        /*00d2*/ 	.short	0x0008
        /*00d4*/ 	.byte	0x00, 0xf4, 0x21, 0x00


	//----- nvinfo : EIATTR_KPARAM_INFO
	.align		4
.L_33:
        /*00d8*/ 	.byte	0x04, 0x17
        /*00da*/ 	.short	(.L_35 - .L_34)
.L_34:
        /*00dc*/ 	.word	0x00000000
        /*00e0*/ 	.short	0x0000
        /*00e2*/ 	.short	0x0000
        /*00e4*/ 	.byte	0x00, 0xf4, 0x21, 0x00


	//----- nvinfo : EIATTR_SPARSE_MMA_MASK
	.align		4
.L_35:
        /*00e8*/ 	.byte	0x03, 0x50
        /*00ea*/ 	.short	0x0000


	//----- nvinfo : EIATTR_MAXREG_COUNT
	.align		4
        /*00ec*/ 	.byte	0x03, 0x1b
        /*00ee*/ 	.short	0x0080


	//----- nvinfo : EIATTR_NUM_BARRIERS
	.align		4
        /*00f0*/ 	.byte	0x02, 0x4c
        /*00f2*/ 	.byte	0x01
	.zero		1


	//----- nvinfo : EIATTR_ANNOTATIONS
	.align		4
        /*00f4*/ 	.byte	0x04, 0x55
        /*00f6*/ 	.short	(.L_37 - .L_36)


	//   ....[0]....
.L_36:
        /*00f8*/ 	.word	0x00000001
        /*00fc*/ 	.byte	0x90, 0x00, 0x00, 0x00, 0x01, 0x00, 0x00, 0x00, 0xc0, 0x05, 0x00, 0x00, 0x01, 0x00, 0x00, 0x00
        /* <DEDUP_REMOVED lines=3860> */
        /*f24c*/ 	.byte	0x80, 0x3d, 0x03, 0x00, 0x01, 0x00, 0x00, 0x00, 0x90, 0x3d, 0x03, 0x00


	//----- nvinfo : EIATTR_VRC_CTA_INIT_COUNT
	.align		4
.L_37:
        /*f258*/ 	.byte	0x02, 0x4a
	.zero		1
	.zero		1


	//----- nvinfo : EIATTR_EXIT_INSTR_OFFSETS
	.align		4
        /*f25c*/ 	.byte	0x04, 0x1c
        /*f25e*/ 	.short	(.L_39 - .L_38)


	//   ....[0]....
.L_38:
        /*f260*/ 	.word	0x0006a3c0


	//   ....[1]....
        /*f264*/ 	.word	0x0006a3e0


	//----- nvinfo : EIATTR_REQNTID
	.align		4
.L_39:
        /*f268*/ 	.byte	0x04, 0x10
        /*f26a*/ 	.short	(.L_41 - .L_40)
.L_40:
        /*f26c*/ 	.word	0x00000200
        /*f270*/ 	.word	0x00000001
        /*f274*/ 	.word	0x00000001


	//----- nvinfo : EIATTR_CBANK_PARAM_SIZE
	.align		4
.L_41:
        /*f278*/ 	.byte	0x03, 0x19
        /*f27a*/ 	.short	0x0050


	//----- nvinfo : EIATTR_PARAM_CBANK
	.align		4
        /*f27c*/ 	.byte	0x04, 0x0a
        /*f27e*/ 	.short	(.L_43 - .L_42)
	.align		4
.L_42:
        /*f280*/ 	.word	index@(.nv.constant0.matmul_kernel)
        /*f284*/ 	.short	0x0380
        /*f286*/ 	.short	0x0050


	//----- nvinfo : EIATTR_SW_WAR
	.align		4
.L_43:
        /*f288*/ 	.byte	0x04, 0x36
        /*f28a*/ 	.short	(.L_45 - .L_44)
.L_44:
        /*f28c*/ 	.word	0x00000008
.L_45:


//--------------------- .nv.compat                --------------------------
	.section	.nv.compat,"",@"SHT_CUDA_COMPAT_INFO"
	.align	4
        /*0000*/ 	.byte	0x02, 0x02, 0x01, 0x00, 0x02, 0x05, 0x05, 0x00, 0x02, 0x03, 0x00, 0x00, 0x02, 0x06, 0x01, 0x00


//--------------------- .nv.callgraph             --------------------------
	.section	.nv.callgraph,"",@"SHT_CUDA_CALLGRAPH"
	.align	4
	.sectionentsize	8
	.align		4
        /*0000*/ 	.word	0x00000000
	.align		4
        /*0004*/ 	.word	0xffffffff
	.align		4
        /*0008*/ 	.word	0x00000000
	.align		4
        /*000c*/ 	.word	0xfffffffe
	.align		4
        /*0010*/ 	.word	0x00000000
	.align		4
        /*0014*/ 	.word	0xfffffffd
	.align		4
        /*0018*/ 	.word	0x00000000
	.align		4
        /*001c*/ 	.word	0xfffffffc


//--------------------- .text.matmul_kernel       --------------------------
	.section	.text.matmul_kernel,"ax",@progbits
	.align	128
        .global         matmul_kernel
        .type           matmul_kernel,@function
        .size           matmul_kernel,(.L_x_3 - matmul_kernel)
        .other          matmul_kernel,@"STO_CUDA_ENTRY STV_DEFAULT"
matmul_kernel:
.text.matmul_kernel:
[----:B------:R-:W1:Y:S08]  /*0000*/  LDC R1, c[0x0][0x37c] ;  /* 0x0000df00ff017b82 */ /* 0x000e700000000800 */
[----:B------:R-:W2:Y:S01]  /*0010*/  LDC.64 R2, c[0x0][0x398] ;  /* 0x0000e600ff027b82 */ /* 0x000ea20000000a00 */
[----:B-1----:R-:W-:Y:S01]  /*0020*/  VIADD R1, R1, 0xffffae48 ;  /* 0xffffae4801017836 */ /* 0x002fe20000000000 */
[----:B------:R-:W1:Y:S01]  /*0030*/  S2R R4, SR_CTAID.X ;  /* 0x0000000000047919 */ /* 0x000e620000002500 */
[----:B------:R-:W3:Y:S01]  /*0040*/  LDCU UR6, c[0x0][0x3a0] ;  /* 0x00007400ff0677ac */ /* 0x000ee20008000800 */
[----:B------:R-:W4:Y:S01]  /*0050*/  S2R R27, SR_TID.X ;  /* 0x00000000001b7919 */ /* 0x000f220000002100 */
[----:B------:R-:W1:Y:S01]  /*0060*/  LDCU.128 UR12, c[0x0][0x380] ;  /* 0x00007000ff0c77ac */ /* 0x000e620008000c00 */
[----:B------:R-:W1:Y:S01]  /*0070*/  LDCU UR10, c[0x0][0x3b0] ;  /* 0x00007600ff0a77ac */ /* 0x000e620008000800 */
[----:B--2---:R-:W-:Y:S01]  /*0080*/  IMAD.MOV.U32 R12, RZ, RZ, R3 ;  /* 0x000000ffff0c7224 */ /* 0x004fe200078e0003 */
[----:B------:R2:W-:Y:S01]  /*0090*/  STL.64 [R1+0xe18], R2 ;  /* 0x000e180201007387 */ /* 0x0005e20000100a00 */
[----:B------:R-:W-:-:S02]  /*00a0*/  IMAD.MOV.U32 R11, RZ, RZ, R2 ;  /* 0x000000ffff0b7224 */ /* 0x000fc400078e0002 */
[----:B------:R-:W-:Y:S01]  /*00b0*/  VIADD R0, R12, 0x1ff ;  /* 0x000001ff0c007836 */ /* 0x000fe20000000000 */
[----:B------:R-:W-:Y:S02]  /*00c0*/  IABS R24, R12 ;  /* 0x0000000c00187213 */ /* 0x000fe40000000000 */
[----:B-1----:R-:W-:Y:S02]  /*00d0*/  IABS R8, R4 ;  /* 0x0000000400087213 */ /* 0x002fe40000000000 */
[----:B--2---:R-:W-:-:S04]  /*00e0*/  SHF.R.S32.HI R3, RZ, 0x1f, R0 ;  /* 0x0000001fff037819 */ /* 0x004fc80000011400 */
[----:B------:R-:W-:-:S04]  /*00f0*/  LEA.HI R3, R3, R0, RZ, 0x9 ;  /* 0x0000000003037211 */ /* 0x000fc800078f48ff */
[----:B------:R-:W-:-:S05]  /*0100*/  SHF.R.S32.HI R3, RZ, 0x9, R3 ;  /* 0x00000009ff037819 */ /* 0x000fca0000011403 */
[----:B------:R-:W-:-:S05]  /*0110*/  IMAD.SHL.U32 R3, R3, 0x8, RZ ;  /* 0x0000000803037824 */ /* 0x000fca00078e00ff */
[-C--:B------:R-:W-:Y:S02]  /*0120*/  IABS R5, R3.reuse ;  /* 0x0000000300057213 */ /* 0x080fe40000000000 */
[----:B------:R-:W-:Y:S02]  /*0130*/  IABS R10, R3 ;  /* 0x00000003000a7213 */ /* 0x000fe40000000000 */
[----:B------:R-:W1:Y:S08]  /*0140*/  I2F.RP R0, R5 ;  /* 0x0000000500007306 */ /* 0x000e700000209400 */
[----:B-1----:R-:W1:Y:S02]  /*0150*/  MUFU.RCP R0, R0 ;  /* 0x0000000000007308 */ /* 0x002e640000001000 */
[----:B-1----:R-:W-:-:S02]  /*0160*/  VIADD R6, R0, 0xffffffe ;  /* 0x0ffffffe00067836 */ /* 0x002fc40000000000 */
[----:B------:R-:W-:-:S04]  /*0170*/  IMAD.MOV R0, RZ, RZ, -R10 ;  /* 0x000000ffff007224 */ /* 0x000fc800078e0a0a */
[----:B------:R1:W2:Y:S02]  /*0180*/  F2I.FTZ.U32.TRUNC.NTZ R7, R6 ;  /* 0x0000000600077305 */ /* 0x0002a4000021f000 */
[----:B-1----:R-:W-:Y:S02]  /*0190*/  IMAD.MOV.U32 R6, RZ, RZ, RZ ;  /* 0x000000ffff067224 */ /* 0x002fe400078e00ff */
[----:B--2---:R-:W-:-:S04]  /*01a0*/  IMAD.MOV R2, RZ, RZ, -R7 ;  /* 0x000000ffff027224 */ /* 0x004fc800078e0a07 */
[----:B------:R-:W-:Y:S02]  /*01b0*/  IMAD R9, R2, R5, RZ ;  /* 0x0000000502097224 */ /* 0x000fe400078e02ff */
[----:B------:R-:W-:Y:S02]  /*01c0*/  IMAD.MOV.U32 R2, RZ, RZ, R8 ;  /* 0x000000ffff027224 */ /* 0x000fe400078e0008 */
[----:B------:R-:W-:-:S06]  /*01d0*/  IMAD.HI.U32 R7, R7, R9, R6 ;  /* 0x0000000907077227 */ /* 0x000fcc00078e0006 */
[----:B------:R-:W-:-:S04]  /*01e0*/  IMAD.HI.U32 R7, R7, R2, RZ ;  /* 0x0000000207077227 */ /* 0x000fc800078e00ff */
[----:B------:R-:W-:-:S05]  /*01f0*/  IMAD R0, R7, R0, R2 ;  /* 0x0000000007007224 */ /* 0x000fca00078e0202 */
[----:B------:R-:W-:-:S13]  /*0200*/  ISETP.GT.U32.AND P1, PT, R5, R0, PT ;  /* 0x000000000500720c */ /* 0x000fda0003f24070 */
[-C--:B------:R-:W-:Y:S01]  /*0210*/  @!P1 IADD3 R0, PT, PT, R0, -R5.reuse, RZ ;  /* 0x8000000500009210 */ /* 0x080fe20007ffe0ff */
[----:B------:R-:W-:Y:S01]  /*0220*/  @!P1 VIADD R7, R7, 0x1 ;  /* 0x0000000107079836 */ /* 0x000fe20000000000 */
[----:B------:R-:W-:Y:S02]  /*0230*/  ISETP.NE.AND P1, PT, R3, RZ, PT ;  /* 0x000000ff0300720c */ /* 0x000fe40003f25270 */
[----:B------:R-:W-:Y:S02]  /*0240*/  ISETP.GE.U32.AND P0, PT, R0, R5, PT ;  /* 0x000000050000720c */ /* 0x000fe40003f06070 */
[----:B------:R-:W-:-:S04]  /*0250*/  LOP3.LUT R0, R4, R3, RZ, 0x3c, !PT ;  /* 0x0000000304007212 */ /* 0x000fc800078e3cff */
[----:B------:R-:W-:Y:S01]  /*0260*/  ISETP.GE.AND P2, PT, R0, RZ, PT ;  /* 0x000000ff0000720c */ /* 0x000fe20003f46270 */
[----:B------:R-:W-:-:S05]  /*0270*/  VIADD R0, R11, 0xff ;  /* 0x000000ff0b007836 */ /* 0x000fca0000000000 */
[----:B------:R-:W-:Y:S01]  /*0280*/  SHF.R.S32.HI R5, RZ, 0x1f, R0 ;  /* 0x0000001fff057819 */ /* 0x000fe20000011400 */
[----:B------:R-:W-:-:S03]  /*0290*/  @P0 VIADD R7, R7, 0x1 ;  /* 0x0000000107070836 */ /* 0x000fc60000000000 */
[----:B------:R-:W-:-:S03]  /*02a0*/  LEA.HI R5, R5, R0, RZ, 0x8 ;  /* 0x0000000005057211 */ /* 0x000fc600078f40ff */
[----:B------:R-:W-:Y:S01]  /*02b0*/  @!P2 IMAD.MOV R7, RZ, RZ, -R7 ;  /* 0x000000ffff07a224 */ /* 0x000fe200078e0a07 */
[----:B------:R-:W-:-:S05]  /*02c0*/  @!P1 LOP3.LUT R7, RZ, R3, RZ, 0x33, !PT ;  /* 0x00000003ff079212 */ /* 0x000fca00078e33ff */
[----:B------:R-:W-:-:S05]  /*02d0*/  IMAD.SHL.U32 R0, R7, 0x8, RZ ;  /* 0x0000000807007824 */ /* 0x000fca00078e00ff */
[----:B------:R-:W-:Y:S01]  /*02e0*/  LEA.HI.SX32 R2, R5, -R0, 0x18 ;  /* 0x8000000005027211 */ /* 0x000fe200078fc2ff */
[----:B------:R-:W-:-:S03]  /*02f0*/  IMAD.MOV R5, RZ, RZ, -R7 ;  /* 0x000000ffff057224 */ /* 0x000fc600078e0a07 */
[----:B------:R-:W-:Y:S01]  /*0300*/  VIMNMX R2, PT, PT, R2, 0x8, PT ;  /* 0x0000000802027848 */ /* 0x000fe20003fe0100 */
[----:B------:R-:W-:-:S03]  /*0310*/  IMAD R5, R3, R5, R4 ;  /* 0x0000000503057224 */ /* 0x000fc600078e0204 */
[----:B------:R-:W-:Y:S02]  /*0320*/  IABS R6, R2 ;  /* 0x0000000200067213 */ /* 0x000fe40000000000 */
[----:B------:R-:W-:Y:S02]  /*0330*/  IABS R4, R5 ;  /* 0x0000000500047213 */ /* 0x000fe40000000000 */
[----:B------:R-:W1:Y:S08]  /*0340*/  I2F.RP R10, R6 ;  /* 0x00000006000a7306 */ /* 0x000e700000209400 */
[----:B-1----:R-:W1:Y:S02]  /*0350*/  MUFU.RCP R10, R10 ;  /* 0x0000000a000a7308 */ /* 0x002e640000001000 */
[----:B-1----:R-:W-:-:S06]  /*0360*/  VIADD R8, R10, 0xffffffe ;  /* 0x0ffffffe0a087836 */ /* 0x002fcc0000000000 */
[----:B------:R-:W1:Y:S08]  /*0370*/  I2F.RP R10, R24 ;  /* 0x00000018000a7306 */ /* 0x000e700000209400 */
[----:B------:R2:W3:Y:S08]  /*0380*/  F2I.FTZ.U32.TRUNC.NTZ R9, R8 ;  /* 0x0000000800097305 */ /* 0x0004f0000021f000 */
[----:B-1----:R-:W-:Y:S01]  /*0390*/  MUFU.RCP R10, R10 ;  /* 0x0000000a000a7308 */ /* 0x002fe20000001000 */
[----:B--2---:R-:W-:-:S02]  /*03a0*/  IMAD.MOV.U32 R8, RZ, RZ, RZ ;  /* 0x000000ffff087224 */ /* 0x004fc400078e00ff */
[----:B---3--:R-:W-:-:S04]  /*03b0*/  IMAD.MOV R7, RZ, RZ, -R9 ;  /* 0x000000ffff077224 */ /* 0x008fc800078e0a09 */
[----:B------:R-:W-:Y:S01]  /*03c0*/  IMAD R3, R7, R6, RZ ;  /* 0x0000000607037224 */ /* 0x000fe200078e02ff */
[----:B------:R-:W-:-:S03]  /*03d0*/  IABS R7, R2 ;  /* 0x0000000200077213 */ /* 0x000fc60000000000 */
[----:B------:R-:W-:Y:S01]  /*03e0*/  IMAD.HI.U32 R9, R9, R3, R8 ;  /* 0x0000000309097227 */ /* 0x000fe200078e0008 */
[----:B------:R-:W-:-:S03]  /*03f0*/  IABS R3, R11 ;  /* 0x0000000b00037213 */ /* 0x000fc60000000000 */
[----:B------:R-:W-:Y:S01]  /*0400*/  IMAD.MOV R7, RZ, RZ, -R7 ;  /* 0x000000ffff077224 */ /* 0x000fe200078e0a07 */
[----:B------:R-:W1:Y:S01]  /*0410*/  I2F.RP R8, R3 ;  /* 0x0000000300087306 */ /* 0x000e620000209400 */
[----:B------:R-:W-:-:S04]  /*0420*/  IMAD.HI.U32 R9, R9, R4, RZ ;  /* 0x0000000409097227 */ /* 0x000fc800078e00ff */
[----:B------:R-:W-:Y:S01]  /*0430*/  IMAD R7, R9, R7, R4 ;  /* 0x0000000709077224 */ /* 0x000fe200078e0204 */
[----:B------:R-:W-:-:S04]  /*0440*/  LOP3.LUT R4, R5, R2, RZ, 0x3c, !PT ;  /* 0x0000000205047212 */ /* 0x000fc800078e3cff */
[----:B------:R-:W-:Y:S02]  /*0450*/  ISETP.GT.U32.AND P1, PT, R6, R7, PT ;  /* 0x000000070600720c */ /* 0x000fe40003f24070 */
[----:B------:R-:W-:Y:S01]  /*0460*/  ISETP.GE.AND P2, PT, R4, RZ, PT ;  /* 0x000000ff0400720c */ /* 0x000fe20003f46270 */
[----:B-1----:R-:W1:Y:S10]  /*0470*/  MUFU.RCP R8, R8 ;  /* 0x0000000800087308 */ /* 0x002e740000001000 */
[----:B------:R-:W-:Y:S01]  /*0480*/  @!P1 IADD3 R7, PT, PT, R7, -R6, RZ ;  /* 0x8000000607079210 */ /* 0x000fe20007ffe0ff */
[----:B------:R-:W-:Y:S01]  /*0490*/  @!P1 VIADD R9, R9, 0x1 ;  /* 0x0000000109099836 */ /* 0x000fe20000000000 */
[----:B------:R-:W-:-:S02]  /*04a0*/  ISETP.NE.AND P1, PT, R2, RZ, PT ;  /* 0x000000ff0200720c */ /* 0x000fc40003f25270 */
[----:B------:R-:W-:Y:S01]  /*04b0*/  ISETP.GE.U32.AND P0, PT, R7, R6, PT ;  /* 0x000000060700720c */ /* 0x000fe20003f06070 */
[----:B------:R-:W-:-:S04]  /*04c0*/  VIADD R6, R10, 0xffffffe ;  /* 0x0ffffffe0a067836 */ /* 0x000fc80000000000 */
[----:B------:R2:W3:Y:S08]  /*04d0*/  F2I.FTZ.U32.TRUNC.NTZ R7, R6 ;  /* 0x0000000600077305 */ /* 0x0004f0000021f000 */
[----:B------:R-:W-:Y:S01]  /*04e0*/  @P0 VIADD R9, R9, 0x1 ;  /* 0x0000000109090836 */ /* 0x000fe20000000000 */
[----:B--2---:R-:W-:-:S03]  /*04f0*/  MOV R6, RZ ;  /* 0x000000ff00067202 */ /* 0x004fc60000000f00 */
[----:B------:R-:W-:Y:S02]  /*0500*/  IMAD.MOV.U32 R10, RZ, RZ, R9 ;  /* 0x000000ffff0a7224 */ /* 0x000fe400078e0009 */
[----:B-1----:R-:W-:Y:S01]  /*0510*/  VIADD R9, R8, 0xffffffe ;  /* 0x0ffffffe08097836 */ /* 0x002fe20000000000 */
[----:B----4-:R-:W-:Y:S01]  /*0520*/  SHF.R.U32.HI R8, RZ, 0x7, R27 ;  /* 0x00000007ff087819 */ /* 0x010fe2000001161b */
[----:B------:R-:W-:Y:S01]  /*0530*/  @!P2 IMAD.MOV R10, RZ, RZ, -R10 ;  /* 0x000000ffff0aa224 */ /* 0x000fe200078e0a0a */
[----:B------:R-:W-:Y:S01]  /*0540*/  @!P1 LOP3.LUT R10, RZ, R2, RZ, 0x33, !PT ;  /* 0x00000002ff0a9212 */ /* 0x000fe200078e33ff */
[----:B---3--:R-:W-:Y:S02]  /*0550*/  IMAD.MOV R11, RZ, RZ, -R7 ;  /* 0x000000ffff0b7224 */ /* 0x008fe400078e0a07 */
[----:B------:R-:W1:Y:S02]  /*0560*/  F2I.FTZ.U32.TRUNC.NTZ R9, R9 ;  /* 0x0000000900097305 */ /* 0x000e64000021f000 */
[----:B------:R-:W-:-:S02]  /*0570*/  IMAD.MOV R4, RZ, RZ, -R10 ;  /* 0x000000ffff047224 */ /* 0x000fc400078e0a0a */
[----:B------:R-:W-:Y:S02]  /*0580*/  IMAD.SHL.U32 R12, R10, 0x200, RZ ;  /* 0x000002000a0c7824 */ /* 0x000fe400078e00ff */
[----:B------:R-:W-:Y:S01]  /*0590*/  IMAD R5, R2, R4, R5 ;  /* 0x0000000402057224 */ /* 0x000fe200078e0205 */
[----:B------:R-:W-:Y:S01]  /*05a0*/  SGXT.U32 R4, R8, 0x2 ;  /* 0x000000020804781a */ /* 0x000fe20000000000 */
[----:B------:R-:W-:Y:S01]  /*05b0*/  IMAD R11, R11, R24, RZ ;  /* 0x000000180b0b7224 */ /* 0x000fe200078e02ff */
[----:B------:R2:W-:Y:S01]  /*05c0*/  STL [R1+0x7f4], R12 ;  /* 0x0007f40c01007387 */ /* 0x0005e20000100800 */
[----:B------:R-:W-:Y:S01]  /*05d0*/  IMAD.IADD R5, R0, 0x1, R5 ;  /* 0x0000000100057824 */ /* 0x000fe200078e0205 */
[----:B------:R-:W-:Y:S01]  /*05e0*/  LOP3.LUT R0, R27, 0xff, RZ, 0xc0, !PT ;  /* 0x000000ff1b007812 */ /* 0x000fe200078ec0ff */
[----:B------:R-:W-:Y:S01]  /*05f0*/  IMAD.HI.U32 R6, R7, R11, R6 ;  /* 0x0000000b07067227 */ /* 0x000fe200078e0006 */
[----:B------:R-:W-:-:S03]  /*0600*/  LOP3.LUT R4, R12, R4, RZ, 0xfc, !PT ;  /* 0x000000040c047212 */ /* 0x000fc600078efcff */
[----:B-1----:R-:W-:Y:S01]  /*0610*/  IMAD.MOV R2, RZ, RZ, -R9 ;  /* 0x000000ffff027224 */ /* 0x002fe200078e0a09 */
[----:B------:R-:W-:Y:S01]  /*0620*/  IABS R13, R4 ;  /* 0x00000004000d7213 */ /* 0x000fe20000000000 */
[----:B------:R-:W-:Y:S01]  /*0630*/  IMAD.MOV.U32 R8, RZ, RZ, RZ ;  /* 0x000000ffff087224 */ /* 0x000fe200078e00ff */
[----:B------:R-:W-:Y:S01]  /*0640*/  LOP3.LUT R10, R4, 0x1fc, RZ, 0xfc, !PT ;  /* 0x000001fc040a7812 */ /* 0x000fe200078efcff */
[----:B------:R-:W-:Y:S01]  /*0650*/  IMAD R7, R2, R3, RZ ;  /* 0x0000000302077224 */ /* 0x000fe200078e02ff */
[----:B------:R-:W-:Y:S01]  /*0660*/  SHF.R.S32.HI R2, RZ, 0x8, R27 ;  /* 0x00000008ff027819 */ /* 0x000fe2000001141b */
[----:B------:R-:W-:Y:S01]  /*0670*/  IMAD R11, R5, 0x100, R0 ;  /* 0x00000100050b7824 */ /* 0x000fe200078e0200 */
[----:B------:R-:W-:Y:S01]  /*0680*/  IABS R15, R10 ;  /* 0x0000000a000f7213 */ /* 0x000fe20000000000 */
[----:B------:R-:W-:Y:S01]  /*0690*/  IMAD.HI.U32 R9, R9, R7, R8 ;  /* 0x0000000709097227 */ /* 0x000fe200078e0008 */
[----:B------:R-:W-:Y:S02]  /*06a0*/  SGXT R2, R2, 0x1 ;  /* 0x000000010202781a */ /* 0x000fe40000000200 */
[----:B------:R-:W-:Y:S01]  /*06b0*/  IABS R7, R11 ;  /* 0x0000000b00077213 */ /* 0x000fe20000000000 */
[----:B------:R-:W-:Y:S01]  /*06c0*/  IMAD.HI.U32 R5, R6, R13, RZ ;  /* 0x0000000d06057227 */ /* 0x000fe200078e00ff */
[----:B------:R1:W-:Y:S01]  /*06d0*/  STL [R1+0xe14], R11 ;  /* 0x000e140b01007387 */ /* 0x0003e20000100800 */
[----:B------:R-:W-:-:S02]  /*06e0*/  LOP3.LUT R14, R4, 0x4, RZ, 0xfc, !PT ;  /* 0x00000004040e7812 */ /* 0x000fc400078efcff */
[----:B------:R-:W-:Y:S01]  /*06f0*/  IMAD.MOV R5, RZ, RZ, -R5 ;  /* 0x000000ffff057224 */ /* 0x000fe200078e0a05 */
[----:B------:R-:W-:Y:S02]  /*0700*/  LOP3.LUT R8, R27, 0x180, RZ, 0xc0, !PT ;  /* 0x000001801b087812 */ /* 0x000fe400078ec0ff */
[----:B--2---:R-:W-:Y:S01]  /*0710*/  LOP3.LUT R12, R4, 0xc, RZ, 0xfc, !PT ;  /* 0x0000000c040c7812 */ /* 0x004fe200078efcff */
[----:B------:R-:W-:Y:S01]  /*0720*/  IMAD R5, R24, R5, R13 ;  /* 0x0000000518057224 */ /* 0x000fe200078e020d */
[----:B------:R-:W-:Y:S01]  /*0730*/  SHF.R.U32.HI R8, RZ, 0x3, R8 ;  /* 0x00000003ff087819 */ /* 0x000fe20000011608 */
[----:B-1----:R-:W-:Y:S01]  /*0740*/  IMAD.SHL.U32 R11, R0, 0x4, RZ ;  /* 0x00000004000b7824 */ /* 0x002fe200078e00ff */
[----:B------:R-:W-:Y:S01]  /*0750*/  LOP3.LUT R13, R4, 0x8, RZ, 0xfc, !PT ;  /* 0x00000008040d7812 */ /* 0x000fe200078efcff */
[----:B------:R-:W-:Y:S01]  /*0760*/  IMAD.MOV.U32 R0, RZ, RZ, R7 ;  /* 0x000000ffff007224 */ /* 0x000fe200078e0007 */
[----:B------:R-:W-:Y:S01]  /*0770*/  ISETP.GT.U32.AND P3, PT, R24, R5, PT ;  /* 0x000000051800720c */ /* 0x000fe20003f64070 */
[----:B------:R-:W-:Y:S01]  /*0780*/  IMAD.HI.U32 R7, R6, R15, RZ ;  /* 0x0000000f06077227 */ /* 0x000fe200078e00ff */
[----:B------:R-:W-:-:S02]  /*0790*/  LOP3.LUT R2, R11, 0x420, R2, 0x78, !PT ;  /* 0x000004200b027812 */ /* 0x000fc400078e7802 */
[----:B------:R-:W-:Y:S01]  /*07a0*/  IABS R11, R14 ;  /* 0x0000000e000b7213 */ /* 0x000fe20000000000 */
[----:B------:R-:W-:Y:S01]  /*07b0*/  IMAD.HI.U32 R9, R9, R0, RZ ;  /* 0x0000000009097227 */ /* 0x000fe200078e00ff */
[----:B------:R-:W-:Y:S01]  /*07c0*/  ISETP.GE.AND P0, PT, R14, RZ, PT ;  /* 0x000000ff0e00720c */ /* 0x000fe20003f06270 */
[----:B------:R1:W-:Y:S01]  /*07d0*/  STL [R1+0xe04], R2 ;  /* 0x000e040201007387 */ /* 0x0003e20000100800 */
[----:B------:R-:W-:Y:S01]  /*07e0*/  ISETP.GE.AND P1, PT, R10, RZ, PT ;  /* 0x000000ff0a00720c */ /* 0x000fe20003f26270 */
[----:B------:R-:W-:Y:S01]  /*07f0*/  IMAD.MOV R7, RZ, RZ, -R7 ;  /* 0x000000ffff077224 */ /* 0x000fe200078e0a07 */
[----:B------:R-:W-:Y:S01]  /*0800*/  LOP3.LUT R10, R4, 0x10, RZ, 0xfc, !PT ;  /* 0x00000010040a7812 */ /* 0x000fe200078efcff */
[----:B------:R-:W-:Y:S01]  /*0810*/  IMAD.MOV R9, RZ, RZ, -R9 ;  /* 0x000000ffff097224 */ /* 0x000fe200078e0a09 */
[----:B------:R-:W-:Y:S01]  /*0820*/  ISETP.GE.AND P5, PT, R13, RZ, PT ;  /* 0x000000ff0d00720c */ /* 0x000fe20003fa6270 */
[----:B------:R-:W-:Y:S01]  /*0830*/  IMAD R7, R24, R7, R15 ;  /* 0x0000000718077224 */ /* 0x000fe200078e020f */
[----:B------:R-:W-:Y:S01]  /*0840*/  IABS R15, R12 ;  /* 0x0000000c000f7213 */ /* 0x000fe20000000000 */
[----:B------:R-:W-:Y:S01]  /*0850*/  IMAD R0, R3, R9, R0 ;  /* 0x0000000903007224 */ /* 0x000fe200078e0200 */
[----:B------:R-:W-:Y:S01]  /*0860*/  IABS R16, R10 ;  /* 0x0000000a00107213 */ /* 0x000fe20000000000 */
[----:B------:R-:W-:Y:S01]  /*0870*/  @!P3 IMAD.IADD R5, R5, 0x1, -R24 ;  /* 0x000000010505b824 */ /* 0x000fe200078e0a18 */
[----:B-1----:R-:W-:-:S02]  /*0880*/  LOP3.LUT R2, R27, 0x1ff, RZ, 0xc0, !PT ;  /* 0x000001ff1b027812 */ /* 0x002fc400078ec0ff */
[----:B------:R-:W-:Y:S02]  /*0890*/  ISETP.GT.U32.AND P4, PT, R24, R7, PT ;  /* 0x000000071800720c */ /* 0x000fe40003f84070 */
[----:B------:R-:W-:Y:S01]  /*08a0*/  ISETP.GT.U32.AND P2, PT, R3, R0, PT ;  /* 0x000000000300720c */ /* 0x000fe20003f44070 */
[----:B------:R-:W-:Y:S01]  /*08b0*/  IMAD.SHL.U32 R9, R2, 0x4, RZ ;  /* 0x0000000402097824 */ /* 0x000fe200078e00ff */
[----:B------:R-:W-:Y:S01]  /*08c0*/  ISETP.GT.U32.AND P3, PT, R24, R5, PT ;  /* 0x000000051800720c */ /* 0x000fe20003f64070 */
[----:B------:R-:W-:Y:S01]  /*08d0*/  IMAD.HI.U32 R2, R6, R11, RZ ;  /* 0x0000000b06027227 */ /* 0x000fe200078e00ff */
[----:B------:R-:W-:Y:S02]  /*08e0*/  LOP3.LUT R18, R4, 0x30, RZ, 0xfc, !PT ;  /* 0x0000003004127812 */ /* 0x000fe400078efcff */
[----:B------:R-:W-:Y:S01]  /*08f0*/  LOP3.LUT R8, R9, R8, RZ, 0x3c, !PT ;  /* 0x0000000809087212 */ /* 0x000fe200078e3cff */
[----:B------:R-:W-:Y:S01]  /*0900*/  IMAD.MOV R2, RZ, RZ, -R2 ;  /* 0x000000ffff027224 */ /* 0x000fe200078e0a02 */
[----:B------:R-:W-:-:S02]  /*0910*/  IABS R9, R13 ;  /* 0x0000000d00097213 */ /* 0x000fc40000000000 */
[----:B------:R-:W-:Y:S01]  /*0920*/  LOP3.LUT R13, R4, 0x18, RZ, 0xfc, !PT ;  /* 0x00000018040d7812 */ /* 0x000fe200078efcff */
[----:B------:R-:W-:Y:S01]  /*0930*/  IMAD R11, R24, R2, R11 ;  /* 0x00000002180b7224 */ /* 0x000fe200078e020b */
[----:B------:R1:W-:Y:S01]  /*0940*/  STL [R1+0xe10], R8 ;  /* 0x000e100801007387 */ /* 0x0003e20000100800 */
[----:B------:R-:W-:Y:S01]  /*0950*/  IMAD.HI.U32 R2, R6, R9, RZ ;  /* 0x0000000906027227 */ /* 0x000fe200078e00ff */
[----:B------:R-:W-:Y:S02]  /*0960*/  @!P4 IADD3 R7, PT, PT, R7, -R24, RZ ;  /* 0x800000180707c210 */ /* 0x000fe40007ffe0ff */
[C---:B------:R-:W-:Y:S01]  /*0970*/  ISETP.GT.U32.AND P6, PT, R24.reuse, R11, PT ;  /* 0x0000000b1800720c */ /* 0x040fe20003fc4070 */
[----:B------:R-:W-:Y:S01]  /*0980*/  IMAD.MOV R2, RZ, RZ, -R2 ;  /* 0x000000ffff027224 */ /* 0x000fe200078e0a02 */
[----:B------:R-:W-:Y:S01]  /*0990*/  ISETP.GT.U32.AND P4, PT, R24, R7, PT ;  /* 0x000000071800720c */ /* 0x000fe20003f84070 */
[----:B------:R-:W-:Y:S01]  /*09a0*/  @!P2 IMAD.IADD R0, R0, 0x1, -R3 ;  /* 0x000000010000a824 */ /* 0x000fe200078e0a03 */
[C---:B------:R-:W-:Y:S01]  /*09b0*/  LOP3.LUT R20, R4.reuse, 0x60, RZ, 0xfc, !PT ;  /* 0x0000006004147812 */ /* 0x040fe200078efcff */
[----:B------:R-:W-:Y:S01]  /*09c0*/  @!P3 IMAD.IADD R5, R5, 0x1, -R24 ;  /* 0x000000010505b824 */ /* 0x000fe200078e0a18 */
[----:B------:R-:W-:Y:S01]  /*09d0*/  LOP3.LUT R22, R4, 0x64, RZ, 0xfc, !PT ;  /* 0x0000006404167812 */ /* 0x000fe200078efcff */
[----:B-1----:R-:W-:Y:S01]  /*09e0*/  IMAD.HI.U32 R8, R6, R15, RZ ;  /* 0x0000000f06087227 */ /* 0x002fe200078e00ff */
[----:B------:R-:W-:-:S02]  /*09f0*/  ISETP.GT.U32.AND P2, PT, R3, R0, PT ;  /* 0x000000000300720c */ /* 0x000fc40003f44070 */
[----:B------:R-:W-:Y:S01]  /*0a00*/  IABS R23, R22 ;  /* 0x0000001600177213 */ /* 0x000fe20000000000 */
[----:B------:R-:W-:Y:S02]  /*0a10*/  IMAD.MOV R14, RZ, RZ, -R8 ;  /* 0x000000ffff0e7224 */ /* 0x000fe400078e0a08 */
[C---:B------:R-:W-:Y:S02]  /*0a20*/  IMAD R8, R24.reuse, R2, R9 ;  /* 0x0000000218087224 */ /* 0x040fe400078e0209 */
[C---:B------:R-:W-:Y:S02]  /*0a30*/  IMAD R9, R24.reuse, R14, R15 ;  /* 0x0000000e18097224 */ /* 0x040fe400078e020f */
[----:B------:R-:W-:Y:S01]  /*0a40*/  @!P4 IMAD.IADD R7, R7, 0x1, -R24 ;  /* 0x000000010707c824 */ /* 0x000fe200078e0a18 */
[C---:B------:R-:W-:Y:S01]  /*0a50*/  ISETP.GT.U32.AND P4, PT, R24.reuse, R8, PT ;  /* 0x000000081800720c */ /* 0x040fe20003f84070 */
[----:B------:R-:W-:Y:S01]  /*0a60*/  IMAD.MOV.U32 R15, RZ, RZ, R16 ;  /* 0x000000ffff0f7224 */ /* 0x000fe200078e0010 */
[----:B------:R-:W-:Y:S01]  /*0a70*/  ISETP.GT.U32.AND P3, PT, R24, R9, PT ;  /* 0x000000091800720c */ /* 0x000fe20003f64070 */
[----:B------:R-:W-:Y:S01]  /*0a80*/  @!P2 IMAD.IADD R0, R0, 0x1, -R3 ;  /* 0x000000010000a824 */ /* 0x000fe200078e0a03 */
[----:B------:R-:W-:Y:S01]  /*0a90*/  LOP3.LUT R3, R4, 0x14, RZ, 0xfc, !PT ;  /* 0x0000001404037812 */ /* 0x000fe200078efcff */
[----:B------:R-:W-:Y:S01]  /*0aa0*/  IMAD.HI.U32 R2, R6, R15, RZ ;  /* 0x0000000f06027227 */ /* 0x000fe200078e00ff */
[----:B------:R-:W-:-:S02]  /*0ab0*/  ISETP.GE.AND P2, PT, R12, RZ, PT ;  /* 0x000000ff0c00720c */ /* 0x000fc40003f46270 */
[----:B------:R-:W-:Y:S01]  /*0ac0*/  IABS R19, R3 ;  /* 0x0000000300137213 */ /* 0x000fe20000000000 */
[----:B------:R-:W-:Y:S01]  /*0ad0*/  @!P6 IMAD.IADD R11, R11, 0x1, -R24 ;  /* 0x000000010b0be824 */ /* 0x000fe200078e0a18 */
[----:B------:R-:W-:Y:S01]  /*0ae0*/  ISETP.GE.AND P6, PT, R4, RZ, PT ;  /* 0x000000ff0400720c */ /* 0x000fe20003fc6270 */
[----:B------:R-:W-:Y:S01]  /*0af0*/  IMAD.MOV R2, RZ, RZ, -R2 ;  /* 0x000000ffff027224 */ /* 0x000fe200078e0a02 */
[----:B------:R-:W-:Y:S01]  /*0b00*/  STL [R1+0x1834], R0 ;  /* 0x0018340001007387 */ /* 0x000fe20000100800 */
[----:B------:R-:W-:Y:S01]  /*0b10*/  @!P4 IADD3 R8, PT, PT, R8, -R24, RZ ;  /* 0x800000180808c210 */ /* 0x000fe20007ffe0ff */
[----:B------:R-:W-:Y:S01]  /*0b20*/  @!P1 IMAD.MOV R7, RZ, RZ, -R7 ;  /* 0x000000ffff079224 */ /* 0x000fe200078e0a07 */
[C---:B------:R-:W-:Y:S01]  /*0b30*/  ISETP.GT.U32.AND P4, PT, R24.reuse, R11, PT ;  /* 0x0000000b1800720c */ /* 0x040fe20003f84070 */
[----:B------:R-:W-:Y:S01]  /*0b40*/  @!P3 IMAD.IADD R9, R9, 0x1, -R24 ;  /* 0x000000010909b824 */ /* 0x000fe200078e0a18 */
[C---:B------:R-:W-:Y:S01]  /*0b50*/  ISETP.GT.U32.AND P1, PT, R24.reuse, R8, PT ;  /* 0x000000081800720c */ /* 0x040fe20003f24070 */
[----:B------:R-:W-:Y:S01]  /*0b60*/  IMAD R15, R24, R2, R15 ;  /* 0x00000002180f7224 */ /* 0x000fe200078e020f */
[----:B------:R1:W-:Y:S01]  /*0b70*/  STL [R1+0x18d4], R7 ;  /* 0x0018d40701007387 */ /* 0x0003e20000100800 */
[----:B------:R-:W-:Y:S01]  /*0b80*/  IMAD.HI.U32 R2, R6, R19, RZ ;  /* 0x0000001306027227 */ /* 0x000fe200078e00ff */
[----:B------:R-:W-:-:S02]  /*0b90*/  ISETP.GT.U32.AND P3, PT, R24, R9, PT ;  /* 0x000000091800720c */ /* 0x000fc40003f64070 */
[----:B------:R-:W-:Y:S01]  /*0ba0*/  LOP3.LUT R12, R4, 0x20, RZ, 0xfc, !PT ;  /* 0x00000020040c7812 */ /* 0x000fe200078efcff */
[----:B------:R-:W-:Y:S02]  /*0bb0*/  IMAD.MOV R2, RZ, RZ, -R2 ;  /* 0x000000ffff027224 */ /* 0x000fe400078e0a02 */
[----:B------:R-:W-:Y:S01]  /*0bc0*/  IMAD.HI.U32 R25, R6, R23, RZ ;  /* 0x0000001706197227 */ /* 0x000fe200078e00ff */
[----:B------:R-:W-:-:S03]  /*0bd0*/  IABS R14, R12 ;  /* 0x0000000c000e7213 */ /* 0x000fc60000000000 */
[C---:B------:R-:W-:Y:S02]  /*0be0*/  IMAD R19, R24.reuse, R2, R19 ;  /* 0x0000000218137224 */ /* 0x040fe400078e0213 */
[--C-:B------:R-:W-:Y:S01]  /*0bf0*/  @!P4 IMAD.IADD R11, R11, 0x1, -R24.reuse ;  /* 0x000000010b0bc824 */ /* 0x100fe200078e0a18 */
[C---:B------:R-:W-:Y:S01]  /*0c00*/  ISETP.GT.U32.AND P4, PT, R24.reuse, R15, PT ;  /* 0x0000000f1800720c */ /* 0x040fe20003f84070 */
[--C-:B------:R-:W-:Y:S01]  /*0c10*/  @!P3 IMAD.IADD R9, R9, 0x1, -R24.reuse ;  /* 0x000000010909b824 */ /* 0x100fe200078e0a18 */
[----:B------:R-:W-:Y:S01]  /*0c20*/  ISETP.GT.U32.AND P3, PT, R24, R19, PT ;  /* 0x000000131800720c */ /* 0x000fe20003f64070 */
[----:B-1----:R-:W-:Y:S01]  /*0c30*/  IMAD.MOV.U32 R7, RZ, RZ, R5 ;  /* 0x000000ffff077224 */ /* 0x002fe200078e0005 */
[----:B------:R-:W-:Y:S01]  /*0c40*/  IABS R5, R13 ;  /* 0x0000000d00057213 */ /* 0x000fe20000000000 */
[----:B------:R-:W-:Y:S01]  /*0c50*/  @!P1 IMAD.IADD R8, R8, 0x1, -R24 ;  /* 0x0000000108089824 */ /* 0x000fe200078e0a18 */
[----:B------:R-:W-:Y:S01]  /*0c60*/  ISETP.GE.AND P1, PT, R3, RZ, PT ;  /* 0x000000ff0300720c */ /* 0x000fe20003f26270 */
[----:B------:R-:W-:Y:S01]  /*0c70*/  @!P6 IMAD.MOV R7, RZ, RZ, -R7 ;  /* 0x000000ffff07e224 */ /* 0x000fe200078e0a07 */
[----:B------:R-:W-:Y:S01]  /*0c80*/  ISETP.GE.AND P6, PT, R10, RZ, PT ;  /* 0x000000ff0a00720c */ /* 0x000fe20003fc6270 */
[----:B------:R-:W-:Y:S01]  /*0c90*/  IMAD.HI.U32 R2, R6, R5, RZ ;  /* 0x0000000506027227 */ /* 0x000fe200078e00ff */
[----:B------:R-:W-:-:S02]  /*0ca0*/  LOP3.LUT R10, R4, 0x1c, RZ, 0xfc, !PT ;  /* 0x0000001c040a7812 */ /* 0x000fc400078efcff */
[----:B------:R-:W-:Y:S01]  /*0cb0*/  STL [R1+0x18d8], R7 ;  /* 0x0018d80701007387 */ /* 0x000fe20000100800 */
[----:B------:R-:W-:Y:S01]  /*0cc0*/  IMAD.MOV R2, RZ, RZ, -R2 ;  /* 0x000000ffff027224 */ /* 0x000fe200078e0a02 */
[----:B------:R-:W-:Y:S01]  /*0cd0*/  IABS R3, R10 ;  /* 0x0000000a00037213 */ /* 0x000fe20000000000 */
[----:B------:R-:W-:Y:S01]  /*0ce0*/  IMAD.MOV.U32 R17, RZ, RZ, R11 ;  /* 0x000000ffff117224 */ /* 0x000fe200078e000b */
[----:B------:R-:W-:Y:S01]  /*0cf0*/  @!P4 IADD3 R15, PT, PT, R15, -R24, RZ ;  /* 0x800000180f0fc210 */ /* 0x000fe20007ffe0ff */
[----:B------:R-:W-:Y:S01]  /*0d00*/  @!P3 IMAD.IADD R19, R19, 0x1, -R24 ;  /* 0x000000011313b824 */ /* 0x000fe200078e0a18 */
[----:B------:R-:W-:Y:S01]  /*0d10*/  ISETP.GE.AND P4, PT, R13, RZ, PT ;  /* 0x000000ff0d00720c */ /* 0x000fe20003f86270 */
[C---:B------:R-:W-:Y:S02]  /*0d20*/  IMAD R5, R24.reuse, R2, R5 ;  /* 0x0000000218057224 */ /* 0x040fe400078e0205 */
[----:B------:R-:W-:Y:S01]  /*0d30*/  @!P0 IMAD.MOV R17, RZ, RZ, -R17 ;  /* 0x000000ffff118224 */ /* 0x000fe200078e0a11 */
[----:B------:R-:W-:Y:S01]  /*0d40*/  ISETP.GT.U32.AND P0, PT, R24, R15, PT ;  /* 0x0000000f1800720c */ /* 0x000fe20003f04070 */
[----:B------:R-:W-:Y:S01]  /*0d50*/  IMAD.HI.U32 R2, R6, R3, RZ ;  /* 0x0000000306027227 */ /* 0x000fe200078e00ff */
[----:B------:R-:W-:-:S02]  /*0d60*/  ISETP.GT.U32.AND P3, PT, R24, R19, PT ;  /* 0x000000131800720c */ /* 0x000fc40003f64070 */
[----:B------:R1:W-:Y:S01]  /*0d70*/  STL [R1], R17 ;  /* 0x0000001101007387 */ /* 0x0003e20000100800 */
[----:B------:R-:W-:Y:S01]  /*0d80*/  @!P5 IMAD.MOV R8, RZ, RZ, -R8 ;  /* 0x000000ffff08d224 */ /* 0x000fe200078e0a08 */
[----:B------:R-:W-:Y:S01]  /*0d90*/  ISETP.GT.U32.AND P5, PT, R24, R5, PT ;  /* 0x000000051800720c */ /* 0x000fe20003fa4070 */
[----:B------:R-:W-:Y:S02]  /*0da0*/  IMAD.MOV R2, RZ, RZ, -R2 ;  /* 0x000000ffff027224 */ /* 0x000fe400078e0a02 */
[----:B------:R-:W-:Y:S01]  /*0db0*/  IMAD.MOV.U32 R11, RZ, RZ, R14 ;  /* 0x000000ffff0b7224 */ /* 0x000fe200078e000e */
[----:B------:R-:W-:Y:S01]  /*0dc0*/  LOP3.LUT R14, R4, 0x24, RZ, 0xfc, !PT ;  /* 0x00000024040e7812 */ /* 0x000fe200078efcff */
[----:B------:R-:W-:Y:S02]  /*0dd0*/  IMAD R3, R24, R2, R3 ;  /* 0x0000000218037224 */ /* 0x000fe400078e0203 */
[----:B------:R-:W-:Y:S01]  /*0de0*/  IMAD.HI.U32 R13, R6, R11, RZ ;  /* 0x0000000b060d7227 */ /* 0x000fe200078e00ff */
[----:B-1----:R-:W-:-:S03]  /*0df0*/  IABS R17, R14 ;  /* 0x0000000e00117213 */ /* 0x002fc60000000000 */
[--C-:B------:R-:W-:Y:S01]  /*0e00*/  @!P0 IMAD.IADD R15, R15, 0x1, -R24.reuse ;  /* 0x000000010f0f8824 */ /* 0x100fe200078e0a18 */
[----:B------:R-:W-:Y:S01]  /*0e10*/  ISETP.GE.AND P0, PT, R12, RZ, PT ;  /* 0x000000ff0c00720c */ /* 0x000fe20003f06270 */
[--C-:B------:R-:W-:Y:S01]  /*0e20*/  @!P3 IMAD.IADD R19, R19, 0x1, -R24.reuse ;  /* 0x000000011313b824 */ /* 0x100fe200078e0a18 */
[----:B------:R-:W-:Y:S01]  /*0e30*/  ISETP.GT.U32.AND P3, PT, R24, R3, PT ;  /* 0x000000031800720c */ /* 0x000fe20003f64070 */
[----:B------:R-:W-:Y:S01]  /*0e40*/  IMAD.MOV R13, RZ, RZ, -R13 ;  /* 0x000000ffff0d7224 */ /* 0x000fe200078e0a0d */
[----:B------:R-:W-:Y:S01]  /*0e50*/  MOV R7, R15 ;  /* 0x0000000f00077202 */ /* 0x000fe20000000f00 */
[--C-:B------:R-:W-:Y:S01]  /*0e60*/  @!P5 IMAD.IADD R5, R5, 0x1, -R24.reuse ;  /* 0x000000010505d824 */ /* 0x100fe200078e0a18 */
[----:B------:R-:W-:Y:S01]  /*0e70*/  LOP3.LUT R12, R4, 0x2c, RZ, 0xfc, !PT ;  /* 0x0000002c040c7812 */ /* 0x000fe200078efcff */
[C---:B------:R-:W-:Y:S02]  /*0e80*/  IMAD R11, R24.reuse, R13, R11 ;  /* 0x0000000d180b7224 */ /* 0x040fe400078e020b */
[----:B------:R-:W-:Y:S01]  /*0e90*/  @!P6 IMAD.MOV R7, RZ, RZ, -R7 ;  /* 0x000000ffff07e224 */ /* 0x000fe200078e0a07 */
[C---:B------:R-:W-:Y:S01]  /*0ea0*/  ISETP.GT.U32.AND P5, PT, R24.reuse, R5, PT ;  /* 0x000000051800720c */ /* 0x040fe20003fa4070 */
[----:B------:R-:W-:Y:S01]  /*0eb0*/  IMAD.MOV.U32 R0, RZ, RZ, R19 ;  /* 0x000000ffff007224 */ /* 0x000fe200078e0013 */
[----:B------:R-:W-:Y:S01]  /*0ec0*/  ISETP.GT.U32.AND P6, PT, R24, R11, PT ;  /* 0x0000000b1800720c */ /* 0x000fe20003fc4070 */
[----:B------:R-:W-:Y:S01]  /*0ed0*/  @!P2 IMAD.MOV R9, RZ, RZ, -R9 ;  /* 0x000000ffff09a224 */ /* 0x000fe200078e0a09 */
[----:B------:R-:W-:Y:S01]  /*0ee0*/  ISETP.GE.AND P2, PT, R10, RZ, PT ;  /* 0x000000ff0a00720c */ /* 0x000fe20003f46270 */
[----:B------:R-:W-:Y:S01]  /*0ef0*/  @!P3 IMAD.IADD R3, R3, 0x1, -R24 ;  /* 0x000000010303b824 */ /* 0x000fe200078e0a18 */
[----:B------:R-:W-:Y:S01]  /*0f00*/  LOP3.LUT R10, R4, 0x28, RZ, 0xfc, !PT ;  /* 0x00000028040a7812 */ /* 0x000fe200078efcff */
[----:B------:R-:W-:Y:S01]  /*0f10*/  @!P1 IMAD.MOV R0, RZ, RZ, -R0 ;  /* 0x000000ffff009224 */ /* 0x000fe200078e0a00 */
[----:B------:R-:W-:Y:S01]  /*0f20*/  STL [R1+0x48], R7 ;  /* 0x0000480701007387 */ /* 0x000fe20000100800 */
[----:B------:R-:W-:Y:S01]  /*0f30*/  IMAD.HI.U32 R2, R6, R17, RZ ;  /* 0x0000001106027227 */ /* 0x000fe200078e00ff */
[----:B------:R-:W-:-:S02]  /*0f40*/  ISETP.GT.U32.AND P3, PT, R24, R3, PT ;  /* 0x000000031800720c */ /* 0x000fc40003f64070 */
[----:B------:R-:W-:Y:S01]  /*0f50*/  IABS R13, R10 ;  /* 0x0000000a000d7213 */ /* 0x000fe20000000000 */
[--C-:B------:R-:W-:Y:S01]  /*0f60*/  @!P5 IMAD.IADD R5, R5, 0x1, -R24.reuse ;  /* 0x000000010505d824 */ /* 0x100fe200078e0a18 */
[----:B------:R1:W-:Y:S01]  /*0f70*/  STL [R1+0x4c], R0 ;  /* 0x00004c0001007387 */ /* 0x0003e20000100800 */
[----:B------:R-:W-:Y:S01]  /*0f80*/  @!P6 IMAD.IADD R11, R11, 0x1, -R24 ;  /* 0x000000010b0be824 */ /* 0x000fe200078e0a18 */
[----:B------:R-:W-:Y:S01]  /*0f90*/  IABS R15, R12 ;  /* 0x0000000c000f7213 */ /* 0x000fe20000000000 */
[----:B------:R-:W-:Y:S01]  /*0fa0*/  IMAD.MOV R16, RZ, RZ, -R2 ;  /* 0x000000ffff107224 */ /* 0x000fe200078e0a02 */
[----:B------:R-:W-:Y:S01]  /*0fb0*/  ISETP.GE.AND P5, PT, R10, RZ, PT ;  /* 0x000000ff0a00720c */ /* 0x000fe20003fa6270 */
[----:B------:R-:W-:Y:S01]  /*0fc0*/  IMAD.HI.U32 R2, R6, R13, RZ ;  /* 0x0000000d06027227 */ /* 0x000fe200078e00ff */
[----:B------:R-:W-:Y:S02]  /*0fd0*/  ISETP.GT.U32.AND P6, PT, R24, R11, PT ;  /* 0x0000000b1800720c */ /* 0x000fe40003fc4070 */
[----:B------:R-:W-:Y:S01]  /*0fe0*/  ISETP.GE.AND P1, PT, R14, RZ, PT ;  /* 0x000000ff0e00720c */ /* 0x000fe20003f26270 */
[----:B------:R-:W-:-:S02]  /*0ff0*/  IMAD.MOV R2, RZ, RZ, -R2 ;  /* 0x000000ffff027224 */ /* 0x000fc400078e0a02 */
[----:B-1----:R-:W-:Y:S01]  /*1000*/  IMAD.MOV.U32 R0, RZ, RZ, R5 ;  /* 0x000000ffff007224 */ /* 0x002fe200078e0005 */
[----:B------:R-:W-:Y:S01]  /*1010*/  LOP3.LUT R5, R4, 0x38, RZ, 0xfc, !PT ;  /* 0x0000003804057812 */ /* 0x000fe200078efcff */
[----:B------:R-:W-:Y:S02]  /*1020*/  @!P3 IMAD.IADD R3, R3, 0x1, -R24 ;  /* 0x000000010303b824 */ /* 0x000fe400078e0a18 */
[----:B------:R-:W-:Y:S01]  /*1030*/  IMAD R10, R24, R16, R17 ;  /* 0x00000010180a7224 */ /* 0x000fe200078e0211 */
[----:B------:R-:W-:Y:S01]  /*1040*/  @!P4 IADD3 R0, PT, PT, -R0, RZ, RZ ;  /* 0x000000ff0000c210 */ /* 0x000fe20007ffe1ff */
[----:B------:R-:W-:Y:S01]  /*1050*/  IMAD R13, R24, R2, R13 ;  /* 0x00000002180d7224 */ /* 0x000fe200078e020d */
[----:B------:R-:W-:Y:S01]  /*1060*/  ISETP.GE.AND P4, PT, R12, RZ, PT ;  /* 0x000000ff0c00720c */ /* 0x000fe20003f86270 */
[----:B------:R-:W-:Y:S01]  /*1070*/  IMAD.HI.U32 R14, R6, R15, RZ ;  /* 0x0000000f060e7227 */ /* 0x000fe200078e00ff */
[----:B------:R-:W-:Y:S01]  /*1080*/  ISETP.GT.U32.AND P3, PT, R24, R10, PT ;  /* 0x0000000a1800720c */ /* 0x000fe20003f64070 */
[----:B------:R1:W-:Y:S01]  /*1090*/  STL [R1+0x50], R0 ;  /* 0x0000500001007387 */ /* 0x0003e20000100800 */
[----:B------:R-:W-:Y:S01]  /*10a0*/  LOP3.LUT R16, R4, 0x34, RZ, 0xfc, !PT ;  /* 0x0000003404107812 */ /* 0x000fe200078efcff */
[----:B------:R-:W-:-:S02]  /*10b0*/  IMAD.MOV R14, RZ, RZ, -R14 ;  /* 0x000000ffff0e7224 */ /* 0x000fc400078e0a0e */
[--C-:B------:R-:W-:Y:S01]  /*10c0*/  @!P6 IMAD.IADD R11, R11, 0x1, -R24.reuse ;  /* 0x000000010b0be824 */ /* 0x100fe200078e0a18 */
[----:B------:R-:W-:Y:S01]  /*10d0*/  ISETP.GE.AND P6, PT, R18, RZ, PT ;  /* 0x000000ff1200720c */ /* 0x000fe20003fc6270 */
[----:B------:R-:W-:Y:S01]  /*10e0*/  IMAD R12, R24, R14, R15 ;  /* 0x0000000e180c7224 */ /* 0x000fe200078e020f */
[----:B------:R-:W-:Y:S01]  /*10f0*/  IABS R18, R18 ;  /* 0x0000001200127213 */ /* 0x000fe20000000000 */
[----:B------:R-:W-:Y:S01]  /*1100*/  IMAD.MOV R25, RZ, RZ, -R25 ;  /* 0x000000ffff197224 */ /* 0x000fe200078e0a19 */
[----:B------:R-:W-:Y:S01]  /*1110*/  IABS R17, R16 ;  /* 0x0000001000117213 */ /* 0x000fe20000000000 */
[----:B-1----:R-:W-:Y:S01]  /*1120*/  IMAD.MOV.U32 R0, RZ, RZ, R3 ;  /* 0x000000ffff007224 */ /* 0x002fe200078e0003 */
[----:B------:R-:W-:Y:S01]  /*1130*/  LOP3.LUT R15, R4, 0x3c, RZ, 0xfc, !PT ;  /* 0x0000003c040f7812 */ /* 0x000fe200078efcff */
[----:B------:R-:W-:Y:S01]  /*1140*/  @!P3 IMAD.IADD R10, R10, 0x1, -R24 ;  /* 0x000000010a0ab824 */ /* 0x000fe200078e0a18 */
[----:B------:R-:W-:Y:S01]  /*1150*/  IABS R3, R5 ;  /* 0x0000000500037213 */ /* 0x000fe20000000000 */
[----:B------:R-:W-:Y:S01]  /*1160*/  @!P2 IMAD.MOV R0, RZ, RZ, -R0 ;  /* 0x000000ffff00a224 */ /* 0x000fe200078e0a00 */
[----:B------:R-:W-:Y:S01]  /*1170*/  ISETP.GT.U32.AND P2, PT, R24, R13, PT ;  /* 0x0000000d1800720c */ /* 0x000fe20003f44070 */
[----:B------:R-:W-:Y:S01]  /*1180*/  IMAD.HI.U32 R19, R6, R18, RZ ;  /* 0x0000001206137227 */ /* 0x000fe200078e00ff */
[----:B------:R-:W-:-:S02]  /*1190*/  ISETP.GT.U32.AND P3, PT, R24, R10, PT ;  /* 0x0000000a1800720c */ /* 0x000fc40003f64070 */
[----:B------:R1:W-:Y:S01]  /*11a0*/  STL [R1+0x54], R0 ;  /* 0x0000540001007387 */ /* 0x0003e20000100800 */
[----:B------:R-:W-:Y:S01]  /*11b0*/  IMAD.MOV R19, RZ, RZ, -R19 ;  /* 0x000000ffff137224 */ /* 0x000fe200078e0a13 */
[----:B------:R-:W-:Y:S01]  /*11c0*/  IABS R2, R15 ;  /* 0x0000000f00027213 */ /* 0x000fe20000000000 */
[----:B------:R-:W-:-:S04]  /*11d0*/  IMAD.HI.U32 R14, R6, R17, RZ ;  /* 0x00000011060e7227 */ /* 0x000fc800078e00ff */
[----:B------:R-:W-:Y:S02]  /*11e0*/  IMAD.MOV R14, RZ, RZ, -R14 ;  /* 0x000000ffff0e7224 */ /* 0x000fe400078e0a0e */
[----:B------:R-:W-:Y:S02]  /*11f0*/  @!P2 IMAD.IADD R13, R13, 0x1, -R24 ;  /* 0x000000010d0da824 */ /* 0x000fe400078e0a18 */
[----:B-1----:R-:W-:Y:S01]  /*1200*/  IMAD.MOV.U32 R0, RZ, RZ, R11 ;  /* 0x000000ffff007224 */ /* 0x002fe200078e000b */
[----:B------:R-:W-:Y:S01]  /*1210*/  @!P3 IADD3 R10, PT, PT, R10, -R24, RZ ;  /* 0x800000180a0ab210 */ /* 0x000fe20007ffe0ff */
[C---:B------:R-:W-:Y:S01]  /*1220*/  IMAD R17, R24.reuse, R14, R17 ;  /* 0x0000000e18117224 */ /* 0x040fe200078e0211 */
[C---:B------:R-:W-:Y:S01]  /*1230*/  ISETP.GT.U32.AND P2, PT, R24.reuse, R13, PT ;  /* 0x0000000d1800720c */ /* 0x040fe20003f44070 */
[----:B------:R-:W-:Y:S01]  /*1240*/  @!P0 IMAD.MOV R0, RZ, RZ, -R0 ;  /* 0x000000ffff008224 */ /* 0x000fe200078e0a00 */
[----:B------:R-:W-:Y:S01]  /*1250*/  ISETP.GT.U32.AND P0, PT, R24, R12, PT ;  /* 0x0000000c1800720c */ /* 0x000fe20003f04070 */
[----:B------:R-:W-:Y:S01]  /*1260*/  IMAD.MOV.U32 R7, RZ, RZ, R10 ;  /* 0x000000ffff077224 */ /* 0x000fe200078e000a */
[----:B------:R-:W-:Y:S01]  /*1270*/  ISETP.GE.AND P3, PT, R16, RZ, PT ;  /* 0x000000ff1000720c */ /* 0x000fe20003f66270 */
[----:B------:R-:W-:Y:S01]  /*1280*/  IMAD R16, R24, R19, R18 ;  /* 0x0000001318107224 */ /* 0x000fe200078e0212 */
[----:B------:R1:W-:Y:S01]  /*1290*/  STL [R1+0x58], R0 ;  /* 0x0000580001007387 */ /* 0x0003e20000100800 */
[----:B------:R-:W-:Y:S01]  /*12a0*/  IMAD.HI.U32 R14, R6, R2, RZ ;  /* 0x00000002060e7227 */ /* 0x000fe200078e00ff */
[----:B------:R-:W-:-:S03]  /*12b0*/  LOP3.LUT R19, R4, 0x5c, RZ, 0xfc, !PT ;  /* 0x0000005c04137812 */ /* 0x000fc600078efcff */
[----:B------:R-:W-:Y:S01]  /*12c0*/  @!P1 IMAD.MOV R7, RZ, RZ, -R7 ;  /* 0x000000ffff079224 */ /* 0x000fe200078e0a07 */
[C---:B------:R-:W-:Y:S01]  /*12d0*/  ISETP.GT.U32.AND P1, PT, R24.reuse, R17, PT ;  /* 0x000000111800720c */ /* 0x040fe20003f24070 */
[--C-:B------:R-:W-:Y:S01]  /*12e0*/  @!P2 IMAD.IADD R13, R13, 0x1, -R24.reuse ;  /* 0x000000010d0da824 */ /* 0x100fe200078e0a18 */
[----:B------:R-:W-:Y:S01]  /*12f0*/  ISETP.GT.U32.AND P2, PT, R24, R16, PT ;  /* 0x000000101800720c */ /* 0x000fe20003f44070 */
[----:B------:R-:W-:Y:S01]  /*1300*/  @!P0 IMAD.IADD R12, R12, 0x1, -R24 ;  /* 0x000000010c0c8824 */ /* 0x000fe200078e0a18 */
[----:B------:R-:W-:Y:S01]  /*1310*/  STL [R1+0x5c], R7 ;  /* 0x00005c0701007387 */ /* 0x000fe20000100800 */
[----:B-1----:R-:W-:Y:S02]  /*1320*/  IMAD.MOV.U32 R0, RZ, RZ, R13 ;  /* 0x000000ffff007224 */ /* 0x002fe400078e000d */
[----:B------:R-:W-:Y:S01]  /*1330*/  IMAD.MOV R10, RZ, RZ, -R14 ;  /* 0x000000ffff0a7224 */ /* 0x000fe200078e0a0e */
[C---:B------:R-:W-:Y:S01]  /*1340*/  ISETP.GT.U32.AND P0, PT, R24.reuse, R12, PT ;  /* 0x0000000c1800720c */ /* 0x040fe20003f04070 */
[----:B------:R-:W-:Y:S01]  /*1350*/  @!P5 IMAD.MOV R0, RZ, RZ, -R0 ;  /* 0x000000ffff00d224 */ /* 0x000fe200078e0a00 */
[----:B------:R-:W-:Y:S01]  /*1360*/  ISETP.GE.AND P5, PT, R5, RZ, PT ;  /* 0x000000ff0500720c */ /* 0x000fe20003fa6270 */
[----:B------:R-:W-:Y:S01]  /*1370*/  IMAD R2, R24, R10, R2 ;  /* 0x0000000a18027224 */ /* 0x000fe200078e0202 */
[----:B------:R-:W-:Y:S01]  /*1380*/  LOP3.LUT R10, R4, 0x44, RZ, 0xfc, !PT ;  /* 0x00000044040a7812 */ /* 0x000fe200078efcff */
[----:B------:R-:W-:Y:S01]  /*1390*/  IMAD.HI.U32 R11, R6, R3, RZ ;  /* 0x00000003060b7227 */ /* 0x000fe200078e00ff */
[----:B------:R1:W-:Y:S01]  /*13a0*/  STL [R1+0x15c], R0 ;  /* 0x00015c0001007387 */ /* 0x0003e20000100800 */
[----:B------:R-:W-:-:S02]  /*13b0*/  LOP3.LUT R5, R4, 0x40, RZ, 0xfc, !PT ;  /* 0x0000004004057812 */ /* 0x000fc400078efcff */
[--C-:B------:R-:W-:Y:S01]  /*13c0*/  @!P2 IMAD.IADD R16, R16, 0x1, -R24.reuse ;  /* 0x000000011010a824 */ /* 0x100fe200078e0a18 */
[----:B------:R-:W-:Y:S01]  /*13d0*/  @!P1 IADD3 R17, PT, PT, R17, -R24, RZ ;  /* 0x8000001811119210 */ /* 0x000fe20007ffe0ff */
[----:B------:R-:W-:Y:S01]  /*13e0*/  IMAD.MOV R11, RZ, RZ, -R11 ;  /* 0x000000ffff0b7224 */ /* 0x000fe200078e0a0b */
[----:B------:R-:W-:Y:S01]  /*13f0*/  IABS R13, R5 ;  /* 0x00000005000d7213 */ /* 0x000fe20000000000 */
[----:B------:R-:W-:Y:S01]  /*1400*/  @!P0 IMAD.IADD R12, R12, 0x1, -R24 ;  /* 0x000000010c0c8824 */ /* 0x000fe200078e0a18 */
[C---:B------:R-:W-:Y:S01]  /*1410*/  ISETP.GT.U32.AND P2, PT, R24.reuse, R16, PT ;  /* 0x000000101800720c */ /* 0x040fe20003f44070 */
[C---:B------:R-:W-:Y:S01]  /*1420*/  IMAD R3, R24.reuse, R11, R3 ;  /* 0x0000000b18037224 */ /* 0x040fe200078e0203 */
[----:B------:R-:W-:Y:S01]  /*1430*/  ISETP.GT.U32.AND P1, PT, R24, R17, PT ;  /* 0x000000111800720c */ /* 0x000fe20003f24070 */
[----:B-1----:R-:W-:Y:S01]  /*1440*/  IMAD.MOV.U32 R0, RZ, RZ, R12 ;  /* 0x000000ffff007224 */ /* 0x002fe200078e000c */
[----:B------:R-:W-:Y:S01]  /*1450*/  IABS R12, R10 ;  /* 0x0000000a000c7213 */ /* 0x000fe20000000000 */
[----:B------:R-:W-:Y:S01]  /*1460*/  IMAD.HI.U32 R18, R6, R13, RZ ;  /* 0x0000000d06127227 */ /* 0x000fe200078e00ff */
[----:B------:R-:W-:-:S02]  /*1470*/  ISETP.GT.U32.AND P0, PT, R24, R3, PT ;  /* 0x000000031800720c */ /* 0x000fc40003f04070 */
[----:B------:R-:W-:Y:S01]  /*1480*/  LOP3.LUT R11, R4, 0x48, RZ, 0xfc, !PT ;  /* 0x00000048040b7812 */ /* 0x000fe200078efcff */
[----:B------:R-:W-:Y:S01]  /*1490*/  @!P4 IMAD.MOV R0, RZ, RZ, -R0 ;  /* 0x000000ffff00c224 */ /* 0x000fe200078e0a00 */
[----:B------:R-:W-:Y:S01]  /*14a0*/  ISETP.GT.U32.AND P4, PT, R24, R2, PT ;  /* 0x000000021800720c */ /* 0x000fe20003f84070 */
[----:B------:R-:W-:Y:S01]  /*14b0*/  IMAD.MOV R18, RZ, RZ, -R18 ;  /* 0x000000ffff127224 */ /* 0x000fe200078e0a12 */
[----:B------:R-:W-:Y:S01]  /*14c0*/  IABS R14, R11 ;  /* 0x0000000b000e7213 */ /* 0x000fe20000000000 */
[----:B------:R-:W-:Y:S01]  /*14d0*/  @!P2 IMAD.IADD R16, R16, 0x1, -R24 ;  /* 0x000000011010a824 */ /* 0x000fe200078e0a18 */
[----:B------:R-:W-:Y:S01]  /*14e0*/  ISETP.GE.AND P2, PT, R15, RZ, PT ;  /* 0x000000ff0f00720c */ /* 0x000fe20003f46270 */
[----:B------:R-:W-:Y:S01]  /*14f0*/  IMAD.HI.U32 R15, R6, R12, RZ ;  /* 0x0000000c060f7227 */ /* 0x000fe200078e00ff */
[----:B------:R1:W-:Y:S03]  /*1500*/  STL [R1+0x1c4], R0 ;  /* 0x0001c40001007387 */ /* 0x0003e60000100800 */
[----:B------:R-:W-:-:S02]  /*1510*/  IMAD.MOV R15, RZ, RZ, -R15 ;  /* 0x000000ffff0f7224 */ /* 0x000fc400078e0a0f */
[--C-:B------:R-:W-:Y:S02]  /*1520*/  @!P0 IMAD.IADD R3, R3, 0x1, -R24.reuse ;  /* 0x0000000103038824 */ /* 0x100fe400078e0a18 */
[----:B------:R-:W-:Y:S02]  /*1530*/  @!P4 IMAD.IADD R2, R2, 0x1, -R24 ;  /* 0x000000010202c824 */ /* 0x000fe400078e0a18 */
[C---:B------:R-:W-:Y:S01]  /*1540*/  IMAD R12, R24.reuse, R15, R12 ;  /* 0x0000000f180c7224 */ /* 0x040fe200078e020c */
[C---:B------:R-:W-:Y:S01]  /*1550*/  ISETP.GT.U32.AND P0, PT, R24.reuse, R3, PT ;  /* 0x000000031800720c */ /* 0x040fe20003f04070 */
[C---:B------:R-:W-:Y:S01]  /*1560*/  IMAD R13, R24.reuse, R18, R13 ;  /* 0x00000012180d7224 */ /* 0x040fe200078e020d */
[C---:B------:R-:W-:Y:S01]  /*1570*/  ISETP.GT.U32.AND P4, PT, R24.reuse, R2, PT ;  /* 0x000000021800720c */ /* 0x040fe20003f84070 */
[----:B------:R-:W-:Y:S01]  /*1580*/  @!P1 IMAD.IADD R17, R17, 0x1, -R24 ;  /* 0x0000000111119824 */ /* 0x000fe200078e0a18 */
[----:B------:R-:W-:Y:S01]  /*1590*/  IABS R15, R20 ;  /* 0x00000014000f7213 */ /* 0x000fe20000000000 */
[----:B------:R-:W-:Y:S01]  /*15a0*/  IMAD.MOV.U32 R7, RZ, RZ, R16 ;  /* 0x000000ffff077224 */ /* 0x000fe200078e0010 */
[----:B------:R-:W-:Y:S01]  /*15b0*/  ISETP.GT.U32.AND P1, PT, R24, R13, PT ;  /* 0x0000000d1800720c */ /* 0x000fe20003f24070 */
[----:B-1----:R-:W-:-:S02]  /*15c0*/  IMAD.MOV.U32 R0, RZ, RZ, R17 ;  /* 0x000000ffff007224 */ /* 0x002fc400078e0011 */
[----:B------:R-:W-:Y:S01]  /*15d0*/  @!P6 IMAD.MOV R7, RZ, RZ, -R7 ;  /* 0x000000ffff07e224 */ /* 0x000fe200078e0a07 */
[----:B------:R-:W-:Y:S01]  /*15e0*/  ISETP.GE.AND P6, PT, R5, RZ, PT ;  /* 0x000000ff0500720c */ /* 0x000fe20003fc6270 */
[----:B------:R-:W-:Y:S01]  /*15f0*/  IMAD.HI.U32 R16, R6, R14, RZ ;  /* 0x0000000e06107227 */ /* 0x000fe200078e00ff */
[----:B------:R-:W-:Y:S02]  /*1600*/  LOP3.LUT R5, R4, 0x4c, RZ, 0xfc, !PT ;  /* 0x0000004c04057812 */ /* 0x000fe400078efcff */
[----:B------:R-:W-:Y:S01]  /*1610*/  @!P3 IADD3 R0, PT, PT, -R0, RZ, RZ ;  /* 0x000000ff0000b210 */ /* 0x000fe20007ffe1ff */
[--C-:B------:R-:W-:Y:S01]  /*1620*/  @!P4 IMAD.IADD R2, R2, 0x1, -R24.reuse ;  /* 0x000000010202c824 */ /* 0x100fe200078e0a18 */
[----:B------:R-:W-:Y:S01]  /*1630*/  ISETP.GT.U32.AND P4, PT, R24, R12, PT ;  /* 0x0000000c1800720c */ /* 0x000fe20003f84070 */
[--C-:B------:R-:W-:Y:S01]  /*1640*/  @!P0 IMAD.IADD R3, R3, 0x1, -R24.reuse ;  /* 0x0000000103038824 */ /* 0x100fe200078e0a18 */
[----:B------:R-:W-:Y:S01]  /*1650*/  IABS R21, R5 ;  /* 0x0000000500157213 */ /* 0x000fe20000000000 */
[----:B------:R-:W-:Y:S01]  /*1660*/  @!P1 IMAD.IADD R13, R13, 0x1, -R24 ;  /* 0x000000010d0d9824 */ /* 0x000fe200078e0a18 */
[----:B------:R-:W-:Y:S01]  /*1670*/  ISETP.GE.AND P0, PT, R11, RZ, PT ;  /* 0x000000ff0b00720c */ /* 0x000fe20003f06270 */
[----:B------:R1:W-:Y:S01]  /*1680*/  STL [R1+0x160], R7 ;  /* 0x0001600701007387 */ /* 0x0003e20000100800 */
[----:B------:R-:W-:Y:S01]  /*1690*/  IMAD.MOV R16, RZ, RZ, -R16 ;  /* 0x000000ffff107224 */ /* 0x000fe200078e0a10 */
[----:B------:R-:W-:Y:S01]  /*16a0*/  ISETP.GE.AND P3, PT, R10, RZ, PT ;  /* 0x000000ff0a00720c */ /* 0x000fe20003f66270 */
[----:B------:R-:W-:Y:S01]  /*16b0*/  IMAD.HI.U32 R11, R6, R21, RZ ;  /* 0x00000015060b7227 */ /* 0x000fe200078e00ff */
[----:B------:R-:W-:Y:S01]  /*16c0*/  ISETP.GT.U32.AND P1, PT, R24, R13, PT ;  /* 0x0000000d1800720c */ /* 0x000fe20003f24070 */
[----:B------:R2:W-:Y:S01]  /*16d0*/  STL [R1+0x1b8], R0 ;  /* 0x0001b80001007387 */ /* 0x0005e20000100800 */
[----:B------:R-:W-:Y:S01]  /*16e0*/  LOP3.LUT R10, R4, 0x58, RZ, 0xfc, !PT ;  /* 0x00000058040a7812 */ /* 0x000fe200078efcff */
[----:B------:R-:W-:Y:S01]  /*16f0*/  IMAD.MOV R11, RZ, RZ, -R11 ;  /* 0x000000ffff0b7224 */ /* 0x000fe200078e0a0b */
[----:B------:R-:W-:Y:S01]  /*1700*/  @!P4 IADD3 R12, PT, PT, R12, -R24, RZ ;  /* 0x800000180c0cc210 */ /* 0x000fe20007ffe0ff */
[C---:B------:R-:W-:Y:S01]  /*1710*/  IMAD R14, R24.reuse, R16, R14 ;  /* 0x00000010180e7224 */ /* 0x040fe200078e020e */
[----:B------:R-:W-:Y:S01]  /*1720*/  IABS R17, R10 ;  /* 0x0000000a00117213 */ /* 0x000fe20000000000 */
[----:B-1----:R-:W-:Y:S01]  /*1730*/  IMAD.MOV.U32 R7, RZ, RZ, R3 ;  /* 0x000000ffff077224 */ /* 0x002fe200078e0003 */
[C---:B------:R-:W-:Y:S01]  /*1740*/  ISETP.GT.U32.AND P4, PT, R24.reuse, R12, PT ;  /* 0x0000000c1800720c */ /* 0x040fe20003f84070 */
[----:B------:R-:W-:Y:S01]  /*1750*/  IMAD R21, R24, R11, R21 ;  /* 0x0000000b18157224 */ /* 0x000fe200078e0215 */
[----:B------:R-:W-:Y:S01]  /*1760*/  LOP3.LUT R3, R4, 0x50, RZ, 0xfc, !PT ;  /* 0x0000005004037812 */ /* 0x000fe200078efcff */
[----:B--2---:R-:W-:Y:S01]  /*1770*/  IMAD.MOV.U32 R0, RZ, RZ, R2 ;  /* 0x000000ffff007224 */ /* 0x004fe200078e0002 */
[----:B------:R-:W-:Y:S01]  /*1780*/  IABS R16, R19 ;  /* 0x0000001300107213 */ /* 0x000fe20000000000 */
[----:B------:R-:W-:Y:S01]  /*1790*/  @!P5 IMAD.MOV R7, RZ, RZ, -R7 ;  /* 0x000000ffff07d224 */ /* 0x000fe200078e0a07 */
[----:B------:R-:W-:Y:S01]  /*17a0*/  IABS R2, R3 ;  /* 0x0000000300027213 */ /* 0x000fe20000000000 */
[----:B------:R-:W-:Y:S01]  /*17b0*/  @!P2 IMAD.MOV R0, RZ, RZ, -R0 ;  /* 0x000000ffff00a224 */ /* 0x000fe200078e0a00 */
[----:B------:R-:W-:Y:S01]  /*17c0*/  ISETP.GE.AND P2, PT, R3, RZ, PT ;  /* 0x000000ff0300720c */ /* 0x000fe20003f46270 */
[----:B------:R-:W-:Y:S01]  /*17d0*/  @!P1 IMAD.IADD R13, R13, 0x1, -R24 ;  /* 0x000000010d0d9824 */ /* 0x000fe200078e0a18 */
[----:B------:R1:W-:Y:S01]  /*17e0*/  STL [R1+0x1bc], R7 ;  /* 0x0001bc0701007387 */ /* 0x0003e20000100800 */
[----:B------:R-:W-:Y:S01]  /*17f0*/  IMAD.HI.U32 R3, R6, R2, RZ ;  /* 0x0000000206037227 */ /* 0x000fe200078e00ff */
[----:B------:R-:W-:-:S02]  /*1800*/  ISETP.GE.AND P5, PT, R5, RZ, PT ;  /* 0x000000ff0500720c */ /* 0x000fc40003fa6270 */
[----:B------:R-:W-:Y:S01]  /*1810*/  LOP3.LUT R5, R4, 0x54, RZ, 0xfc, !PT ;  /* 0x0000005404057812 */ /* 0x000fe200078efcff */
[----:B------:R-:W-:Y:S01]  /*1820*/  @!P4 IMAD.IADD R12, R12, 0x1, -R24 ;  /* 0x000000010c0cc824 */ /* 0x000fe200078e0a18 */
[C---:B------:R-:W-:Y:S01]  /*1830*/  ISETP.GT.U32.AND P4, PT, R24.reuse, R21, PT ;  /* 0x000000151800720c */ /* 0x040fe20003f84070 */
[----:B------:R-:W-:Y:S01]  /*1840*/  IMAD.MOV R3, RZ, RZ, -R3 ;  /* 0x000000ffff037224 */ /* 0x000fe200078e0a03 */
[C---:B------:R-:W-:Y:S01]  /*1850*/  ISETP.GT.U32.AND P1, PT, R24.reuse, R14, PT ;  /* 0x0000000e1800720c */ /* 0x040fe20003f24070 */
[----:B------:R2:W-:Y:S01]  /*1860*/  STL [R1+0x1c0], R0 ;  /* 0x0001c00001007387 */ /* 0x0005e20000100800 */
[----:B-1----:R-:W-:Y:S01]  /*1870*/  IMAD.MOV.U32 R7, RZ, RZ, R13 ;  /* 0x000000ffff077224 */ /* 0x002fe200078e000d */
[----:B------:R-:W-:Y:S01]  /*1880*/  IABS R18, R5 ;  /* 0x0000000500127213 */ /* 0x000fe20000000000 */
[----:B------:R-:W-:Y:S02]  /*1890*/  IMAD R2, R24, R3, R2 ;  /* 0x0000000318027224 */ /* 0x000fe400078e0202 */
[----:B------:R-:W-:-:S02]  /*18a0*/  @!P6 IMAD.MOV R7, RZ, RZ, -R7 ;  /* 0x000000ffff07e224 */ /* 0x000fc400078e0a07 */
[----:B------:R-:W-:Y:S01]  /*18b0*/  IMAD.HI.U32 R11, R6, R18, RZ ;  /* 0x00000012060b7227 */ /* 0x000fe200078e00ff */
[----:B------:R-:W-:Y:S02]  /*18c0*/  ISETP.GT.U32.AND P6, PT, R24, R2, PT ;  /* 0x000000021800720c */ /* 0x000fe40003fc4070 */
[----:B------:R-:W-:Y:S01]  /*18d0*/  STL [R1+0x164], R7 ;  /* 0x0001640701007387 */ /* 0x000fe20000100800 */
[--C-:B------:R-:W-:Y:S02]  /*18e0*/  @!P4 IMAD.IADD R21, R21, 0x1, -R24.reuse ;  /* 0x000000011515c824 */ /* 0x100fe400078e0a18 */
[----:B------:R-:W-:Y:S02]  /*18f0*/  IMAD.MOV R11, RZ, RZ, -R11 ;  /* 0x000000ffff0b7224 */ /* 0x000fe400078e0a0b */
[----:B------:R-:W-:Y:S01]  /*1900*/  @!P1 IMAD.IADD R14, R14, 0x1, -R24 ;  /* 0x000000010e0e9824 */ /* 0x000fe200078e0a18 */
[C---:B------:R-:W-:Y:S01]  /*1910*/  ISETP.GT.U32.AND P4, PT, R24.reuse, R21, PT ;  /* 0x000000151800720c */ /* 0x040fe20003f84070 */
[----:B------:R-:W-:-:S02]  /*1920*/  IMAD R18, R24, R11, R18 ;  /* 0x0000000b18127224 */ /* 0x000fc400078e0212 */
[----:B------:R-:W-:Y:S01]  /*1930*/  IMAD.HI.U32 R3, R6, R17, RZ ;  /* 0x0000001106037227 */ /* 0x000fe200078e00ff */
[----:B------:R-:W-:-:S03]  /*1940*/  ISETP.GT.U32.AND P1, PT, R24, R14, PT ;  /* 0x0000000e1800720c */ /* 0x000fc60003f24070 */
[----:B------:R-:W-:Y:S02]  /*1950*/  @!P6 IMAD.IADD R2, R2, 0x1, -R24 ;  /* 0x000000010202e824 */ /* 0x000fe400078e0a18 */
[----:B------:R-:W-:-:S03]  /*1960*/  IMAD.HI.U32 R11, R6, R16, RZ ;  /* 0x00000010060b7227 */ /* 0x000fc600078e00ff */
[C---:B------:R-:W-:Y:S01]  /*1970*/  ISETP.GT.U32.AND P6, PT, R24.reuse, R2, PT ;  /* 0x000000021800720c */ /* 0x040fe20003fc4070 */
[----:B------:R-:W-:Y:S01]  /*1980*/  @!P4 IMAD.IADD R21, R21, 0x1, -R24 ;  /* 0x000000011515c824 */ /* 0x000fe200078e0a18 */
[----:B------:R-:W-:Y:S01]  /*1990*/  ISETP.GT.U32.AND P4, PT, R24, R18, PT ;  /* 0x000000121800720c */ /* 0x000fe20003f84070 */
[----:B------:R-:W-:Y:S02]  /*19a0*/  IMAD.MOV R3, RZ, RZ, -R3 ;  /* 0x000000ffff037224 */ /* 0x000fe400078e0a03 */
[----:B------:R-:W-:Y:S01]  /*19b0*/  IMAD.MOV R11, RZ, RZ, -R11 ;  /* 0x000000ffff0b7224 */ /* 0x000fe200078e0a0b */
[----:B------:R-:W-:Y:S01]  /*19c0*/  @!P1 IADD3 R14, PT, PT, R14, -R24, RZ ;  /* 0x800000180e0e9210 */ /* 0x000fe20007ffe0ff */
[----:B--2---:R-:W-:Y:S01]  /*19d0*/  IMAD.MOV.U32 R0, RZ, RZ, R12 ;  /* 0x000000ffff007224 */ /* 0x004fe200078e000c */
[----:B------:R-:W-:Y:S01]  /*19e0*/  ISETP.GE.AND P1, PT, R10, RZ, PT ;  /* 0x000000ff0a00720c */ /* 0x000fe20003f26270 */
[----:B------:R-:W-:Y:S01]  /*19f0*/  IMAD R17, R24, R3, R17 ;  /* 0x0000000318117224 */ /* 0x000fe200078e0211 */
[----:B------:R-:W-:Y:S01]  /*1a00*/  LOP3.LUT R3, R4, 0x68, RZ, 0xfc, !PT ;  /* 0x0000006804037812 */ /* 0x000fe200078efcff */
[----:B------:R-:W-:Y:S01]  /*1a10*/  IMAD R16, R24, R11, R16 ;  /* 0x0000000b18107224 */ /* 0x000fe200078e0210 */
[----:B------:R-:W-:Y:S01]  /*1a20*/  LOP3.LUT R12, R4, 0x6c, RZ, 0xfc, !PT ;  /* 0x0000006c040c7812 */ /* 0x000fe200078efcff */
[----:B------:R-:W-:Y:S01]  /*1a30*/  @!P3 IMAD.MOV R0, RZ, RZ, -R0 ;  /* 0x000000ffff00b224 */ /* 0x000fe200078e0a00 */
[----:B------:R-:W-:Y:S01]  /*1a40*/  IABS R10, R3 ;  /* 0x00000003000a7213 */ /* 0x000fe20000000000 */
[----:B------:R-:W-:Y:S01]  /*1a50*/  @!P6 IMAD.IADD R2, R2, 0x1, -R24 ;  /* 0x000000010202e824 */ /* 0x000fe200078e0a18 */
[----:B------:R-:W-:Y:S01]  /*1a60*/  ISETP.GT.U32.AND P6, PT, R24, R17, PT ;  /* 0x000000111800720c */ /* 0x000fe20003fc4070 */
[----:B------:R-:W-:Y:S01]  /*1a70*/  IMAD.HI.U32 R26, R6, R15, RZ ;  /* 0x0000000f061a7227 */ /* 0x000fe200078e00ff */
[----:B------:R1:W-:Y:S01]  /*1a80*/  STL [R1+0x1b4], R0 ;  /* 0x0001b40001007387 */ /* 0x0003e20000100800 */
[----:B------:R-:W-:-:S02]  /*1a90*/  ISETP.GE.AND P3, PT, R5, RZ, PT ;  /* 0x000000ff0500720c */ /* 0x000fc40003f66270 */
[----:B------:R-:W-:Y:S01]  /*1aa0*/  @!P4 IMAD.IADD R18, R18, 0x1, -R24 ;  /* 0x000000011212c824 */ /* 0x000fe200078e0a18 */
[----:B------:R-:W-:Y:S01]  /*1ab0*/  ISETP.GT.U32.AND P4, PT, R24, R16, PT ;  /* 0x000000101800720c */ /* 0x000fe20003f84070 */
[----:B------:R-:W-:Y:S01]  /*1ac0*/  IMAD.MOV R26, RZ, RZ, -R26 ;  /* 0x000000ffff1a7224 */ /* 0x000fe200078e0a1a */
[----:B------:R-:W-:Y:S01]  /*1ad0*/  IABS R5, R12 ;  /* 0x0000000c00057213 */ /* 0x000fe20000000000 */
[----:B------:R-:W-:-:S04]  /*1ae0*/  IMAD.HI.U32 R11, R6, R10, RZ ;  /* 0x0000000a060b7227 */ /* 0x000fc800078e00ff */
[----:B-1----:R-:W-:Y:S01]  /*1af0*/  IMAD.MOV.U32 R0, RZ, RZ, R14 ;  /* 0x000000ffff007224 */ /* 0x002fe200078e000e */
[----:B------:R-:W-:Y:S01]  /*1b00*/  @!P6 IADD3 R17, PT, PT, R17, -R24, RZ ;  /* 0x800000181111e210 */ /* 0x000fe20007ffe0ff */
[----:B------:R-:W-:Y:S01]  /*1b10*/  IMAD R15, R24, R26, R15 ;  /* 0x0000001a180f7224 */ /* 0x000fe200078e020f */
[----:B------:R-:W-:Y:S01]  /*1b20*/  LOP3.LUT R14, R4, 0x74, RZ, 0xfc, !PT ;  /* 0x00000074040e7812 */ /* 0x000fe200078efcff */
[----:B------:R-:W-:Y:S01]  /*1b30*/  @!P0 IMAD.MOV R0, RZ, RZ, -R0 ;  /* 0x000000ffff008224 */ /* 0x000fe200078e0a00 */
[----:B------:R-:W-:Y:S01]  /*1b40*/  ISETP.GT.U32.AND P0, PT, R24, R18, PT ;  /* 0x000000121800720c */ /* 0x000fe20003f04070 */
[----:B------:R-:W-:Y:S01]  /*1b50*/  @!P4 IMAD.IADD R16, R16, 0x1, -R24 ;  /* 0x000000011010c824 */ /* 0x000fe200078e0a18 */
[----:B------:R-:W-:Y:S01]  /*1b60*/  ISETP.GT.U32.AND P6, PT, R24, R15, PT ;  /* 0x0000000f1800720c */ /* 0x000fe20003fc4070 */
[----:B------:R-:W-:Y:S01]  /*1b70*/  IMAD.MOV R26, RZ, RZ, -R11 ;  /* 0x000000ffff1a7224 */ /* 0x000fe200078e0a0b */
[----:B------:R1:W-:Y:S01]  /*1b80*/  STL [R1+0x60], R0 ;  /* 0x0000600001007387 */ /* 0x0003e20000100800 */
[----:B------:R-:W-:Y:S01]  /*1b90*/  IMAD.HI.U32 R13, R6, R5, RZ ;  /* 0x00000005060d7227 */ /* 0x000fe200078e00ff */
[----:B------:R-:W-:-:S03]  /*1ba0*/  ISETP.GT.U32.AND P4, PT, R24, R17, PT ;  /* 0x000000111800720c */ /* 0x000fc60003f84070 */
[C---:B------:R-:W-:Y:S02]  /*1bb0*/  IMAD R10, R24.reuse, R26, R10 ;  /* 0x0000001a180a7224 */ /* 0x040fe400078e020a */
[----:B------:R-:W-:Y:S02]  /*1bc0*/  IMAD R11, R24, R25, R23 ;  /* 0x00000019180b7224 */ /* 0x000fe400078e0217 */
[----:B------:R-:W-:Y:S01]  /*1bd0*/  IMAD.MOV R23, RZ, RZ, -R13 ;  /* 0x000000ffff177224 */ /* 0x000fe200078e0a0d */
[----:B------:R-:W-:Y:S01]  /*1be0*/  LOP3.LUT R13, R4, 0x70, RZ, 0xfc, !PT ;  /* 0x00000070040d7812 */ /* 0x000fe200078efcff */
[----:B-1----:R-:W-:Y:S01]  /*1bf0*/  IMAD.MOV.U32 R0, RZ, RZ, R21 ;  /* 0x000000ffff007224 */ /* 0x002fe200078e0015 */
[----:B------:R-:W-:Y:S01]  /*1c00*/  IABS R21, R14 ;  /* 0x0000000e00157213 */ /* 0x000fe20000000000 */
[----:B------:R-:W-:Y:S02]  /*1c10*/  @!P6 IMAD.IADD R15, R15, 0x1, -R24 ;  /* 0x000000010f0fe824 */ /* 0x000fe400078e0a18 */
[----:B------:R-:W-:Y:S01]  /*1c20*/  @!P5 IMAD.MOV R0, RZ, RZ, -R0 ;  /* 0x000000ffff00d224 */ /* 0x000fe200078e0a00 */
[----:B------:R-:W-:Y:S01]  /*1c30*/  ISETP.GT.U32.AND P5, PT, R24, R16, PT ;  /* 0x000000101800720c */ /* 0x000fe20003fa4070 */
[--C-:B------:R-:W-:Y:S01]  /*1c40*/  @!P0 IMAD.IADD R18, R18, 0x1, -R24.reuse ;  /* 0x0000000112128824 */ /* 0x100fe200078e0a18 */
[C---:B------:R-:W-:Y:S01]  /*1c50*/  ISETP.GT.U32.AND P0, PT, R24.reuse, R10, PT ;  /* 0x0000000a1800720c */ /* 0x040fe20003f04070 */
[C---:B------:R-:W-:Y:S01]  /*1c60*/  IMAD R5, R24.reuse, R23, R5 ;  /* 0x0000001718057224 */ /* 0x040fe200078e0205 */
[----:B------:R1:W-:Y:S01]  /*1c70*/  STL [R1+0x70], R0 ;  /* 0x0000700001007387 */ /* 0x0003e20000100800 */
[----:B------:R-:W-:Y:S01]  /*1c80*/  ISETP.GT.U32.AND P6, PT, R24, R15, PT ;  /* 0x0000000f1800720c */ /* 0x000fe20003fc4070 */
[----:B------:R-:W-:Y:S01]  /*1c90*/  @!P4 IMAD.IADD R17, R17, 0x1, -R24 ;  /* 0x000000011111c824 */ /* 0x000fe200078e0a18 */
[----:B------:R-:W-:Y:S01]  /*1ca0*/  IABS R23, R13 ;  /* 0x0000000d00177213 */ /* 0x000fe20000000000 */
[----:B------:R-:W-:Y:S01]  /*1cb0*/  IMAD.MOV.U32 R7, RZ, RZ, R18 ;  /* 0x000000ffff077224 */ /* 0x000fe200078e0012 */
[----:B------:R-:W-:-:S02]  /*1cc0*/  ISETP.GE.AND P4, PT, R19, RZ, PT ;  /* 0x000000ff1300720c */ /* 0x000fc40003f86270 */
[----:B------:R-:W-:Y:S01]  /*1cd0*/  LOP3.LUT R18, R4, 0x78, RZ, 0xfc, !PT ;  /* 0x0000007804127812 */ /* 0x000fe200078efcff */
[----:B------:R-:W-:Y:S01]  /*1ce0*/  @!P3 IMAD.MOV R7, RZ, RZ, -R7 ;  /* 0x000000ffff07b224 */ /* 0x000fe200078e0a07 */
[----:B------:R-:W-:Y:S01]  /*1cf0*/  @!P5 IADD3 R16, PT, PT, R16, -R24, RZ ;  /* 0x800000181010d210 */ /* 0x000fe20007ffe0ff */
[----:B-1----:R-:W-:Y:S01]  /*1d00*/  IMAD.MOV.U32 R0, RZ, RZ, R2 ;  /* 0x000000ffff007224 */ /* 0x002fe200078e0002 */
[----:B------:R-:W-:Y:S01]  /*1d10*/  ISETP.GT.U32.AND P5, PT, R24, R5, PT ;  /* 0x000000051800720c */ /* 0x000fe20003fa4070 */
[----:B------:R-:W-:Y:S01]  /*1d20*/  @!P0 IMAD.IADD R10, R10, 0x1, -R24 ;  /* 0x000000010a0a8824 */ /* 0x000fe200078e0a18 */
[----:B------:R-:W-:Y:S01]  /*1d30*/  ISETP.GE.AND P0, PT, R3, RZ, PT ;  /* 0x000000ff0300720c */ /* 0x000fe20003f06270 */
[----:B------:R-:W-:Y:S01]  /*1d40*/  @!P2 IMAD.MOV R0, RZ, RZ, -R0 ;  /* 0x000000ffff00a224 */ /* 0x000fe200078e0a00 */
[----:B------:R-:W-:Y:S01]  /*1d50*/  ISETP.GT.U32.AND P2, PT, R24, R11, PT ;  /* 0x0000000b1800720c */ /* 0x000fe20003f44070 */
[--C-:B------:R-:W-:Y:S01]  /*1d60*/  @!P6 IMAD.IADD R15, R15, 0x1, -R24.reuse ;  /* 0x000000010f0fe824 */ /* 0x100fe200078e0a18 */
[----:B------:R-:W-:Y:S01]  /*1d70*/  ISETP.GE.AND P6, PT, R20, RZ, PT ;  /* 0x000000ff1400720c */ /* 0x000fe20003fc6270 */
[C---:B------:R-:W-:Y:S01]  /*1d80*/  IMAD.HI.U32 R19, R6.reuse, R23, RZ ;  /* 0x0000001706137227 */ /* 0x040fe200078e00ff */
[----:B------:R1:W-:Y:S03]  /*1d90*/  STL [R1+0x74], R0 ;  /* 0x0000740001007387 */ /* 0x0003e60000100800 */
[----:B------:R-:W-:Y:S01]  /*1da0*/  IMAD.HI.U32 R2, R6, R21, RZ ;  /* 0x0000001506027227 */ /* 0x000fe200078e00ff */
[----:B------:R2:W-:Y:S03]  /*1db0*/  STL [R1+0x6c], R7 ;  /* 0x00006c0701007387 */ /* 0x0005e60000100800 */
[----:B------:R-:W-:-:S02]  /*1dc0*/  @!P5 IMAD.IADD R5, R5, 0x1, -R24 ;  /* 0x000000010505d824 */ /* 0x000fc400078e0a18 */
[----:B------:R-:W-:Y:S01]  /*1dd0*/  @!P2 IMAD.IADD R11, R11, 0x1, -R24 ;  /* 0x000000010b0ba824 */ /* 0x000fe200078e0a18 */
[----:B------:R-:W-:Y:S01]  /*1de0*/  ISETP.GE.AND P2, PT, R22, RZ, PT ;  /* 0x000000ff1600720c */ /* 0x000fe20003f46270 */
[----:B-1----:R-:W-:Y:S01]  /*1df0*/  IMAD.MOV.U32 R0, RZ, RZ, R17 ;  /* 0x000000ffff007224 */ /* 0x002fe200078e0011 */
[C---:B------:R-:W-:Y:S01]  /*1e00*/  ISETP.GT.U32.AND P5, PT, R24.reuse, R5, PT ;  /* 0x000000051800720c */ /* 0x040fe20003fa4070 */
[----:B------:R-:W-:Y:S01]  /*1e10*/  IMAD.MOV R19, RZ, RZ, -R19 ;  /* 0x000000ffff137224 */ /* 0x000fe200078e0a13 */
[C---:B------:R-:W-:Y:S01]  /*1e20*/  ISETP.GT.U32.AND P3, PT, R24.reuse, R11, PT ;  /* 0x0000000b1800720c */ /* 0x040fe20003f64070 */
[----:B------:R-:W-:Y:S01]  /*1e30*/  @!P1 IMAD.MOV R0, RZ, RZ, -R0 ;  /* 0x000000ffff009224 */ /* 0x000fe200078e0a00 */
[C---:B------:R-:W-:Y:S01]  /*1e40*/  ISETP.GT.U32.AND P1, PT, R24.reuse, R10, PT ;  /* 0x0000000a1800720c */ /* 0x040fe20003f24070 */
[----:B------:R-:W-:Y:S01]  /*1e50*/  IMAD.MOV R2, RZ, RZ, -R2 ;  /* 0x000000ffff027224 */ /* 0x000fe200078e0a02 */
[----:B--2---:R-:W-:Y:S01]  /*1e60*/  MOV R7, R16 ;  /* 0x0000001000077202 */ /* 0x004fe20000000f00 */
[C---:B------:R-:W-:Y:S01]  /*1e70*/  IMAD R3, R24.reuse, R19, R23 ;  /* 0x0000001318037224 */ /* 0x040fe200078e0217 */
[----:B------:R1:W-:Y:S01]  /*1e80*/  STL [R1+0x78], R0 ;  /* 0x0000780001007387 */ /* 0x0003e20000100800 */
[----:B------:R-:W-:Y:S01]  /*1e90*/  IMAD R2, R24, R2, R21 ;  /* 0x0000000218027224 */ /* 0x000fe200078e0215 */
[----:B------:R-:W-:Y:S01]  /*1ea0*/  LOP3.LUT R16, R4, 0x7c, RZ, 0xfc, !PT ;  /* 0x0000007c04107812 */ /* 0x000fe200078efcff */
[----:B------:R-:W-:Y:S01]  /*1eb0*/  @!P4 IMAD.MOV R7, RZ, RZ, -R7 ;  /* 0x000000ffff07c224 */ /* 0x000fe200078e0a07 */
[----:B------:R-:W-:Y:S01]  /*1ec0*/  ISETP.GT.U32.AND P4, PT, R24, R3, PT ;  /* 0x000000031800720c */ /* 0x000fe20003f84070 */
[--C-:B------:R-:W-:Y:S01]  /*1ed0*/  @!P5 IMAD.IADD R5, R5, 0x1, -R24.reuse ;  /* 0x000000010505d824 */ /* 0x100fe200078e0a18 */
[----:B------:R-:W-:Y:S01]  /*1ee0*/  ISETP.GE.AND P5, PT, R14, RZ, PT ;  /* 0x000000ff0e00720c */ /* 0x000fe20003fa6270 */
[--C-:B------:R-:W-:Y:S01]  /*1ef0*/  @!P3 IMAD.IADD R11, R11, 0x1, -R24.reuse ;  /* 0x000000010b0bb824 */ /* 0x100fe200078e0a18 */
[----:B------:R2:W-:Y:S01]  /*1f00*/  STL [R1+0x7c], R7 ;  /* 0x00007c0701007387 */ /* 0x0005e20000100800 */
[----:B------:R-:W-:Y:S01]  /*1f10*/  @!P1 IMAD.IADD R10, R10, 0x1, -R24 ;  /* 0x000000010a0a9824 */ /* 0x000fe200078e0a18 */
[----:B------:R-:W-:Y:S01]  /*1f20*/  ISETP.GT.U32.AND P3, PT, R24, R2, PT ;  /* 0x000000021800720c */ /* 0x000fe20003f64070 */
[----:B-1----:R-:W-:Y:S01]  /*1f30*/  IMAD.MOV.U32 R0, RZ, RZ, R15 ;  /* 0x000000ffff007224 */ /* 0x002fe200078e000f */
[----:B------:R-:W-:-:S02]  /*1f40*/  IABS R15, R18 ;  /* 0x00000012000f7213 */ /* 0x000fc40000000000 */
[----:B------:R-:W-:Y:S01]  /*1f50*/  ISETP.GE.AND P1, PT, R13, RZ, PT ;  /* 0x000000ff0d00720c */ /* 0x000fe20003f26270 */
[----:B------:R-:W-:Y:S01]  /*1f60*/  @!P6 IMAD.MOV R0, RZ, RZ, -R0 ;  /* 0x000000ffff00e224 */ /* 0x000fe200078e0a00 */
[----:B------:R-:W-:Y:S01]  /*1f70*/  ISETP.GE.AND P6, PT, R12, RZ, PT ;  /* 0x000000ff0c00720c */ /* 0x000fe20003fc6270 */
[----:B------:R-:W-:Y:S01]  /*1f80*/  IMAD.HI.U32 R14, R6, R15, RZ ;  /* 0x0000000f060e7227 */ /* 0x000fe200078e00ff */
[----:B------:R-:W-:Y:S02]  /*1f90*/  IABS R12, R16 ;  /* 0x00000010000c7213 */ /* 0x000fe40000000000 */
[----:B------:R1:W-:Y:S01]  /*1fa0*/  STL [R1+0x90], R0 ;  /* 0x0000900001007387 */ /* 0x0003e20000100800 */
[----:B--2---:R-:W-:Y:S02]  /*1fb0*/  IMAD.MOV.U32 R7, RZ, RZ, R11 ;  /* 0x000000ffff077224 */ /* 0x004fe400078e000b */
[----:B------:R-:W-:Y:S02]  /*1fc0*/  IMAD.MOV R14, RZ, RZ, -R14 ;  /* 0x000000ffff0e7224 */ /* 0x000fe400078e0a0e */
[----:B------:R-:W-:-:S02]  /*1fd0*/  @!P2 IMAD.MOV R7, RZ, RZ, -R7 ;  /* 0x000000ffff07a224 */ /* 0x000fc400078e0a07 */
[--C-:B------:R-:W-:Y:S01]  /*1fe0*/  @!P4 IMAD.IADD R3, R3, 0x1, -R24.reuse ;  /* 0x000000010303c824 */ /* 0x100fe200078e0a18 */
[----:B------:R-:W-:Y:S01]  /*1ff0*/  ISETP.GE.AND P4, PT, R18, RZ, PT ;  /* 0x000000ff1200720c */ /* 0x000fe20003f86270 */
[----:B------:R-:W-:Y:S01]  /*2000*/  IMAD R18, R24, R14, R15 ;  /* 0x0000000e18127224 */ /* 0x000fe200078e020f */
[----:B-1----:R-:W-:Y:S01]  /*2010*/  MOV R0, R10 ;  /* 0x0000000a00007202 */ /* 0x002fe20000000f00 */
[----:B------:R-:W-:Y:S01]  /*2020*/  STL [R1+0x94], R7 ;  /* 0x0000940701007387 */ /* 0x000fe20000100800 */
[----:B------:R-:W-:Y:S01]  /*2030*/  @!P3 IMAD.IADD R2, R2, 0x1, -R24 ;  /* 0x000000010202b824 */ /* 0x000fe200078e0a18 */
[----:B------:R-:W-:Y:S01]  /*2040*/  ISETP.GT.U32.AND P2, PT, R24, R3, PT ;  /* 0x000000031800720c */ /* 0x000fe20003f44070 */
[----:B------:R-:W-:Y:S01]  /*2050*/  IMAD.HI.U32 R13, R6, R12, RZ ;  /* 0x0000000c060d7227 */ /* 0x000fe200078e00ff */
[----:B------:R-:W-:Y:S02]  /*2060*/  LOP3.LUT R10, R4, 0x84, RZ, 0xfc, !PT ;  /* 0x00000084040a7812 */ /* 0x000fe400078efcff */
[----:B------:R-:W-:Y:S01]  /*2070*/  ISETP.GT.U32.AND P3, PT, R24, R2, PT ;  /* 0x000000021800720c */ /* 0x000fe20003f64070 */
[----:B------:R-:W-:Y:S01]  /*2080*/  @!P0 IMAD.MOV R0, RZ, RZ, -R0 ;  /* 0x000000ffff008224 */ /* 0x000fe200078e0a00 */
[----:B------:R-:W-:Y:S01]  /*2090*/  ISETP.GE.AND P0, PT, R16, RZ, PT ;  /* 0x000000ff1000720c */ /* 0x000fe20003f06270 */
[----:B------:R-:W-:Y:S01]  /*20a0*/  IMAD.MOV R13, RZ, RZ, -R13 ;  /* 0x000000ffff0d7224 */ /* 0x000fe200078e0a0d */
[----:B------:R-:W-:-:S02]  /*20b0*/  LOP3.LUT R16, R4, 0x80, RZ, 0xfc, !PT ;  /* 0x0000008004107812 */ /* 0x000fc400078efcff */
[----:B------:R1:W-:Y:S01]  /*20c0*/  STL [R1+0x98], R0 ;  /* 0x0000980001007387 */ /* 0x0003e20000100800 */
[----:B------:R-:W-:Y:S01]  /*20d0*/  IMAD R14, R24, R13, R12 ;  /* 0x0000000d180e7224 */ /* 0x000fe200078e020c */
[----:B------:R-:W-:Y:S01]  /*20e0*/  IABS R12, R10 ;  /* 0x0000000a000c7213 */ /* 0x000fe20000000000 */
[--C-:B------:R-:W-:Y:S01]  /*20f0*/  @!P2 IMAD.IADD R3, R3, 0x1, -R24.reuse ;  /* 0x000000010303a824 */ /* 0x100fe200078e0a18 */
[----:B------:R-:W-:Y:S02]  /*2100*/  ISETP.GE.AND P2, PT, R16, RZ, PT ;  /* 0x000000ff1000720c */ /* 0x000fe40003f46270 */
[----:B------:R-:W-:Y:S01]  /*2110*/  IABS R16, R16 ;  /* 0x0000001000107213 */ /* 0x000fe20000000000 */
[----:B------:R-:W-:Y:S01]  /*2120*/  @!P3 IMAD.IADD R2, R2, 0x1, -R24 ;  /* 0x000000010202b824 */ /* 0x000fe200078e0a18 */
[----:B------:R-:W-:Y:S01]  /*2130*/  ISETP.GT.U32.AND P3, PT, R24, R14, PT ;  /* 0x0000000e1800720c */ /* 0x000fe20003f64070 */
[----:B-1----:R-:W-:Y:S01]  /*2140*/  IMAD.MOV.U32 R0, RZ, RZ, R5 ;  /* 0x000000ffff007224 */ /* 0x002fe200078e0005 */
[----:B------:R-:W-:Y:S01]  /*2150*/  LOP3.LUT R5, R4, 0x88, RZ, 0xfc, !PT ;  /* 0x0000008804057812 */ /* 0x000fe200078efcff */
[----:B------:R-:W-:Y:S01]  /*2160*/  IMAD.HI.U32 R13, R6, R16, RZ ;  /* 0x00000010060d7227 */ /* 0x000fe200078e00ff */
[----:B------:R-:W-:-:S02]  /*2170*/  LOP3.LUT R15, R4, 0x90, RZ, 0xfc, !PT ;  /* 0x00000090040f7812 */ /* 0x000fc400078efcff */
[----:B------:R-:W-:Y:S01]  /*2180*/  IABS R11, R5 ;  /* 0x00000005000b7213 */ /* 0x000fe20000000000 */
[----:B------:R-:W-:Y:S01]  /*2190*/  @!P6 IMAD.MOV R0, RZ, RZ, -R0 ;  /* 0x000000ffff00e224 */ /* 0x000fe200078e0a00 */
[C---:B------:R-:W-:Y:S01]  /*21a0*/  ISETP.GT.U32.AND P6, PT, R24.reuse, R18, PT ;  /* 0x000000121800720c */ /* 0x040fe20003fc4070 */
[----:B------:R-:W-:Y:S01]  /*21b0*/  IMAD.MOV R13, RZ, RZ, -R13 ;  /* 0x000000ffff0d7224 */ /* 0x000fe200078e0a0d */
[----:B------:R-:W-:Y:S02]  /*21c0*/  IABS R19, R15 ;  /* 0x0000000f00137213 */ /* 0x000fe40000000000 */
[----:B------:R1:W-:Y:S01]  /*21d0*/  STL [R1+0xa4], R0 ;  /* 0x0000a40001007387 */ /* 0x0003e20000100800 */
[----:B------:R-:W-:Y:S01]  /*21e0*/  IMAD R16, R24, R13, R16 ;  /* 0x0000000d18107224 */ /* 0x000fe200078e0210 */
[----:B------:R-:W-:-:S04]  /*21f0*/  @!P3 IADD3 R14, PT, PT, R14, -R24, RZ ;  /* 0x800000180e0eb210 */ /* 0x000fc80007ffe0ff */
[----:B------:R-:W-:-:S03]  /*2200*/  ISETP.GT.U32.AND P3, PT, R24, R14, PT ;  /* 0x0000000e1800720c */ /* 0x000fc60003f64070 */
[----:B------:R-:W-:Y:S02]  /*2210*/  @!P6 IMAD.IADD R18, R18, 0x1, -R24 ;  /* 0x000000011212e824 */ /* 0x000fe400078e0a18 */
[----:B-1----:R-:W-:Y:S02]  /*2220*/  IMAD.MOV.U32 R0, RZ, RZ, R3 ;  /* 0x000000ffff007224 */ /* 0x002fe400078e0003 */
[----:B------:R-:W-:Y:S01]  /*2230*/  IMAD.HI.U32 R3, R6, R11, RZ ;  /* 0x0000000b06037227 */ /* 0x000fe200078e00ff */
[----:B------:R-:W-:-:S03]  /*2240*/  ISETP.GT.U32.AND P6, PT, R24, R18, PT ;  /* 0x000000121800720c */ /* 0x000fc60003fc4070 */
[----:B------:R-:W-:Y:S01]  /*2250*/  @!P1 IMAD.MOV R0, RZ, RZ, -R0 ;  /* 0x000000ffff009224 */ /* 0x000fe200078e0a00 */
[----:B------:R-:W-:Y:S01]  /*2260*/  ISETP.GE.AND P1, PT, R10, RZ, PT ;  /* 0x000000ff0a00720c */ /* 0x000fe20003f26270 */
[----:B------:R-:W-:-:S03]  /*2270*/  IMAD.HI.U32 R10, R6, R12, RZ ;  /* 0x0000000c060a7227 */ /* 0x000fc600078e00ff */
[----:B------:R1:W-:Y:S01]  /*2280*/  STL [R1+0xb0], R0 ;  /* 0x0000b00001007387 */ /* 0x0003e20000100800 */
[----:B------:R-:W-:Y:S02]  /*2290*/  IMAD.MOV R3, RZ, RZ, -R3 ;  /* 0x000000ffff037224 */ /* 0x000fe400078e0a03 */
[----:B------:R-:W-:Y:S02]  /*22a0*/  IMAD.MOV R10, RZ, RZ, -R10 ;  /* 0x000000ffff0a7224 */ /* 0x000fe400078e0a0a */
[----:B------:R-:W-:Y:S01]  /*22b0*/  @!P6 IMAD.IADD R18, R18, 0x1, -R24 ;  /* 0x000000011212e824 */ /* 0x000fe200078e0a18 */
[C---:B------:R-:W-:Y:S01]  /*22c0*/  ISETP.GT.U32.AND P6, PT, R24.reuse, R16, PT ;  /* 0x000000101800720c */ /* 0x040fe20003fc4070 */
[----:B------:R-:W-:Y:S01]  /*22d0*/  IMAD R11, R24, R3, R11 ;  /* 0x00000003180b7224 */ /* 0x000fe200078e020b */
[----:B------:R-:W-:Y:S01]  /*22e0*/  LOP3.LUT R3, R4, 0x98, RZ, 0xfc, !PT ;  /* 0x0000009804037812 */ /* 0x000fe200078efcff */
[----:B------:R-:W-:Y:S02]  /*22f0*/  IMAD R12, R24, R10, R12 ;  /* 0x0000000a180c7224 */ /* 0x000fe400078e020c */
[----:B-1----:R-:W-:Y:S01]  /*2300*/  IMAD.MOV.U32 R0, RZ, RZ, R2 ;  /* 0x000000ffff007224 */ /* 0x002fe200078e0002 */
[----:B------:R-:W-:Y:S01]  /*2310*/  LOP3.LUT R2, R4, 0x8c, RZ, 0xfc, !PT ;  /* 0x0000008c04027812 */ /* 0x000fe200078efcff */
[----:B------:R-:W-:Y:S01]  /*2320*/  @!P3 IMAD.IADD R14, R14, 0x1, -R24 ;  /* 0x000000010e0eb824 */ /* 0x000fe200078e0a18 */
[----:B------:R-:W-:Y:S01]  /*2330*/  ISETP.GT.U32.AND P3, PT, R24, R12, PT ;  /* 0x0000000c1800720c */ /* 0x000fe20003f64070 */
[----:B------:R-:W-:Y:S01]  /*2340*/  @!P5 IMAD.MOV R0, RZ, RZ, -R0 ;  /* 0x000000ffff00d224 */ /* 0x000fe200078e0a00 */
[----:B------:R-:W-:-:S02]  /*2350*/  IABS R10, R2 ;  /* 0x00000002000a7213 */ /* 0x000fc40000000000 */
[----:B------:R-:W-:Y:S01]  /*2360*/  ISETP.GE.AND P5, PT, R5, RZ, PT ;  /* 0x000000ff0500720c */ /* 0x000fe20003fa6270 */
[--C-:B------:R-:W-:Y:S01]  /*2370*/  @!P6 IMAD.IADD R16, R16, 0x1, -R24.reuse ;  /* 0x000000011010e824 */ /* 0x100fe200078e0a18 */
[----:B------:R1:W-:Y:S01]  /*2380*/  STL [R1+0xb4], R0 ;  /* 0x0000b40001007387 */ /* 0x0003e20000100800 */
[----:B------:R-:W-:Y:S02]  /*2390*/  LOP3.LUT R5, R4, 0x94, RZ, 0xfc, !PT ;  /* 0x0000009404057812 */ /* 0x000fe400078efcff */
[----:B------:R-:W-:Y:S02]  /*23a0*/  IABS R13, R3 ;  /* 0x00000003000d7213 */ /* 0x000fe40000000000 */
[----:B------:R-:W-:Y:S02]  /*23b0*/  ISETP.GT.U32.AND P6, PT, R24, R16, PT ;  /* 0x000000101800720c */ /* 0x000fe40003fc4070 */
[----:B------:R-:W-:Y:S01]  /*23c0*/  @!P3 IMAD.IADD R12, R12, 0x1, -R24 ;  /* 0x000000010c0cb824 */ /* 0x000fe200078e0a18 */
[----:B------:R-:W-:Y:S01]  /*23d0*/  IABS R17, R5 ;  /* 0x0000000500117213 */ /* 0x000fe20000000000 */
[----:B-1----:R-:W-:-:S02]  /*23e0*/  IMAD.MOV.U32 R0, RZ, RZ, R18 ;  /* 0x000000ffff007224 */ /* 0x002fc400078e0012 */
[----:B------:R-:W-:Y:S01]  /*23f0*/  IMAD.MOV.U32 R18, RZ, RZ, R19 ;  /* 0x000000ffff127224 */ /* 0x000fe200078e0013 */
[----:B------:R-:W-:Y:S01]  /*2400*/  ISETP.GT.U32.AND P3, PT, R24, R12, PT ;  /* 0x0000000c1800720c */ /* 0x000fe20003f64070 */
[----:B------:R-:W-:Y:S01]  /*2410*/  IMAD.HI.U32 R19, R6, R10, RZ ;  /* 0x0000000a06137227 */ /* 0x000fe200078e00ff */
[----:B------:R-:W-:Y:S02]  /*2420*/  @!P4 IADD3 R0, PT, PT, -R0, RZ, RZ ;  /* 0x000000ff0000c210 */ /* 0x000fe40007ffe1ff */
[----:B------:R-:W-:Y:S01]  /*2430*/  ISETP.GT.U32.AND P4, PT, R24, R11, PT ;  /* 0x0000000b1800720c */ /* 0x000fe20003f84070 */
[----:B------:R-:W-:Y:S02]  /*2440*/  IMAD.MOV R19, RZ, RZ, -R19 ;  /* 0x000000ffff137224 */ /* 0x000fe400078e0a13 */
[----:B------:R1:W-:Y:S01]  /*2450*/  STL [R1+0xbc], R0 ;  /* 0x0000bc0001007387 */ /* 0x0003e20000100800 */
[----:B------:R-:W-:-:S05]  /*2460*/  @!P6 IMAD.IADD R16, R16, 0x1, -R24 ;  /* 0x000000011010e824 */ /* 0x000fca00078e0a18 */
[----:B------:R-:W-:Y:S01]  /*2470*/  @!P3 IMAD.IADD R12, R12, 0x1, -R24 ;  /* 0x000000010c0cb824 */ /* 0x000fe200078e0a18 */
[----:B------:R-:W-:-:S03]  /*2480*/  ISETP.GE.AND P3, PT, R15, RZ, PT ;  /* 0x000000ff0f00720c */ /* 0x000fc60003f66270 */
[----:B------:R-:W-:Y:S02]  /*2490*/  @!P4 IMAD.IADD R11, R11, 0x1, -R24 ;  /* 0x000000010b0bc824 */ /* 0x000fe400078e0a18 */
[----:B-1----:R-:W-:Y:S02]  /*24a0*/  IMAD.MOV.U32 R0, RZ, RZ, R14 ;  /* 0x000000ffff007224 */ /* 0x002fe400078e000e */
[----:B------:R-:W-:Y:S01]  /*24b0*/  IMAD.HI.U32 R14, R6, R13, RZ ;  /* 0x0000000d060e7227 */ /* 0x000fe200078e00ff */
[----:B------:R-:W-:-:S03]  /*24c0*/  ISETP.GT.U32.AND P4, PT, R24, R11, PT ;  /* 0x0000000b1800720c */ /* 0x000fc60003f84070 */
[----:B------:R-:W-:Y:S01]  /*24d0*/  @!P0 IMAD.MOV R0, RZ, RZ, -R0 ;  /* 0x000000ffff008224 */ /* 0x000fe200078e0a00 */
[----:B------:R-:W-:Y:S01]  /*24e0*/  ISETP.GE.AND P0, PT, R2, RZ, PT ;  /* 0x000000ff0200720c */ /* 0x000fe20003f06270 */
[----:B------:R-:W-:Y:S02]  /*24f0*/  IMAD R2, R24, R19, R10 ;  /* 0x0000001318027224 */ /* 0x000fe400078e020a */
[----:B------:R-:W-:Y:S01]  /*2500*/  IMAD.HI.U32 R10, R6, R17, RZ ;  /* 0x00000011060a7227 */ /* 0x000fe200078e00ff */
[----:B------:R1:W-:Y:S02]  /*2510*/  STL [R1+0xc0], R0 ;  /* 0x0000c00001007387 */ /* 0x0003e40000100800 */
[----:B------:R-:W-:Y:S01]  /*2520*/  ISETP.GT.U32.AND P6, PT, R24, R2, PT ;  /* 0x000000021800720c */ /* 0x000fe20003fc4070 */
[----:B------:R-:W-:-:S04]  /*2530*/  IMAD.HI.U32 R19, R6, R18, RZ ;  /* 0x0000001206137227 */ /* 0x000fc800078e00ff */
[----:B------:R-:W-:Y:S02]  /*2540*/  IMAD.MOV R10, RZ, RZ, -R10 ;  /* 0x000000ffff0a7224 */ /* 0x000fe400078e0a0a */
[----:B------:R-:W-:Y:S01]  /*2550*/  IMAD.MOV R19, RZ, RZ, -R19 ;  /* 0x000000ffff137224 */ /* 0x000fe200078e0a13 */
[----:B-1----:R-:W-:Y:S01]  /*2560*/  MOV R0, R16 ;  /* 0x0000001000007202 */ /* 0x002fe20000000f00 */
[----:B------:R-:W-:Y:S02]  /*2570*/  IMAD.MOV R14, RZ, RZ, -R14 ;  /* 0x000000ffff0e7224 */ /* 0x000fe400078e0a0e */
[----:B------:R-:W-:Y:S02]  /*2580*/  @!P4 IMAD.IADD R11, R11, 0x1, -R24 ;  /* 0x000000010b0bc824 */ /* 0x000fe400078e0a18 */
[----:B------:R-:W-:Y:S02]  /*2590*/  @!P2 IMAD.MOV R0, RZ, RZ, -R0 ;  /* 0x000000ffff00a224 */ /* 0x000fe400078e0a00 */
[----:B------:R-:W-:Y:S01]  /*25a0*/  IMAD R17, R24, R10, R17 ;  /* 0x0000000a18117224 */ /* 0x000fe200078e0211 */
[----:B------:R-:W-:Y:S01]  /*25b0*/  LOP3.LUT R10, R4, 0x9c, RZ, 0xfc, !PT ;  /* 0x0000009c040a7812 */ /* 0x000fe200078efcff */
[C---:B------:R-:W-:Y:S01]  /*25c0*/  IMAD R15, R24.reuse, R19, R18 ;  /* 0x00000013180f7224 */ /* 0x040fe200078e0212 */
[----:B------:R1:W-:Y:S01]  /*25d0*/  STL [R1+0xc4], R0 ;  /* 0x0000c40001007387 */ /* 0x0003e20000100800 */
[C---:B------:R-:W-:Y:S01]  /*25e0*/  IMAD R13, R24.reuse, R14, R13 ;  /* 0x0000000e180d7224 */ /* 0x040fe200078e020d */
[C---:B------:R-:W-:Y:S01]  /*25f0*/  ISETP.GT.U32.AND P4, PT, R24.reuse, R17, PT ;  /* 0x000000111800720c */ /* 0x040fe20003f84070 */
[----:B------:R-:W-:Y:S01]  /*2600*/  IMAD.MOV.U32 R7, RZ, RZ, R12 ;  /* 0x000000ffff077224 */ /* 0x000fe200078e000c */
[----:B------:R-:W-:Y:S01]  /*2610*/  ISETP.GT.U32.AND P2, PT, R24, R15, PT ;  /* 0x0000000f1800720c */ /* 0x000fe20003f44070 */
[----:B------:R-:W-:Y:S01]  /*2620*/  @!P6 IMAD.IADD R2, R2, 0x1, -R24 ;  /* 0x000000010202e824 */ /* 0x000fe200078e0a18 */
[----:B------:R-:W-:Y:S01]  /*2630*/  IABS R16, R10 ;  /* 0x0000000a00107213 */ /* 0x000fe20000000000 */
[----:B------:R-:W-:Y:S01]  /*2640*/  @!P1 IMAD.MOV R7, RZ, RZ, -R7 ;  /* 0x000000ffff079224 */ /* 0x000fe200078e0a07 */
[----:B------:R-:W-:Y:S01]  /*2650*/  ISETP.GE.AND P1, PT, R5, RZ, PT ;  /* 0x000000ff0500720c */ /* 0x000fe20003f26270 */
[----:B-1----:R-:W-:Y:S01]  /*2660*/  IMAD.MOV.U32 R0, RZ, RZ, R11 ;  /* 0x000000ffff007224 */ /* 0x002fe200078e000b */
[----:B------:R-:W-:Y:S01]  /*2670*/  ISETP.GT.U32.AND P6, PT, R24, R2, PT ;  /* 0x000000021800720c */ /* 0x000fe20003fc4070 */
[----:B------:R-:W-:Y:S01]  /*2680*/  IMAD.HI.U32 R11, R6, R16, RZ ;  /* 0x00000010060b7227 */ /* 0x000fe200078e00ff */
[----:B------:R-:W-:Y:S01]  /*2690*/  LOP3.LUT R5, R4, 0xa0, RZ, 0xfc, !PT ;  /* 0x000000a004057812 */ /* 0x000fe200078efcff */
[----:B------:R-:W-:Y:S02]  /*26a0*/  STL [R1+0xcc], R7 ;  /* 0x0000cc0701007387 */ /* 0x000fe40000100800 */
[----:B------:R-:W-:Y:S01]  /*26b0*/  @!P4 IADD3 R17, PT, PT, R17, -R24, RZ ;  /* 0x800000181111c210 */ /* 0x000fe20007ffe0ff */
[----:B------:R-:W-:Y:S01]  /*26c0*/  @!P5 IMAD.MOV R0, RZ, RZ, -R0 ;  /* 0x000000ffff00d224 */ /* 0x000fe200078e0a00 */
[----:B------:R-:W-:Y:S01]  /*26d0*/  ISETP.GT.U32.AND P5, PT, R24, R13, PT ;  /* 0x0000000d1800720c */ /* 0x000fe20003fa4070 */
[----:B------:R-:W-:Y:S01]  /*26e0*/  @!P2 IMAD.IADD R15, R15, 0x1, -R24 ;  /* 0x000000010f0fa824 */ /* 0x000fe200078e0a18 */
[----:B------:R-:W-:Y:S01]  /*26f0*/  IABS R12, R5 ;  /* 0x00000005000c7213 */ /* 0x000fe20000000000 */
[----:B------:R-:W-:Y:S01]  /*2700*/  IMAD.MOV R11, RZ, RZ, -R11 ;  /* 0x000000ffff0b7224 */ /* 0x000fe200078e0a0b */
[----:B------:R-:W-:Y:S01]  /*2710*/  ISETP.GE.AND P2, PT, R10, RZ, PT ;  /* 0x000000ff0a00720c */ /* 0x000fe20003f46270 */
[----:B------:R1:W-:Y:S01]  /*2720*/  STL [R1+0xd0], R0 ;  /* 0x0000d00001007387 */ /* 0x0003e20000100800 */
[----:B------:R-:W-:Y:S01]  /*2730*/  ISETP.GT.U32.AND P4, PT, R24, R15, PT ;  /* 0x0000000f1800720c */ /* 0x000fe20003f84070 */
[----:B------:R-:W-:Y:S01]  /*2740*/  IMAD.HI.U32 R10, R6, R12, RZ ;  /* 0x0000000c060a7227 */ /* 0x000fe200078e00ff */
[----:B------:R-:W-:-:S03]  /*2750*/  LOP3.LUT R14, R4, 0xac, RZ, 0xfc, !PT ;  /* 0x000000ac040e7812 */ /* 0x000fc600078efcff */
[--C-:B------:R-:W-:Y:S01]  /*2760*/  @!P6 IMAD.IADD R2, R2, 0x1, -R24.reuse ;  /* 0x000000010202e824 */ /* 0x100fe200078e0a18 */
[----:B------:R-:W-:Y:S01]  /*2770*/  ISETP.GE.AND P6, PT, R3, RZ, PT ;  /* 0x000000ff0300720c */ /* 0x000fe20003fc6270 */
[----:B------:R-:W-:Y:S01]  /*2780*/  @!P5 IMAD.IADD R13, R13, 0x1, -R24 ;  /* 0x000000010d0dd824 */ /* 0x000fe200078e0a18 */
[----:B------:R-:W-:Y:S01]  /*2790*/  ISETP.GT.U32.AND P5, PT, R24, R17, PT ;  /* 0x000000111800720c */ /* 0x000fe20003fa4070 */
[----:B------:R-:W-:Y:S01]  /*27a0*/  IMAD.MOV R10, RZ, RZ, -R10 ;  /* 0x000000ffff0a7224 */ /* 0x000fe200078e0a0a */
[C---:B------:R-:W-:Y:S01]  /*27b0*/  LOP3.LUT R3, R4.reuse, 0xa4, RZ, 0xfc, !PT ;  /* 0x000000a404037812 */ /* 0x040fe200078efcff */
[----:B-1----:R-:W-:Y:S01]  /*27c0*/  IMAD.MOV.U32 R0, RZ, RZ, R2 ;  /* 0x000000ffff007224 */ /* 0x002fe200078e0002 */
[----:B------:R-:W-:Y:S01]  /*27d0*/  LOP3.LUT R2, R4, 0xa8, RZ, 0xfc, !PT ;  /* 0x000000a804027812 */ /* 0x000fe200078efcff */
[C---:B------:R-:W-:Y:S01]  /*27e0*/  IMAD R12, R24.reuse, R10, R12 ;  /* 0x0000000a180c7224 */ /* 0x040fe200078e020c */
[----:B------:R-:W-:Y:S01]  /*27f0*/  IABS R18, R14 ;  /* 0x0000000e00127213 */ /* 0x000fe20000000000 */
[C---:B------:R-:W-:Y:S01]  /*2800*/  IMAD R16, R24.reuse, R11, R16 ;  /* 0x0000000b18107224 */ /* 0x040fe200078e0210 */
[----:B------:R-:W-:Y:S01]  /*2810*/  IABS R10, R2 ;  /* 0x00000002000a7213 */ /* 0x000fe20000000000 */
[----:B------:R-:W-:Y:S01]  /*2820*/  @!P0 IMAD.MOV R0, RZ, RZ, -R0 ;  /* 0x000000ffff008224 */ /* 0x000fe200078e0a00 */
[C---:B------:R-:W-:Y:S01]  /*2830*/  ISETP.GT.U32.AND P0, PT, R24.reuse, R13, PT ;  /* 0x0000000d1800720c */ /* 0x040fe20003f04070 */
[--C-:B------:R-:W-:Y:S01]  /*2840*/  @!P4 IMAD.IADD R15, R15, 0x1, -R24.reuse ;  /* 0x000000010f0fc824 */ /* 0x100fe200078e0a18 */
[C---:B------:R-:W-:Y:S01]  /*2850*/  ISETP.GT.U32.AND P4, PT, R24.reuse, R16, PT ;  /* 0x000000101800720c */ /* 0x040fe20003f84070 */
[----:B------:R-:W-:Y:S01]  /*2860*/  @!P5 IMAD.IADD R17, R17, 0x1, -R24 ;  /* 0x000000011111d824 */ /* 0x000fe200078e0a18 */
[----:B------:R-:W-:Y:S01]  /*2870*/  ISETP.GT.U32.AND P5, PT, R24, R12, PT ;  /* 0x0000000c1800720c */ /* 0x000fe20003fa4070 */
[----:B------:R1:W-:Y:S01]  /*2880*/  STL [R1+0xd4], R0 ;  /* 0x0000d40001007387 */ /* 0x0003e20000100800 */
[----:B------:R-:W-:Y:S01]  /*2890*/  IABS R11, R3 ;  /* 0x00000003000b7213 */ /* 0x000fe20000000000 */
[----:B------:R-:W-:-:S04]  /*28a0*/  IMAD.HI.U32 R19, R6, R10, RZ ;  /* 0x0000000a06137227 */ /* 0x000fc800078e00ff */
[----:B------:R-:W-:Y:S02]  /*28b0*/  IMAD.MOV.U32 R7, RZ, RZ, R17 ;  /* 0x000000ffff077224 */ /* 0x000fe400078e0011 */
[--C-:B------:R-:W-:Y:S01]  /*28c0*/  @!P0 IMAD.IADD R13, R13, 0x1, -R24.reuse ;  /* 0x000000010d0d8824 */ /* 0x100fe200078e0a18 */
[----:B------:R-:W-:Y:S01]  /*28d0*/  ISETP.GE.AND P0, PT, R5, RZ, PT ;  /* 0x000000ff0500720c */ /* 0x000fe20003f06270 */
[----:B-1----:R-:W-:Y:S02]  /*28e0*/  IMAD.MOV.U32 R0, RZ, RZ, R15 ;  /* 0x000000ffff007224 */ /* 0x002fe400078e000f */
[----:B------:R-:W-:Y:S02]  /*28f0*/  @!P5 IMAD.IADD R12, R12, 0x1, -R24 ;  /* 0x000000010c0cd824 */ /* 0x000fe400078e0a18 */
[----:B------:R-:W-:Y:S02]  /*2900*/  IMAD.MOV.U32 R5, RZ, RZ, R18 ;  /* 0x000000ffff057224 */ /* 0x000fe400078e0012 */
[----:B------:R-:W-:Y:S01]  /*2910*/  @!P4 IMAD.IADD R16, R16, 0x1, -R24 ;  /* 0x000000011010c824 */ /* 0x000fe200078e0a18 */
[----:B------:R-:W-:Y:S01]  /*2920*/  ISETP.GE.AND P4, PT, R3, RZ, PT ;  /* 0x000000ff0300720c */ /* 0x000fe20003f86270 */
[----:B------:R-:W-:Y:S01]  /*2930*/  @!P3 IMAD.MOV R0, RZ, RZ, -R0 ;  /* 0x000000ffff00b224 */ /* 0x000fe200078e0a00 */
[----:B------:R-:W-:Y:S01]  /*2940*/  ISETP.GT.U32.AND P5, PT, R24, R12, PT ;  /* 0x0000000c1800720c */ /* 0x000fe20003fa4070 */
[----:B------:R-:W-:Y:S01]  /*2950*/  IMAD.HI.U32 R18, R6, R11, RZ ;  /* 0x0000000b06127227 */ /* 0x000fe200078e00ff */
[----:B------:R-:W-:-:S02]  /*2960*/  ISETP.GT.U32.AND P3, PT, R24, R16, PT ;  /* 0x000000101800720c */ /* 0x000fc40003f64070 */
[----:B------:R1:W-:Y:S01]  /*2970*/  STL [R1+0xd8], R0 ;  /* 0x0000d80001007387 */ /* 0x0003e20000100800 */
[----:B------:R-:W-:Y:S01]  /*2980*/  IMAD.HI.U32 R3, R6, R5, RZ ;  /* 0x0000000506037227 */ /* 0x000fe200078e00ff */
[----:B------:R-:W-:-:S03]  /*2990*/  IADD3 R18, PT, PT, -R18, RZ, RZ ;  /* 0x000000ff12127210 */ /* 0x000fc60007ffe1ff */
[----:B------:R-:W-:Y:S01]  /*29a0*/  IMAD.MOV R15, RZ, RZ, -R19 ;  /* 0x000000ffff0f7224 */ /* 0x000fe200078e0a13 */
[----:B------:R-:W-:Y:S01]  /*29b0*/  LOP3.LUT R19, R4, 0xb0, RZ, 0xfc, !PT ;  /* 0x000000b004137812 */ /* 0x000fe200078efcff */
[----:B------:R-:W-:Y:S02]  /*29c0*/  IMAD.MOV R3, RZ, RZ, -R3 ;  /* 0x000000ffff037224 */ /* 0x000fe400078e0a03 */
[----:B------:R-:W-:Y:S02]  /*29d0*/  IMAD R10, R24, R15, R10 ;  /* 0x0000000f180a7224 */ /* 0x000fe400078e020a */
[----:B-1----:R-:W-:Y:S01]  /*29e0*/  IMAD.MOV.U32 R0, RZ, RZ, R13 ;  /* 0x000000ffff007224 */ /* 0x002fe200078e000d */
[----:B------:R-:W-:Y:S01]  /*29f0*/  LOP3.LUT R13, R4, 0xb4, RZ, 0xfc, !PT ;  /* 0x000000b4040d7812 */ /* 0x000fe200078efcff */
[C---:B------:R-:W-:Y:S01]  /*2a00*/  IMAD R5, R24.reuse, R3, R5 ;  /* 0x0000000318057224 */ /* 0x040fe200078e0205 */
[----:B------:R-:W-:Y:S01]  /*2a10*/  IABS R3, R19 ;  /* 0x0000001300037213 */ /* 0x000fe20000000000 */
[----:B------:R-:W-:Y:S01]  /*2a20*/  @!P6 IMAD.MOV R0, RZ, RZ, -R0 ;  /* 0x000000ffff00e224 */ /* 0x000fe200078e0a00 */
[C---:B------:R-:W-:Y:S01]  /*2a30*/  ISETP.GT.U32.AND P6, PT, R24.reuse, R10, PT ;  /* 0x0000000a1800720c */ /* 0x040fe20003fc4070 */
[----:B------:R-:W-:-:S02]  /*2a40*/  IMAD R11, R24, R18, R11 ;  /* 0x00000012180b7224 */ /* 0x000fc400078e020b */
[--C-:B------:R-:W-:Y:S01]  /*2a50*/  @!P5 IMAD.IADD R12, R12, 0x1, -R24.reuse ;  /* 0x000000010c0cd824 */ /* 0x100fe200078e0a18 */
[C---:B------:R-:W-:Y:S01]  /*2a60*/  ISETP.GT.U32.AND P5, PT, R24.reuse, R5, PT ;  /* 0x000000051800720c */ /* 0x040fe20003fa4070 */
[----:B------:R-:W-:Y:S01]  /*2a70*/  @!P1 IMAD.MOV R7, RZ, RZ, -R7 ;  /* 0x000000ffff079224 */ /* 0x000fe200078e0a07 */
[----:B------:R-:W-:Y:S01]  /*2a80*/  ISETP.GT.U32.AND P1, PT, R24, R11, PT ;  /* 0x0000000b1800720c */ /* 0x000fe20003f24070 */
[--C-:B------:R-:W-:Y:S01]  /*2a90*/  @!P3 IMAD.IADD R16, R16, 0x1, -R24.reuse ;  /* 0x000000011010b824 */ /* 0x100fe200078e0a18 */
[----:B------:R-:W-:Y:S01]  /*2aa0*/  ISETP.GE.AND P3, PT, R2, RZ, PT ;  /* 0x000000ff0200720c */ /* 0x000fe20003f66270 */
[----:B------:R-:W-:Y:S01]  /*2ab0*/  IMAD.HI.U32 R15, R6, R3, RZ ;  /* 0x00000003060f7227 */ /* 0x000fe200078e00ff */
[----:B------:R-:W-:Y:S01]  /*2ac0*/  STL [R1+0xdc], R7 ;  /* 0x0000dc0701007387 */ /* 0x000fe20000100800 */
[----:B------:R-:W-:Y:S02]  /*2ad0*/  IABS R2, R13 ;  /* 0x0000000d00027213 */ /* 0x000fe40000000000 */
[----:B------:R-:W-:Y:S01]  /*2ae0*/  @!P6 IMAD.IADD R10, R10, 0x1, -R24 ;  /* 0x000000010a0ae824 */ /* 0x000fe200078e0a18 */
[----:B------:R1:W-:Y:S01]  /*2af0*/  STL [R1+0xec], R0 ;  /* 0x0000ec0001007387 */ /* 0x0003e20000100800 */
[----:B------:R-:W-:-:S02]  /*2b00*/  IMAD.MOV R15, RZ, RZ, -R15 ;  /* 0x000000ffff0f7224 */ /* 0x000fc400078e0a0f */
[----:B------:R-:W-:Y:S01]  /*2b10*/  @!P5 IMAD.IADD R5, R5, 0x1, -R24 ;  /* 0x000000010505d824 */ /* 0x000fe200078e0a18 */
[----:B------:R-:W-:Y:S01]  /*2b20*/  ISETP.GT.U32.AND P5, PT, R24, R10, PT ;  /* 0x0000000a1800720c */ /* 0x000fe20003fa4070 */
[----:B------:R-:W-:Y:S01]  /*2b30*/  IMAD.HI.U32 R17, R6, R2, RZ ;  /* 0x0000000206117227 */ /* 0x000fe200078e00ff */
[----:B------:R-:W-:Y:S02]  /*2b40*/  @!P1 IADD3 R11, PT, PT, R11, -R24, RZ ;  /* 0x800000180b0b9210 */ /* 0x000fe40007ffe0ff */
[----:B------:R-:W-:Y:S01]  /*2b50*/  ISETP.GE.AND P1, PT, R14, RZ, PT ;  /* 0x000000ff0e00720c */ /* 0x000fe20003f26270 */
[----:B------:R-:W-:Y:S01]  /*2b60*/  IMAD.MOV R17, RZ, RZ, -R17 ;  /* 0x000000ffff117224 */ /* 0x000fe200078e0a11 */
[----:B------:R-:W-:Y:S01]  /*2b70*/  ISETP.GT.U32.AND P6, PT, R24, R11, PT ;  /* 0x0000000b1800720c */ /* 0x000fe20003fc4070 */
[----:B-1----:R-:W-:Y:S01]  /*2b80*/  IMAD.MOV.U32 R0, RZ, RZ, R16 ;  /* 0x000000ffff007224 */ /* 0x002fe200078e0010 */
[----:B------:R-:W-:Y:S01]  /*2b90*/  LOP3.LUT R14, R4, 0xb8, RZ, 0xfc, !PT ;  /* 0x000000b8040e7812 */ /* 0x000fe200078efcff */
[----:B------:R-:W-:Y:S01]  /*2ba0*/  IMAD R2, R24, R17, R2 ;  /* 0x0000001118027224 */ /* 0x000fe200078e0202 */
[----:B------:R-:W-:Y:S01]  /*2bb0*/  LOP3.LUT R17, R4, 0xc0, RZ, 0xfc, !PT ;  /* 0x000000c004117812 */ /* 0x000fe200078efcff */
[----:B------:R-:W-:Y:S01]  /*2bc0*/  @!P2 IMAD.MOV R0, RZ, RZ, -R0 ;  /* 0x000000ffff00a224 */ /* 0x000fe200078e0a00 */
[C---:B------:R-:W-:Y:S01]  /*2bd0*/  ISETP.GT.U32.AND P2, PT, R24.reuse, R5, PT ;  /* 0x000000051800720c */ /* 0x040fe20003f44070 */
[----:B------:R-:W-:Y:S01]  /*2be0*/  IMAD R3, R24, R15, R3 ;  /* 0x0000000f18037224 */ /* 0x000fe200078e0203 */
[----:B------:R-:W-:Y:S01]  /*2bf0*/  IABS R16, R14 ;  /* 0x0000000e00107213 */ /* 0x000fe20000000000 */
[----:B------:R-:W-:Y:S01]  /*2c00*/  @!P5 IMAD.IADD R10, R10, 0x1, -R24 ;  /* 0x000000010a0ad824 */ /* 0x000fe200078e0a18 */
[----:B------:R-:W-:Y:S01]  /*2c10*/  ISETP.GT.U32.AND P5, PT, R24, R2, PT ;  /* 0x000000021800720c */ /* 0x000fe20003fa4070 */
[----:B------:R1:W-:Y:S01]  /*2c20*/  STL [R1+0xf0], R0 ;  /* 0x0000f00001007387 */ /* 0x0003e20000100800 */
[----:B------:R-:W-:Y:S01]  /*2c30*/  LOP3.LUT R15, R4, 0xbc, RZ, 0xfc, !PT ;  /* 0x000000bc040f7812 */ /* 0x000fe200078efcff */
[----:B------:R-:W-:-:S03]  /*2c40*/  IMAD.HI.U32 R20, R6, R16, RZ ;  /* 0x0000001006147227 */ /* 0x000fc600078e00ff */
[----:B------:R-:W-:Y:S01]  /*2c50*/  IABS R18, R15 ;  /* 0x0000000f00127213 */ /* 0x000fe20000000000 */
[--C-:B------:R-:W-:Y:S01]  /*2c60*/  @!P6 IMAD.IADD R11, R11, 0x1, -R24.reuse ;  /* 0x000000010b0be824 */ /* 0x100fe200078e0a18 */
[C---:B------:R-:W-:Y:S01]  /*2c70*/  ISETP.GT.U32.AND P6, PT, R24.reuse, R3, PT ;  /* 0x000000031800720c */ /* 0x040fe20003fc4070 */
[----:B------:R-:W-:Y:S01]  /*2c80*/  @!P2 IMAD.IADD R5, R5, 0x1, -R24 ;  /* 0x000000010505a824 */ /* 0x000fe200078e0a18 */
[----:B------:R-:W-:Y:S01]  /*2c90*/  ISETP.GE.AND P2, PT, R19, RZ, PT ;  /* 0x000000ff1300720c */ /* 0x000fe20003f46270 */
[----:B------:R-:W-:Y:S01]  /*2ca0*/  IMAD.MOV R19, RZ, RZ, -R20 ;  /* 0x000000ffff137224 */ /* 0x000fe200078e0a14 */
[----:B------:R-:W-:Y:S01]  /*2cb0*/  IABS R20, R17 ;  /* 0x0000001100147213 */ /* 0x000fe20000000000 */
[----:B------:R-:W-:Y:S02]  /*2cc0*/  @!P4 IMAD.MOV R11, RZ, RZ, -R11 ;  /* 0x000000ffff0bc224 */ /* 0x000fe400078e0a0b */
[----:B------:R-:W-:Y:S02]  /*2cd0*/  IMAD R16, R24, R19, R16 ;  /* 0x0000001318107224 */ /* 0x000fe400078e0210 */
[----:B------:R-:W-:-:S02]  /*2ce0*/  @!P5 IMAD.IADD R2, R2, 0x1, -R24 ;  /* 0x000000010202d824 */ /* 0x000fc400078e0a18 */
[----:B-1----:R-:W-:Y:S01]  /*2cf0*/  IMAD.MOV.U32 R0, RZ, RZ, R12 ;  /* 0x000000ffff007224 */ /* 0x002fe200078e000c */
[----:B------:R-:W-:Y:S01]  /*2d00*/  ISETP.GT.U32.AND P4, PT, R24, R16, PT ;  /* 0x000000101800720c */ /* 0x000fe20003f84070 */
[----:B------:R-:W-:Y:S01]  /*2d10*/  IMAD.HI.U32 R21, R6, R18, RZ ;  /* 0x0000001206157227 */ /* 0x000fe200078e00ff */
[----:B------:R-:W-:Y:S02]  /*2d20*/  @!P6 IADD3 R3, PT, PT, R3, -R24, RZ ;  /* 0x800000180303e210 */ /* 0x000fe40007ffe0ff */
[C---:B------:R-:W-:Y:S01]  /*2d30*/  ISETP.GT.U32.AND P5, PT, R24.reuse, R2, PT ;  /* 0x000000021800720c */ /* 0x040fe20003fa4070 */
[----:B------:R-:W-:Y:S01]  /*2d40*/  @!P0 IMAD.MOV R0, RZ, RZ, -R0 ;  /* 0x000000ffff008224 */ /* 0x000fe200078e0a00 */
[----:B------:R-:W-:Y:S01]  /*2d50*/  ISETP.GT.U32.AND P0, PT, R24, R3, PT ;  /* 0x000000031800720c */ /* 0x000fe20003f04070 */
[----:B------:R-:W-:Y:S01]  /*2d60*/  IMAD.MOV R21, RZ, RZ, -R21 ;  /* 0x000000ffff157224 */ /* 0x000fe200078e0a15 */
[----:B------:R-:W-:Y:S01]  /*2d70*/  ISETP.GE.AND P6, PT, R13, RZ, PT ;  /* 0x000000ff0d00720c */ /* 0x000fe20003fc6270 */
[----:B------:R-:W-:Y:S01]  /*2d80*/  IMAD.MOV.U32 R7, RZ, RZ, R10 ;  /* 0x000000ffff077224 */ /* 0x000fe200078e000a */
[----:B------:R1:W-:Y:S01]  /*2d90*/  STL [R1+0xf4], R0 ;  /* 0x0000f40001007387 */ /* 0x0003e20000100800 */
[----:B------:R-:W-:-:S03]  /*2da0*/  IMAD.HI.U32 R10, R6, R20, RZ ;  /* 0x00000014060a7227 */ /* 0x000fc600078e00ff */
[----:B------:R-:W-:Y:S01]  /*2db0*/  STL [R1+0x100], R11 ;  /* 0x0001000b01007387 */ /* 0x000fe20000100800 */
[----:B------:R-:W-:Y:S01]  /*2dc0*/  @!P4 IMAD.IADD R16, R16, 0x1, -R24 ;  /* 0x000000011010c824 */ /* 0x000fe200078e0a18 */
[----:B------:R-:W-:Y:S01]  /*2dd0*/  IADD3 R10, PT, PT, -R10, RZ, RZ ;  /* 0x000000ff0a0a7210 */ /* 0x000fe20007ffe1ff */
[----:B------:R-:W-:Y:S01]  /*2de0*/  IMAD R18, R24, R21, R18 ;  /* 0x0000001518127224 */ /* 0x000fe200078e0212 */
[----:B------:R-:W-:Y:S01]  /*2df0*/  LOP3.LUT R21, R4, 0x10c, RZ, 0xfc, !PT ;  /* 0x0000010c04157812 */ /* 0x000fe200078efcff */
[----:B------:R-:W-:Y:S01]  /*2e00*/  @!P3 IMAD.MOV R7, RZ, RZ, -R7 ;  /* 0x000000ffff07b224 */ /* 0x000fe200078e0a07 */
[----:B------:R-:W-:Y:S01]  /*2e10*/  ISETP.GT.U32.AND P4, PT, R24, R16, PT ;  /* 0x000000101800720c */ /* 0x000fe20003f84070 */
[----:B-1----:R-:W-:Y:S01]  /*2e20*/  IMAD.MOV.U32 R0, RZ, RZ, R5 ;  /* 0x000000ffff007224 */ /* 0x002fe200078e0005 */
[----:B------:R-:W-:Y:S01]  /*2e30*/  LOP3.LUT R5, R4, 0xc4, RZ, 0xfc, !PT ;  /* 0x000000c404057812 */ /* 0x000fe200078efcff */
[----:B------:R-:W-:Y:S01]  /*2e40*/  @!P5 IMAD.IADD R2, R2, 0x1, -R24 ;  /* 0x000000010202d824 */ /* 0x000fe200078e0a18 */
[C---:B------:R-:W-:Y:S01]  /*2e50*/  ISETP.GT.U32.AND P5, PT, R24.reuse, R18, PT ;  /* 0x000000121800720c */ /* 0x040fe20003fa4070 */
[----:B------:R-:W-:Y:S01]  /*2e60*/  @!P1 IMAD.MOV R0, RZ, RZ, -R0 ;  /* 0x000000ffff009224 */ /* 0x000fe200078e0a00 */
[----:B------:R1:W-:Y:S01]  /*2e70*/  STL [R1+0xfc], R7 ;  /* 0x0000fc0701007387 */ /* 0x0003e20000100800 */
[----:B------:R-:W-:Y:S01]  /*2e80*/  @!P0 IMAD.IADD R3, R3, 0x1, -R24 ;  /* 0x0000000103038824 */ /* 0x000fe200078e0a18 */
[----:B------:R-:W-:Y:S01]  /*2e90*/  IABS R13, R5 ;  /* 0x00000005000d7213 */ /* 0x000fe20000000000 */
[----:B------:R-:W-:Y:S01]  /*2ea0*/  IMAD R10, R24, R10, R20 ;  /* 0x0000000a180a7224 */ /* 0x000fe200078e0214 */
[----:B------:R2:W-:Y:S01]  /*2eb0*/  STL [R1+0xf8], R0 ;  /* 0x0000f80001007387 */ /* 0x0005e20000100800 */
[----:B------:R-:W-:-:S02]  /*2ec0*/  ISETP.GE.AND P3, PT, R14, RZ, PT ;  /* 0x000000ff0e00720c */ /* 0x000fc40003f66270 */
[--C-:B------:R-:W-:Y:S01]  /*2ed0*/  @!P4 IMAD.IADD R16, R16, 0x1, -R24.reuse ;  /* 0x000000011010c824 */ /* 0x100fe200078e0a18 */
[C---:B------:R-:W-:Y:S01]  /*2ee0*/  LOP3.LUT R14, R4.reuse, 0xcc, RZ, 0xfc, !PT ;  /* 0x000000cc040e7812 */ /* 0x040fe200078efcff */
[----:B-1----:R-:W-:Y:S01]  /*2ef0*/  IMAD.MOV.U32 R7, RZ, RZ, R3 ;  /* 0x000000ffff077224 */ /* 0x002fe200078e0003 */
[----:B------:R-:W-:Y:S01]  /*2f00*/  LOP3.LUT R3, R4, 0xc8, RZ, 0xfc, !PT ;  /* 0x000000c804037812 */ /* 0x000fe200078efcff */
[----:B------:R-:W-:Y:S01]  /*2f10*/  @!P5 IMAD.IADD R18, R18, 0x1, -R24 ;  /* 0x000000011212d824 */ /* 0x000fe200078e0a18 */
[----:B------:R-:W-:Y:S01]  /*2f20*/  ISETP.GE.AND P1, PT, R15, RZ, PT ;  /* 0x000000ff0f00720c */ /* 0x000fe20003f26270 */
[----:B--2---:R-:W-:Y:S01]  /*2f30*/  IMAD.MOV.U32 R0, RZ, RZ, R2 ;  /* 0x000000ffff007224 */ /* 0x004fe200078e0002 */
[----:B------:R-:W-:Y:S01]  /*2f40*/  IABS R11, R14 ;  /* 0x0000000e000b7213 */ /* 0x000fe20000000000 */
[----:B------:R-:W-:Y:S01]  /*2f50*/  @!P2 IMAD.MOV R7, RZ, RZ, -R7 ;  /* 0x000000ffff07a224 */ /* 0x000fe200078e0a07 */
[C---:B------:R-:W-:Y:S01]  /*2f60*/  ISETP.GT.U32.AND P5, PT, R24.reuse, R18, PT ;  /* 0x000000121800720c */ /* 0x040fe20003fa4070 */
[----:B------:R-:W-:Y:S01]  /*2f70*/  @!P6 IMAD.MOV R0, RZ, RZ, -R0 ;  /* 0x000000ffff00e224 */ /* 0x000fe200078e0a00 */
[----:B------:R-:W-:Y:S01]  /*2f80*/  ISETP.GT.U32.AND P6, PT, R24, R10, PT ;  /* 0x0000000a1800720c */ /* 0x000fe20003fc4070 */
[----:B------:R-:W-:Y:S01]  /*2f90*/  IMAD.HI.U32 R2, R6, R13, RZ ;  /* 0x0000000d06027227 */ /* 0x000fe200078e00ff */
[----:B------:R-:W-:Y:S01]  /*2fa0*/  STL [R1+0x118], R7 ;  /* 0x0001180701007387 */ /* 0x000fe20000100800 */
[----:B------:R-:W-:-:S02]  /*2fb0*/  ISETP.GE.AND P2, PT, R5, RZ, PT ;  /* 0x000000ff0500720c */ /* 0x000fc40003f46270 */
[----:B------:R-:W-:Y:S01]  /*2fc0*/  IMAD.MOV R2, RZ, RZ, -R2 ;  /* 0x000000ffff027224 */ /* 0x000fe200078e0a02 */
[----:B------:R1:W-:Y:S01]  /*2fd0*/  STL [R1+0x11c], R0 ;  /* 0x00011c0001007387 */ /* 0x0003e20000100800 */
[----:B------:R-:W-:Y:S01]  /*2fe0*/  IABS R5, R3 ;  /* 0x0000000300057213 */ /* 0x000fe20000000000 */
[----:B------:R-:W-:Y:S01]  /*2ff0*/  IMAD.HI.U32 R15, R6, R11, RZ ;  /* 0x0000000b060f7227 */ /* 0x000fe200078e00ff */
[----:B------:R-:W-:Y:S02]  /*3000*/  ISETP.GE.AND P4, PT, R3, RZ, PT ;  /* 0x000000ff0300720c */ /* 0x000fe40003f86270 */
[----:B------:R-:W-:Y:S01]  /*3010*/  LOP3.LUT R3, R4, 0xd0, RZ, 0xfc, !PT ;  /* 0x000000d004037812 */ /* 0x000fe200078efcff */
[----:B------:R-:W-:Y:S01]  /*3020*/  IMAD R13, R24, R2, R13 ;  /* 0x00000002180d7224 */ /* 0x000fe200078e020d */
[----:B------:R-:W-:Y:S01]  /*3030*/  ISETP.GE.AND P0, PT, R17, RZ, PT ;  /* 0x000000ff1100720c */ /* 0x000fe20003f06270 */
[----:B------:R-:W-:Y:S01]  /*3040*/  @!P6 IMAD.IADD R10, R10, 0x1, -R24 ;  /* 0x000000010a0ae824 */ /* 0x000fe200078e0a18 */
[----:B------:R-:W-:Y:S01]  /*3050*/  IABS R2, R3 ;  /* 0x0000000300027213 */ /* 0x000fe20000000000 */
[----:B------:R-:W-:Y:S01]  /*3060*/  IMAD.HI.U32 R12, R6, R5, RZ ;  /* 0x00000005060c7227 */ /* 0x000fe200078e00ff */
[----:B-1----:R-:W-:-:S02]  /*3070*/  MOV R0, R16 ;  /* 0x0000001000007202 */ /* 0x002fc40000000f00 */
[----:B------:R-:W-:Y:S01]  /*3080*/  ISETP.GT.U32.AND P6, PT, R24, R10, PT ;  /* 0x0000000a1800720c */ /* 0x000fe20003fc4070 */
[----:B------:R-:W-:Y:S01]  /*3090*/  @!P5 IMAD.IADD R18, R18, 0x1, -R24 ;  /* 0x000000011212d824 */ /* 0x000fe200078e0a18 */
[----:B------:R-:W-:Y:S01]  /*30a0*/  ISETP.GE.AND P5, PT, R14, RZ, PT ;  /* 0x000000ff0e00720c */ /* 0x000fe20003fa6270 */
[----:B------:R-:W-:Y:S01]  /*30b0*/  @!P3 IMAD.MOV R0, RZ, RZ, -R0 ;  /* 0x000000ffff00b224 */ /* 0x000fe200078e0a00 */
[C---:B------:R-:W-:Y:S01]  /*30c0*/  ISETP.GT.U32.AND P3, PT, R24.reuse, R13, PT ;  /* 0x0000000d1800720c */ /* 0x040fe20003f64070 */
[----:B------:R-:W-:Y:S02]  /*30d0*/  IMAD.MOV R12, RZ, RZ, -R12 ;  /* 0x000000ffff0c7224 */ /* 0x000fe400078e0a0c */
[----:B------:R-:W-:Y:S01]  /*30e0*/  IMAD.MOV R15, RZ, RZ, -R15 ;  /* 0x000000ffff0f7224 */ /* 0x000fe200078e0a0f */
[----:B------:R1:W-:Y:S01]  /*30f0*/  STL [R1+0x128], R0 ;  /* 0x0001280001007387 */ /* 0x0003e20000100800 */
[----:B------:R-:W-:-:S04]  /*3100*/  IMAD R5, R24, R12, R5 ;  /* 0x0000000c18057224 */ /* 0x000fc800078e0205 */
[----:B------:R-:W-:Y:S01]  /*3110*/  @!P6 IMAD.IADD R10, R10, 0x1, -R24 ;  /* 0x000000010a0ae824 */ /* 0x000fe200078e0a18 */
[----:B------:R-:W-:-:S03]  /*3120*/  ISETP.GT.U32.AND P6, PT, R24, R5, PT ;  /* 0x000000051800720c */ /* 0x000fc60003fc4070 */
[----:B------:R-:W-:Y:S02]  /*3130*/  @!P3 IMAD.IADD R13, R13, 0x1, -R24 ;  /* 0x000000010d0db824 */ /* 0x000fe400078e0a18 */
[----:B-1----:R-:W-:-:S03]  /*3140*/  IMAD.MOV.U32 R0, RZ, RZ, R18 ;  /* 0x000000ffff007224 */ /* 0x002fc600078e0012 */
[C---:B------:R-:W-:Y:S01]  /*3150*/  ISETP.GT.U32.AND P3, PT, R24.reuse, R13, PT ;  /* 0x0000000d1800720c */ /* 0x040fe20003f64070 */
[----:B------:R-:W-:Y:S01]  /*3160*/  @!P1 IMAD.MOV R0, RZ, RZ, -R0 ;  /* 0x000000ffff009224 */ /* 0x000fe200078e0a00 */
[----:B------:R-:W-:Y:S01]  /*3170*/  ISETP.GE.AND P1, PT, R3, RZ, PT ;  /* 0x000000ff0300720c */ /* 0x000fe20003f26270 */
[----:B------:R-:W-:Y:S01]  /*3180*/  IMAD R3, R24, R15, R11 ;  /* 0x0000000f18037224 */ /* 0x000fe200078e020b */
[----:B------:R-:W-:Y:S01]  /*3190*/  LOP3.LUT R15, R4, 0xd4, RZ, 0xfc, !PT ;  /* 0x000000d4040f7812 */ /* 0x000fe200078efcff */
[----:B------:R-:W-:Y:S01]  /*31a0*/  IMAD.HI.U32 R11, R6, R2, RZ ;  /* 0x00000002060b7227 */ /* 0x000fe200078e00ff */
[----:B------:R1:W-:Y:S02]  /*31b0*/  STL [R1+0x150], R0 ;  /* 0x0001500001007387 */ /* 0x0003e40000100800 */
[----:B------:R-:W-:Y:S01]  /*31c0*/  IABS R12, R15 ;  /* 0x0000000f000c7213 */ /* 0x000fe20000000000 */
[----:B------:R-:W-:-:S04]  /*31d0*/  @!P6 IMAD.IADD R5, R5, 0x1, -R24 ;  /* 0x000000010505e824 */ /* 0x000fc800078e0a18 */
[----:B------:R-:W-:Y:S01]  /*31e0*/  @!P3 IMAD.IADD R13, R13, 0x1, -R24 ;  /* 0x000000010d0db824 */ /* 0x000fe200078e0a18 */
[----:B------:R-:W-:Y:S01]  /*31f0*/  ISETP.GT.U32.AND P6, PT, R24, R5, PT ;  /* 0x000000051800720c */ /* 0x000fe20003fc4070 */
[----:B------:R-:W-:-:S04]  /*3200*/  IMAD.HI.U32 R14, R6, R12, RZ ;  /* 0x0000000c060e7227 */ /* 0x000fc800078e00ff */
[----:B-1----:R-:W-:Y:S02]  /*3210*/  IMAD.MOV.U32 R0, RZ, RZ, R10 ;  /* 0x000000ffff007224 */ /* 0x002fe400078e000a */
[----:B------:R-:W-:Y:S01]  /*3220*/  IMAD.MOV R10, RZ, RZ, -R11 ;  /* 0x000000ffff0a7224 */ /* 0x000fe200078e0a0b */
[----:B------:R-:W-:Y:S01]  /*3230*/  LOP3.LUT R11, R4, 0xd8, RZ, 0xfc, !PT ;  /* 0x000000d8040b7812 */ /* 0x000fe200078efcff */
[----:B------:R-:W-:Y:S01]  /*3240*/  IMAD.MOV R14, RZ, RZ, -R14 ;  /* 0x000000ffff0e7224 */ /* 0x000fe200078e0a0e */
[----:B------:R-:W-:Y:S01]  /*3250*/  @!P0 IADD3 R0, PT, PT, -R0, RZ, RZ ;  /* 0x000000ff00008210 */ /* 0x000fe20007ffe1ff */
[C---:B------:R-:W-:Y:S01]  /*3260*/  IMAD R10, R24.reuse, R10, R2 ;  /* 0x0000000a180a7224 */ /* 0x040fe200078e0202 */
[----:B------:R-:W-:Y:S01]  /*3270*/  ISETP.GT.U32.AND P0, PT, R24, R3, PT ;  /* 0x000000031800720c */ /* 0x000fe20003f04070 */
[----:B------:R-:W-:Y:S01]  /*3280*/  @!P6 IMAD.IADD R5, R5, 0x1, -R24 ;  /* 0x000000010505e824 */ /* 0x000fe200078e0a18 */
[----:B------:R-:W-:Y:S01]  /*3290*/  LOP3.LUT R2, R4, 0xdc, RZ, 0xfc, !PT ;  /* 0x000000dc04027812 */ /* 0x000fe200078efcff */
[----:B------:R1:W-:Y:S01]  /*32a0*/  STL [R1+0x158], R0 ;  /* 0x0001580001007387 */ /* 0x0003e20000100800 */
[C---:B------:R-:W-:Y:S01]  /*32b0*/  ISETP.GT.U32.AND P3, PT, R24.reuse, R10, PT ;  /* 0x0000000a1800720c */ /* 0x040fe20003f64070 */
[----:B------:R-:W-:Y:S01]  /*32c0*/  IMAD.MOV.U32 R7, RZ, RZ, R5 ;  /* 0x000000ffff077224 */ /* 0x000fe200078e0005 */
[----:B------:R-:W-:Y:S01]  /*32d0*/  IABS R17, R11 ;  /* 0x0000000b00117213 */ /* 0x000fe20000000000 */
[----:B------:R-:W-:Y:S01]  /*32e0*/  IMAD R12, R24, R14, R12 ;  /* 0x0000000e180c7224 */ /* 0x000fe200078e020c */
[----:B------:R-:W-:Y:S01]  /*32f0*/  IABS R16, R2 ;  /* 0x0000000200107213 */ /* 0x000fe20000000000 */
[----:B------:R-:W-:Y:S01]  /*3300*/  @!P4 IMAD.MOV R7, RZ, RZ, -R7 ;  /* 0x000000ffff07c224 */ /* 0x000fe200078e0a07 */
[----:B------:R-:W-:-:S02]  /*3310*/  ISETP.GE.AND P6, PT, R11, RZ, PT ;  /* 0x000000ff0b00720c */ /* 0x000fc40003fc6270 */
[----:B------:R-:W-:Y:S01]  /*3320*/  LOP3.LUT R5, R4, 0xe0, RZ, 0xfc, !PT ;  /* 0x000000e004057812 */ /* 0x000fe200078efcff */
[--C-:B------:R-:W-:Y:S02]  /*3330*/  @!P0 IMAD.IADD R3, R3, 0x1, -R24.reuse ;  /* 0x0000000103038824 */ /* 0x100fe400078e0a18 */
[----:B-1----:R-:W-:Y:S02]  /*3340*/  IMAD.MOV.U32 R0, RZ, RZ, R13 ;  /* 0x000000ffff007224 */ /* 0x002fe400078e000d */
[----:B------:R-:W-:Y:S01]  /*3350*/  @!P3 IMAD.IADD R10, R10, 0x1, -R24 ;  /* 0x000000010a0ab824 */ /* 0x000fe200078e0a18 */
[----:B------:R-:W-:Y:S01]  /*3360*/  ISETP.GT.U32.AND P0, PT, R24, R3, PT ;  /* 0x000000031800720c */ /* 0x000fe20003f04070 */
[----:B------:R-:W-:-:S03]  /*3370*/  IMAD.HI.U32 R13, R6, R17, RZ ;  /* 0x00000011060d7227 */ /* 0x000fc600078e00ff */
[----:B------:R-:W-:Y:S01]  /*3380*/  ISETP.GT.U32.AND P3, PT, R24, R10, PT ;  /* 0x0000000a1800720c */ /* 0x000fe20003f64070 */
[----:B------:R-:W-:Y:S01]  /*3390*/  @!P2 IMAD.MOV R0, RZ, RZ, -R0 ;  /* 0x000000ffff00a224 */ /* 0x000fe200078e0a00 */
[----:B------:R-:W-:Y:S01]  /*33a0*/  ISETP.GE.AND P2, PT, R15, RZ, PT ;  /* 0x000000ff0f00720c */ /* 0x000fe20003f46270 */
[----:B------:R-:W-:-:S03]  /*33b0*/  IMAD.HI.U32 R15, R6, R16, RZ ;  /* 0x00000010060f7227 */ /* 0x000fc600078e00ff */
[----:B------:R1:W-:Y:S01]  /*33c0*/  STL [R1+0x154], R0 ;  /* 0x0001540001007387 */ /* 0x0003e20000100800 */
[----:B------:R-:W-:Y:S02]  /*33d0*/  IMAD.MOV R13, RZ, RZ, -R13 ;  /* 0x000000ffff0d7224 */ /* 0x000fe400078e0a0d */
[----:B------:R-:W-:Y:S01]  /*33e0*/  IMAD.MOV R11, RZ, RZ, -R15 ;  /* 0x000000ffff0b7224 */ /* 0x000fe200078e0a0f */
[----:B------:R-:W-:Y:S01]  /*33f0*/  @!P0 IADD3 R3, PT, PT, R3, -R24, RZ ;  /* 0x8000001803038210 */ /* 0x000fe20007ffe0ff */
[C---:B------:R-:W-:Y:S01]  /*3400*/  IMAD R17, R24.reuse, R13, R17 ;  /* 0x0000000d18117224 */ /* 0x040fe200078e0211 */
[C---:B------:R-:W-:Y:S01]  /*3410*/  ISETP.GT.U32.AND P0, PT, R24.reuse, R12, PT ;  /* 0x0000000c1800720c */ /* 0x040fe20003f04070 */
[----:B------:R-:W-:Y:S01]  /*3420*/  IMAD R16, R24, R11, R16 ;  /* 0x0000000b18107224 */ /* 0x000fe200078e0210 */
[----:B------:R-:W-:Y:S01]  /*3430*/  LOP3.LUT R15, R4, 0xe4, RZ, 0xfc, !PT ;  /* 0x000000e4040f7812 */ /* 0x000fe200078efcff */
[----:B------:R-:W-:Y:S01]  /*3440*/  @!P3 IMAD.IADD R10, R10, 0x1, -R24 ;  /* 0x000000010a0ab824 */ /* 0x000fe200078e0a18 */
[C---:B------:R-:W-:Y:S01]  /*3450*/  ISETP.GT.U32.AND P4, PT, R24.reuse, R17, PT ;  /* 0x000000111800720c */ /* 0x040fe20003f84070 */
[----:B-1----:R-:W-:Y:S01]  /*3460*/  IMAD.MOV.U32 R0, RZ, RZ, R3 ;  /* 0x000000ffff007224 */ /* 0x002fe200078e0003 */
[----:B------:R-:W-:Y:S01]  /*3470*/  ISETP.GT.U32.AND P3, PT, R24, R16, PT ;  /* 0x000000101800720c */ /* 0x000fe20003f64070 */
[----:B------:R-:W-:Y:S01]  /*3480*/  STL [R1+0x140], R7 ;  /* 0x0001400701007387 */ /* 0x000fe20000100800 */
[----:B------:R-:W-:Y:S01]  /*3490*/  IABS R3, R5 ;  /* 0x0000000500037213 */ /* 0x000fe20000000000 */
[----:B------:R-:W-:Y:S01]  /*34a0*/  @!P5 IMAD.MOV R0, RZ, RZ, -R0 ;  /* 0x000000ffff00d224 */ /* 0x000fe200078e0a00 */
[----:B------:R-:W-:-:S02]  /*34b0*/  ISETP.GE.AND P5, PT, R2, RZ, PT ;  /* 0x000000ff0200720c */ /* 0x000fc40003fa6270 */
[----:B------:R-:W-:Y:S01]  /*34c0*/  IABS R2, R15 ;  /* 0x0000000f00027213 */ /* 0x000fe20000000000 */
[--C-:B------:R-:W-:Y:S01]  /*34d0*/  @!P0 IMAD.IADD R12, R12, 0x1, -R24.reuse ;  /* 0x000000010c0c8824 */ /* 0x100fe200078e0a18 */
[----:B------:R-:W-:Y:S01]  /*34e0*/  ISETP.GE.AND P0, PT, R5, RZ, PT ;  /* 0x000000ff0500720c */ /* 0x000fe20003f06270 */
[----:B------:R-:W-:Y:S01]  /*34f0*/  IMAD.HI.U32 R5, R6, R3, RZ ;  /* 0x0000000306057227 */ /* 0x000fe200078e00ff */
[----:B------:R1:W-:Y:S01]  /*3500*/  STL [R1+0x148], R0 ;  /* 0x0001480001007387 */ /* 0x0003e20000100800 */
[----:B------:R-:W-:Y:S02]  /*3510*/  LOP3.LUT R13, R4, 0xe8, RZ, 0xfc, !PT ;  /* 0x000000e8040d7812 */ /* 0x000fe400078efcff */
[--C-:B------:R-:W-:Y:S01]  /*3520*/  @!P4 IMAD.IADD R17, R17, 0x1, -R24.reuse ;  /* 0x000000011111c824 */ /* 0x100fe200078e0a18 */
[----:B------:R-:W-:Y:S01]  /*3530*/  ISETP.GT.U32.AND P4, PT, R24, R12, PT ;  /* 0x0000000c1800720c */ /* 0x000fe20003f84070 */
[----:B------:R-:W-:Y:S02]  /*3540*/  @!P3 IMAD.IADD R16, R16, 0x1, -R24 ;  /* 0x000000011010b824 */ /* 0x000fe400078e0a18 */
[----:B------:R-:W-:Y:S01]  /*3550*/  IMAD.HI.U32 R11, R6, R2, RZ ;  /* 0x00000002060b7227 */ /* 0x000fe200078e00ff */
[----:B------:R-:W-:-:S03]  /*3560*/  ISETP.GT.U32.AND P3, PT, R24, R17, PT ;  /* 0x000000111800720c */ /* 0x000fc60003f64070 */
[----:B-1----:R-:W-:Y:S01]  /*3570*/  IMAD.MOV.U32 R0, RZ, RZ, R10 ;  /* 0x000000ffff007224 */ /* 0x002fe200078e000a */
[----:B------:R-:W-:Y:S01]  /*3580*/  IABS R10, R13 ;  /* 0x0000000d000a7213 */ /* 0x000fe20000000000 */
[----:B------:R-:W-:Y:S02]  /*3590*/  IMAD.MOV R11, RZ, RZ, -R11 ;  /* 0x000000ffff0b7224 */ /* 0x000fe400078e0a0b */
[----:B------:R-:W-:Y:S01]  /*35a0*/  IMAD.MOV R5, RZ, RZ, -R5 ;  /* 0x000000ffff057224 */ /* 0x000fe200078e0a05 */
[----:B------:R-:W-:Y:S01]  /*35b0*/  @!P1 IADD3 R0, PT, PT, -R0, RZ, RZ ;  /* 0x000000ff00009210 */ /* 0x000fe20007ffe1ff */
[C---:B------:R-:W-:Y:S01]  /*35c0*/  IMAD R2, R24.reuse, R11, R2 ;  /* 0x0000000b18027224 */ /* 0x040fe200078e0202 */
[C---:B------:R-:W-:Y:S01]  /*35d0*/  ISETP.GT.U32.AND P1, PT, R24.reuse, R16, PT ;  /* 0x000000101800720c */ /* 0x040fe20003f24070 */
[----:B------:R-:W-:Y:S01]  /*35e0*/  IMAD R3, R24, R5, R3 ;  /* 0x0000000518037224 */ /* 0x000fe200078e0203 */
[----:B------:R-:W-:Y:S01]  /*35f0*/  LOP3.LUT R5, R4, 0xec, RZ, 0xfc, !PT ;  /* 0x000000ec04057812 */ /* 0x000fe200078efcff */
[--C-:B------:R-:W-:Y:S01]  /*3600*/  @!P3 IMAD.IADD R17, R17, 0x1, -R24.reuse ;  /* 0x000000011111b824 */ /* 0x100fe200078e0a18 */
[----:B------:R-:W-:Y:S01]  /*3610*/  ISETP.GT.U32.AND P3, PT, R24, R2, PT ;  /* 0x000000021800720c */ /* 0x000fe20003f64070 */
[----:B------:R-:W-:Y:S01]  /*3620*/  @!P4 IMAD.IADD R12, R12, 0x1, -R24 ;  /* 0x000000010c0cc824 */ /* 0x000fe200078e0a18 */
[----:B------:R-:W-:Y:S01]  /*3630*/  ISETP.GT.U32.AND P4, PT, R24, R3, PT ;  /* 0x000000031800720c */ /* 0x000fe20003f84070 */
[----:B------:R1:W-:Y:S01]  /*3640*/  STL [R1+0x14c], R0 ;  /* 0x00014c0001007387 */ /* 0x0003e20000100800 */
[----:B------:R-:W-:Y:S01]  /*3650*/  LOP3.LUT R11, R4, 0xf0, RZ, 0xfc, !PT ;  /* 0x000000f0040b7812 */ /* 0x000fe200078efcff */
[----:B------:R-:W-:Y:S01]  /*3660*/  IMAD.HI.U32 R14, R6, R10, RZ ;  /* 0x0000000a060e7227 */ /* 0x000fe200078e00ff */
[----:B------:R-:W-:-:S03]  /*3670*/  IABS R18, R5 ;  /* 0x0000000500127213 */ /* 0x000fc60000000000 */
[----:B------:R-:W-:Y:S01]  /*3680*/  @!P1 IMAD.IADD R16, R16, 0x1, -R24 ;  /* 0x0000000110109824 */ /* 0x000fe200078e0a18 */
[----:B------:R-:W-:Y:S01]  /*3690*/  ISETP.GE.AND P1, PT, R15, RZ, PT ;  /* 0x000000ff0f00720c */ /* 0x000fe20003f26270 */
[----:B------:R-:W-:Y:S01]  /*36a0*/  IMAD.MOV R14, RZ, RZ, -R14 ;  /* 0x000000ffff0e7224 */ /* 0x000fe200078e0a0e */
[----:B------:R-:W-:Y:S01]  /*36b0*/  IABS R15, R11 ;  /* 0x0000000b000f7213 */ /* 0x000fe20000000000 */
[----:B-1----:R-:W-:Y:S01]  /*36c0*/  IMAD.MOV.U32 R0, RZ, RZ, R12 ;  /* 0x000000ffff007224 */ /* 0x002fe200078e000c */
[----:B------:R-:W-:Y:S01]  /*36d0*/  @!P3 IADD3 R2, PT, PT, R2, -R24, RZ ;  /* 0x800000180202b210 */ /* 0x000fe20007ffe0ff */
[----:B------:R-:W-:Y:S01]  /*36e0*/  IMAD.MOV.U32 R12, RZ, RZ, R18 ;  /* 0x000000ffff0c7224 */ /* 0x000fe200078e0012 */
[----:B------:R-:W-:Y:S01]  /*36f0*/  IABS R18, R21 ;  /* 0x0000001500127213 */ /* 0x000fe20000000000 */
[----:B------:R-:W-:Y:S01]  /*3700*/  @!P4 IMAD.IADD R3, R3, 0x1, -R24 ;  /* 0x000000010303c824 */ /* 0x000fe200078e0a18 */
[----:B------:R-:W-:Y:S01]  /*3710*/  ISETP.GE.AND P4, PT, R13, RZ, PT ;  /* 0x000000ff0d00720c */ /* 0x000fe20003f86270 */
[----:B------:R-:W-:Y:S01]  /*3720*/  IMAD.MOV.U32 R13, RZ, RZ, R15 ;  /* 0x000000ffff0d7224 */ /* 0x000fe200078e000f */
[----:B------:R-:W-:Y:S01]  /*3730*/  ISETP.GT.U32.AND P3, PT, R24, R2, PT ;  /* 0x000000021800720c */ /* 0x000fe20003f64070 */
[----:B------:R-:W-:-:S04]  /*3740*/  IMAD.HI.U32 R15, R6, R12, RZ ;  /* 0x0000000c060f7227 */ /* 0x000fc800078e00ff */
[----:B------:R-:W-:Y:S01]  /*3750*/  @!P2 IMAD.MOV R0, RZ, RZ, -R0 ;  /* 0x000000ffff00a224 */ /* 0x000fe200078e0a00 */
[C---:B------:R-:W-:Y:S01]  /*3760*/  ISETP.GT.U32.AND P2, PT, R24.reuse, R3, PT ;  /* 0x000000031800720c */ /* 0x040fe20003f44070 */
[C---:B------:R-:W-:Y:S02]  /*3770*/  IMAD R10, R24.reuse, R14, R10 ;  /* 0x0000000e180a7224 */ /* 0x040fe400078e020a */
[----:B------:R-:W-:Y:S01]  /*3780*/  IMAD.MOV.U32 R7, RZ, RZ, R17 ;  /* 0x000000ffff077224 */ /* 0x000fe200078e0011 */
[----:B------:R1:W-:Y:S01]  /*3790*/  STL [R1+0x144], R0 ;  /* 0x0001440001007387 */ /* 0x0003e20000100800 */
[----:B------:R-:W-:Y:S02]  /*37a0*/  IMAD.MOV R15, RZ, RZ, -R15 ;  /* 0x000000ffff0f7224 */ /* 0x000fe400078e0a0f */
[----:B------:R-:W-:Y:S01]  /*37b0*/  @!P6 IMAD.MOV R7, RZ, RZ, -R7 ;  /* 0x000000ffff07e224 */ /* 0x000fe200078e0a07 */
[C---:B------:R-:W-:Y:S01]  /*37c0*/  ISETP.GT.U32.AND P6, PT, R24.reuse, R10, PT ;  /* 0x0000000a1800720c */ /* 0x040fe20003fc4070 */
[----:B------:R-:W-:Y:S01]  /*37d0*/  IMAD R12, R24, R15, R12 ;  /* 0x0000000f180c7224 */ /* 0x000fe200078e020c */
[----:B------:R-:W-:Y:S01]  /*37e0*/  LOP3.LUT R15, R4, 0xf4, RZ, 0xfc, !PT ;  /* 0x000000f4040f7812 */ /* 0x000fe200078efcff */
[--C-:B------:R-:W-:Y:S01]  /*37f0*/  @!P3 IMAD.IADD R2, R2, 0x1, -R24.reuse ;  /* 0x000000010202b824 */ /* 0x100fe200078e0a18 */
[----:B------:R-:W-:Y:S01]  /*3800*/  STL [R1+0x130], R7 ;  /* 0x0001300701007387 */ /* 0x000fe20000100800 */
[----:B------:R-:W-:Y:S01]  /*3810*/  @!P2 IMAD.IADD R3, R3, 0x1, -R24 ;  /* 0x000000010303a824 */ /* 0x000fe200078e0a18 */
[----:B------:R-:W-:Y:S01]  /*3820*/  ISETP.GT.U32.AND P3, PT, R24, R12, PT ;  /* 0x0000000c1800720c */ /* 0x000fe20003f64070 */
[----:B-1----:R-:W-:Y:S01]  /*3830*/  IMAD.MOV.U32 R0, RZ, RZ, R16 ;  /* 0x000000ffff007224 */ /* 0x002fe200078e0010 */
[----:B------:R-:W-:Y:S01]  /*3840*/  IABS R20, R15 ;  /* 0x0000000f00147213 */ /* 0x000fe20000000000 */
[----:B------:R-:W-:Y:S01]  /*3850*/  IMAD.HI.U32 R14, R6, R13, RZ ;  /* 0x0000000d060e7227 */ /* 0x000fe200078e00ff */
[----:B------:R-:W-:-:S03]  /*3860*/  ISETP.GE.AND P2, PT, R11, RZ, PT ;  /* 0x000000ff0b00720c */ /* 0x000fc60003f46270 */
[----:B------:R-:W-:Y:S01]  /*3870*/  @!P5 IMAD.MOV R0, RZ, RZ, -R0 ;  /* 0x000000ffff00d224 */ /* 0x000fe200078e0a00 */
[----:B------:R-:W-:Y:S01]  /*3880*/  ISETP.GE.AND P5, PT, R5, RZ, PT ;  /* 0x000000ff0500720c */ /* 0x000fe20003fa6270 */
[----:B------:R-:W-:Y:S01]  /*3890*/  IMAD.MOV R14, RZ, RZ, -R14 ;  /* 0x000000ffff0e7224 */ /* 0x000fe200078e0a0e */
[----:B------:R-:W-:Y:S01]  /*38a0*/  LOP3.LUT R5, R4, 0xfc, RZ, 0xfc, !PT ;  /* 0x000000fc04057812 */ /* 0x000fe200078efcff */
[--C-:B------:R-:W-:Y:S01]  /*38b0*/  @!P6 IMAD.IADD R10, R10, 0x1, -R24.reuse ;  /* 0x000000010a0ae824 */ /* 0x100fe200078e0a18 */
[----:B------:R1:W-:Y:S01]  /*38c0*/  STL [R1+0x134], R0 ;  /* 0x0001340001007387 */ /* 0x0003e20000100800 */
[----:B------:R-:W-:Y:S01]  /*38d0*/  IMAD R13, R24, R14, R13 ;  /* 0x0000000e180d7224 */ /* 0x000fe200078e020d */
[----:B------:R-:W-:Y:S01]  /*38e0*/  LOP3.LUT R14, R4, 0xf8, RZ, 0xfc, !PT ;  /* 0x000000f8040e7812 */ /* 0x000fe200078efcff */
[----:B------:R-:W-:Y:S01]  /*38f0*/  @!P3 IMAD.IADD R12, R12, 0x1, -R24 ;  /* 0x000000010c0cb824 */ /* 0x000fe200078e0a18 */
[----:B------:R-:W-:Y:S01]  /*3900*/  IABS R19, R5 ;  /* 0x0000000500137213 */ /* 0x000fe20000000000 */
[----:B------:R-:W-:Y:S01]  /*3910*/  IMAD.HI.U32 R22, R6, R18, RZ ;  /* 0x0000001206167227 */ /* 0x000fe200078e00ff */
[----:B------:R-:W-:-:S02]  /*3920*/  IABS R11, R14 ;  /* 0x0000000e000b7213 */ /* 0x000fc40000000000 */
[C---:B------:R-:W-:Y:S01]  /*3930*/  ISETP.GT.U32.AND P6, PT, R24.reuse, R13, PT ;  /* 0x0000000d1800720c */ /* 0x040fe20003fc4070 */
[----:B------:R-:W-:Y:S01]  /*3940*/  IMAD.MOV R22, RZ, RZ, -R22 ;  /* 0x000000ffff167224 */ /* 0x000fe200078e0a16 */
[----:B------:R-:W-:Y:S01]  /*3950*/  ISETP.GT.U32.AND P3, PT, R24, R12, PT ;  /* 0x0000000c1800720c */ /* 0x000fe20003f64070 */
[----:B-1----:R-:W-:Y:S02]  /*3960*/  IMAD.MOV.U32 R0, RZ, RZ, R3 ;  /* 0x000000ffff007224 */ /* 0x002fe400078e0003 */
[----:B------:R-:W-:-:S03]  /*3970*/  IMAD.HI.U32 R3, R6, R20, RZ ;  /* 0x0000001406037227 */ /* 0x000fc600078e00ff */
[----:B------:R-:W-:Y:S01]  /*3980*/  @!P0 IADD3 R0, PT, PT, -R0, RZ, RZ ;  /* 0x000000ff00008210 */ /* 0x000fe20007ffe1ff */
[----:B------:R-:W-:Y:S01]  /*3990*/  IMAD.MOV R3, RZ, RZ, -R3 ;  /* 0x000000ffff037224 */ /* 0x000fe200078e0a03 */
[C---:B------:R-:W-:Y:S01]  /*39a0*/  ISETP.GT.U32.AND P0, PT, R24.reuse, R10, PT ;  /* 0x0000000a1800720c */ /* 0x040fe20003f04070 */
[C---:B------:R-:W-:Y:S02]  /*39b0*/  IMAD R18, R24.reuse, R22, R18 ;  /* 0x0000001618127224 */ /* 0x040fe400078e0212 */
[----:B------:R1:W-:Y:S01]  /*39c0*/  STL [R1+0x138], R0 ;  /* 0x0001380001007387 */ /* 0x0003e20000100800 */
[----:B------:R-:W-:Y:S02]  /*39d0*/  IMAD R20, R24, R3, R20 ;  /* 0x0000000318147224 */ /* 0x000fe400078e0214 */
[--C-:B------:R-:W-:Y:S02]  /*39e0*/  @!P6 IMAD.IADD R13, R13, 0x1, -R24.reuse ;  /* 0x000000010d0de824 */ /* 0x100fe400078e0a18 */
[----:B------:R-:W-:Y:S01]  /*39f0*/  @!P3 IMAD.IADD R12, R12, 0x1, -R24 ;  /* 0x000000010c0cb824 */ /* 0x000fe200078e0a18 */
[----:B------:R-:W-:Y:S01]  /*3a00*/  ISETP.GT.U32.AND P3, PT, R24, R20, PT ;  /* 0x000000141800720c */ /* 0x000fe20003f64070 */
[----:B------:R-:W-:Y:S01]  /*3a10*/  IMAD.HI.U32 R3, R6, R19, RZ ;  /* 0x0000001306037227 */ /* 0x000fe200078e00ff */
[----:B------:R-:W-:-:S03]  /*3a20*/  ISETP.GT.U32.AND P6, PT, R24, R13, PT ;  /* 0x0000000d1800720c */ /* 0x000fc60003fc4070 */
[----:B-1----:R-:W-:Y:S01]  /*3a30*/  IMAD.MOV.U32 R0, RZ, RZ, R2 ;  /* 0x000000ffff007224 */ /* 0x002fe200078e0002 */
[----:B------:R-:W-:Y:S01]  /*3a40*/  IADD3 R3, PT, PT, -R3, RZ, RZ ;  /* 0x000000ff03037210 */ /* 0x000fe20007ffe1ff */
[----:B------:R-:W-:-:S04]  /*3a50*/  IMAD.HI.U32 R2, R6, R11, RZ ;  /* 0x0000000b06027227 */ /* 0x000fc800078e00ff */
[----:B------:R-:W-:Y:S02]  /*3a60*/  IMAD.MOV R2, RZ, RZ, -R2 ;  /* 0x000000ffff027224 */ /* 0x000fe400078e0a02 */
[----:B------:R-:W-:Y:S01]  /*3a70*/  @!P0 IMAD.IADD R10, R10, 0x1, -R24 ;  /* 0x000000010a0a8824 */ /* 0x000fe200078e0a18 */
[----:B------:R-:W-:Y:S01]  /*3a80*/  ISETP.GE.AND P0, PT, R14, RZ, PT ;  /* 0x000000ff0e00720c */ /* 0x000fe20003f06270 */
[----:B------:R-:W-:Y:S01]  /*3a90*/  IMAD R11, R24, R2, R11 ;  /* 0x00000002180b7224 */ /* 0x000fe200078e020b */
[C---:B------:R-:W-:Y:S01]  /*3aa0*/  LOP3.LUT R2, R4.reuse, 0x100, RZ, 0xfc, !PT ;  /* 0x0000010004027812 */ /* 0x040fe200078efcff */
[----:B------:R-:W-:Y:S01]  /*3ab0*/  IMAD.MOV.U32 R7, RZ, RZ, R10 ;  /* 0x000000ffff077224 */ /* 0x000fe200078e000a */
[----:B------:R-:W-:Y:S01]  /*3ac0*/  LOP3.LUT R14, R4, 0x110, RZ, 0xfc, !PT ;  /* 0x00000110040e7812 */ /* 0x000fe200078efcff */
[--C-:B------:R-:W-:Y:S01]  /*3ad0*/  @!P3 IMAD.IADD R20, R20, 0x1, -R24.reuse ;  /* 0x000000011414b824 */ /* 0x100fe200078e0a18 */
[----:B------:R-:W-:Y:S01]  /*3ae0*/  IABS R10, R2 ;  /* 0x00000002000a7213 */ /* 0x000fe20000000000 */
[----:B------:R-:W-:Y:S01]  /*3af0*/  @!P4 IMAD.MOV R7, RZ, RZ, -R7 ;  /* 0x000000ffff07c224 */ /* 0x000fe200078e0a07 */
[----:B------:R-:W-:Y:S01]  /*3b00*/  ISETP.GT.U32.AND P4, PT, R24, R11, PT ;  /* 0x0000000b1800720c */ /* 0x000fe20003f84070 */
[----:B------:R-:W-:Y:S01]  /*3b10*/  @!P6 IMAD.IADD R13, R13, 0x1, -R24 ;  /* 0x000000010d0de824 */ /* 0x000fe200078e0a18 */
[----:B------:R-:W-:Y:S01]  /*3b20*/  ISETP.GE.AND P6, PT, R2, RZ, PT ;  /* 0x000000ff0200720c */ /* 0x000fe20003fc6270 */
[----:B------:R-:W-:Y:S01]  /*3b30*/  IMAD.MOV.U32 R2, RZ, RZ, R10 ;  /* 0x000000ffff027224 */ /* 0x000fe200078e000a */
[C---:B------:R-:W-:Y:S01]  /*3b40*/  ISETP.GT.U32.AND P3, PT, R24.reuse, R20, PT ;  /* 0x000000141800720c */ /* 0x040fe20003f64070 */
[----:B------:R-:W-:Y:S01]  /*3b50*/  @!P1 IMAD.MOV R0, RZ, RZ, -R0 ;  /* 0x000000ffff009224 */ /* 0x000fe200078e0a00 */
[----:B------:R-:W-:Y:S01]  /*3b60*/  ISETP.GE.AND P1, PT, R15, RZ, PT ;  /* 0x000000ff0f00720c */ /* 0x000fe20003f26270 */
[----:B------:R-:W-:Y:S01]  /*3b70*/  IMAD R19, R24, R3, R19 ;  /* 0x0000000318137224 */ /* 0x000fe200078e0213 */
[----:B------:R-:W-:Y:S01]  /*3b80*/  LOP3.LUT R15, R4, 0x104, RZ, 0xfc, !PT ;  /* 0x00000104040f7812 */ /* 0x000fe200078efcff */
[----:B------:R-:W-:Y:S01]  /*3b90*/  IMAD.HI.U32 R3, R6, R2, RZ ;  /* 0x0000000206037227 */ /* 0x000fe200078e00ff */
[----:B------:R1:W-:Y:S01]  /*3ba0*/  STL [R1+0x1b0], R0 ;  /* 0x0001b00001007387 */ /* 0x0003e20000100800 */
[----:B------:R-:W-:-:S02]  /*3bb0*/  IABS R17, R14 ;  /* 0x0000000e00117213 */ /* 0x000fc40000000000 */
[--C-:B------:R-:W-:Y:S01]  /*3bc0*/  @!P4 IMAD.IADD R11, R11, 0x1, -R24.reuse ;  /* 0x000000010b0bc824 */ /* 0x100fe200078e0a18 */
[----:B------:R-:W-:Y:S01]  /*3bd0*/  IABS R10, R15 ;  /* 0x0000000f000a7213 */ /* 0x000fe20000000000 */
[----:B------:R-:W-:Y:S01]  /*3be0*/  IMAD.MOV R3, RZ, RZ, -R3 ;  /* 0x000000ffff037224 */ /* 0x000fe200078e0a03 */
[----:B------:R-:W-:Y:S01]  /*3bf0*/  STL [R1+0x1a8], R7 ;  /* 0x0001a80701007387 */ /* 0x000fe20000100800 */
[----:B------:R-:W-:Y:S01]  /*3c00*/  @!P3 IMAD.IADD R20, R20, 0x1, -R24 ;  /* 0x000000011414b824 */ /* 0x000fe200078e0a18 */
[C---:B------:R-:W-:Y:S01]  /*3c10*/  ISETP.GT.U32.AND P4, PT, R24.reuse, R11, PT ;  /* 0x0000000b1800720c */ /* 0x040fe20003f84070 */
[C---:B------:R-:W-:Y:S01]  /*3c20*/  IMAD R2, R24.reuse, R3, R2 ;  /* 0x0000000318027224 */ /* 0x040fe200078e0202 */
[----:B------:R-:W-:Y:S01]  /*3c30*/  ISETP.GT.U32.AND P3, PT, R24, R19, PT ;  /* 0x000000131800720c */ /* 0x000fe20003f64070 */
[----:B-1----:R-:W-:Y:S01]  /*3c40*/  IMAD.MOV.U32 R0, RZ, RZ, R12 ;  /* 0x000000ffff007224 */ /* 0x002fe200078e000c */
[----:B------:R-:W-:Y:S01]  /*3c50*/  LOP3.LUT R12, R4, 0x108, RZ, 0xfc, !PT ;  /* 0x00000108040c7812 */ /* 0x000fe200078efcff */
[----:B------:R-:W-:-:S04]  /*3c60*/  IMAD.HI.U32 R16, R6, R10, RZ ;  /* 0x0000000a06107227 */ /* 0x000fc800078e00ff */
[----:B------:R-:W-:Y:S01]  /*3c70*/  @!P5 IMAD.MOV R0, RZ, RZ, -R0 ;  /* 0x000000ffff00d224 */ /* 0x000fe200078e0a00 */
[----:B------:R-:W-:Y:S01]  /*3c80*/  ISETP.GE.AND P5, PT, R5, RZ, PT ;  /* 0x000000ff0500720c */ /* 0x000fe20003fa6270 */
[----:B------:R-:W-:Y:S01]  /*3c90*/  IMAD.MOV R16, RZ, RZ, -R16 ;  /* 0x000000ffff107224 */ /* 0x000fe200078e0a10 */
[----:B------:R-:W-:Y:S01]  /*3ca0*/  IABS R5, R12 ;  /* 0x0000000c00057213 */ /* 0x000fe20000000000 */
[----:B------:R-:W-:Y:S01]  /*3cb0*/  IMAD.HI.U32 R25, R6, R17, RZ ;  /* 0x0000001106197227 */ /* 0x000fe200078e00ff */
[----:B------:R-:W-:Y:S01]  /*3cc0*/  @!P4 IADD3 R11, PT, PT, R11, -R24, RZ ;  /* 0x800000180b0bc210 */ /* 0x000fe20007ffe0ff */
[----:B------:R1:W-:Y:S01]  /*3cd0*/  STL [R1+0x1ac], R0 ;  /* 0x0001ac0001007387 */ /* 0x0003e20000100800 */
[----:B------:R-:W-:Y:S01]  /*3ce0*/  ISETP.GT.U32.AND P4, PT, R24, R2, PT ;  /* 0x000000021800720c */ /* 0x000fe20003f84070 */
[----:B------:R-:W-:-:S04]  /*3cf0*/  IMAD.HI.U32 R3, R6, R5, RZ ;  /* 0x0000000506037227 */ /* 0x000fc800078e00ff */
[----:B------:R-:W-:Y:S02]  /*3d00*/  IMAD.MOV R3, RZ, RZ, -R3 ;  /* 0x000000ffff037224 */ /* 0x000fe400078e0a03 */
[----:B------:R-:W-:Y:S01]  /*3d10*/  IMAD R10, R24, R16, R10 ;  /* 0x00000010180a7224 */ /* 0x000fe200078e020a */
[----:B------:R-:W-:Y:S01]  /*3d20*/  LOP3.LUT R16, R4, 0x118, RZ, 0xfc, !PT ;  /* 0x0000011804107812 */ /* 0x000fe200078efcff */
[----:B------:R-:W-:Y:S01]  /*3d30*/  IMAD R5, R24, R3, R5 ;  /* 0x0000000318057224 */ /* 0x000fe200078e0205 */
[----:B------:R-:W-:Y:S01]  /*3d40*/  LOP3.LUT R3, R4, 0x114, RZ, 0xfc, !PT ;  /* 0x0000011404037812 */ /* 0x000fe200078efcff */
[--C-:B------:R-:W-:Y:S01]  /*3d50*/  @!P3 IMAD.IADD R19, R19, 0x1, -R24.reuse ;  /* 0x000000011313b824 */ /* 0x100fe200078e0a18 */
[----:B------:R-:W-:Y:S01]  /*3d60*/  ISETP.GT.U32.AND P3, PT, R24, R10, PT ;  /* 0x0000000a1800720c */ /* 0x000fe20003f64070 */
[----:B------:R-:W-:Y:S01]  /*3d70*/  @!P4 IMAD.IADD R2, R2, 0x1, -R24 ;  /* 0x000000010202c824 */ /* 0x000fe200078e0a18 */
[C---:B------:R-:W-:Y:S01]  /*3d80*/  ISETP.GT.U32.AND P4, PT, R24.reuse, R5, PT ;  /* 0x000000051800720c */ /* 0x040fe20003f84070 */
[----:B-1----:R-:W-:Y:S01]  /*3d90*/  IMAD.MOV.U32 R0, RZ, RZ, R13 ;  /* 0x000000ffff007224 */ /* 0x002fe200078e000d */
[----:B------:R-:W-:Y:S01]  /*3da0*/  IABS R23, R3 ;  /* 0x0000000300177213 */ /* 0x000fe20000000000 */
[----:B------:R-:W-:Y:S01]  /*3db0*/  IMAD.MOV R25, RZ, RZ, -R25 ;  /* 0x000000ffff197224 */ /* 0x000fe200078e0a19 */
[----:B------:R-:W-:Y:S01]  /*3dc0*/  IABS R13, R16 ;  /* 0x00000010000d7213 */ /* 0x000fe20000000000 */
[----:B------:R-:W-:Y:S01]  /*3dd0*/  @!P2 IMAD.MOV R0, RZ, RZ, -R0 ;  /* 0x000000ffff00a224 */ /* 0x000fe200078e0a00 */
[----:B------:R-:W-:Y:S01]  /*3de0*/  ISETP.GT.U32.AND P2, PT, R24, R2, PT ;  /* 0x000000021800720c */ /* 0x000fe20003f44070 */
[----:B------:R-:W-:-:S03]  /*3df0*/  IMAD.HI.U32 R22, R6, R23, RZ ;  /* 0x0000001706167227 */ /* 0x000fc600078e00ff */
[----:B------:R1:W-:Y:S01]  /*3e00*/  STL [R1+0x124], R0 ;  /* 0x0001240001007387 */ /* 0x0003e20000100800 */
[--C-:B------:R-:W-:Y:S01]  /*3e10*/  @!P3 IMAD.IADD R10, R10, 0x1, -R24.reuse ;  /* 0x000000010a0ab824 */ /* 0x100fe200078e0a18 */
[C---:B------:R-:W-:Y:S01]  /*3e20*/  ISETP.GT.U32.AND P3, PT, R24.reuse, R19, PT ;  /* 0x000000131800720c */ /* 0x040fe20003f64070 */
[----:B------:R-:W-:Y:S02]  /*3e30*/  @!P4 IMAD.IADD R5, R5, 0x1, -R24 ;  /* 0x000000010505c824 */ /* 0x000fe400078e0a18 */
[----:B------:R-:W-:Y:S01]  /*3e40*/  IMAD.MOV R22, RZ, RZ, -R22 ;  /* 0x000000ffff167224 */ /* 0x000fe200078e0a16 */
[C---:B------:R-:W-:Y:S01]  /*3e50*/  ISETP.GT.U32.AND P4, PT, R24.reuse, R10, PT ;  /* 0x0000000a1800720c */ /* 0x040fe20003f84070 */
[----:B------:R-:W-:Y:S02]  /*3e60*/  IMAD R17, R24, R25, R17 ;  /* 0x0000001918117224 */ /* 0x000fe400078e0211 */
[----:B------:R-:W-:Y:S01]  /*3e70*/  @!P2 IMAD.IADD R2, R2, 0x1, -R24 ;  /* 0x000000010202a824 */ /* 0x000fe200078e0a18 */
[----:B------:R-:W-:Y:S01]  /*3e80*/  ISETP.GE.AND P2, PT, R15, RZ, PT ;  /* 0x000000ff0f00720c */ /* 0x000fe20003f46270 */
[----:B-1----:R-:W-:-:S02]  /*3e90*/  IMAD.MOV.U32 R0, RZ, RZ, R20 ;  /* 0x000000ffff007224 */ /* 0x002fc400078e0014 */
[----:B------:R-:W-:Y:S02]  /*3ea0*/  IMAD R23, R24, R22, R23 ;  /* 0x0000001618177224 */ /* 0x000fe400078e0217 */
[--C-:B------:R-:W-:Y:S01]  /*3eb0*/  @!P3 IMAD.IADD R19, R19, 0x1, -R24.reuse ;  /* 0x000000011313b824 */ /* 0x100fe200078e0a18 */
[----:B------:R-:W-:Y:S02]  /*3ec0*/  @!P1 IADD3 R0, PT, PT, -R0, RZ, RZ ;  /* 0x000000ff00009210 */ /* 0x000fe40007ffe1ff */
[----:B------:R-:W-:Y:S01]  /*3ed0*/  ISETP.GT.U32.AND P1, PT, R24, R5, PT ;  /* 0x000000051800720c */ /* 0x000fe20003f24070 */
[----:B------:R-:W-:Y:S01]  /*3ee0*/  @!P4 IMAD.IADD R10, R10, 0x1, -R24 ;  /* 0x000000010a0ac824 */ /* 0x000fe200078e0a18 */
[----:B------:R-:W-:Y:S01]  /*3ef0*/  MOV R7, R19 ;  /* 0x0000001300077202 */ /* 0x000fe20000000f00 */
[----:B------:R1:W-:Y:S01]  /*3f00*/  STL [R1+0x120], R0 ;  /* 0x0001200001007387 */ /* 0x0003e20000100800 */
[C---:B------:R-:W-:Y:S02]  /*3f10*/  ISETP.GT.U32.AND P4, PT, R24.reuse, R23, PT ;  /* 0x000000171800720c */ /* 0x040fe40003f84070 */
[----:B------:R-:W-:Y:S01]  /*3f20*/  ISETP.GT.U32.AND P3, PT, R24, R17, PT ;  /* 0x000000111800720c */ /* 0x000fe20003f64070 */
[----:B------:R-:W-:-:S02]  /*3f30*/  @!P5 IMAD.MOV R7, RZ, RZ, -R7 ;  /* 0x000000ffff07d224 */ /* 0x000fc400078e0a07 */
[----:B-1----:R-:W-:Y:S02]  /*3f40*/  IMAD.MOV.U32 R0, RZ, RZ, R11 ;  /* 0x000000ffff007224 */ /* 0x002fe400078e000b */
[----:B------:R-:W-:Y:S01]  /*3f50*/  IMAD.MOV.U32 R11, RZ, RZ, R13 ;  /* 0x000000ffff0b7224 */ /* 0x000fe200078e000d */
[----:B------:R-:W-:Y:S01]  /*3f60*/  LOP3.LUT R13, R4, 0x11c, RZ, 0xfc, !PT ;  /* 0x0000011c040d7812 */ /* 0x000fe200078efcff */
[----:B------:R-:W-:Y:S01]  /*3f70*/  @!P0 IMAD.MOV R0, RZ, RZ, -R0 ;  /* 0x000000ffff008224 */ /* 0x000fe200078e0a00 */
[----:B------:R-:W-:Y:S01]  /*3f80*/  ISETP.GT.U32.AND P0, PT, R24, R18, PT ;  /* 0x000000121800720c */ /* 0x000fe20003f04070 */
[----:B------:R-:W-:Y:S01]  /*3f90*/  @!P1 IMAD.IADD R5, R5, 0x1, -R24 ;  /* 0x0000000105059824 */ /* 0x000fe200078e0a18 */
[----:B------:R-:W-:Y:S01]  /*3fa0*/  ISETP.GE.AND P1, PT, R12, RZ, PT ;  /* 0x000000ff0c00720c */ /* 0x000fe20003f26270 */
[----:B------:R-:W-:Y:S01]  /*3fb0*/  IMAD.HI.U32 R15, R6, R11, RZ ;  /* 0x0000000b060f7227 */ /* 0x000fe200078e00ff */
[----:B------:R1:W-:Y:S01]  /*3fc0*/  STL [R1+0x174], R0 ;  /* 0x0001740001007387 */ /* 0x0003e20000100800 */
[----:B------:R-:W-:-:S02]  /*3fd0*/  IABS R12, R13 ;  /* 0x0000000d000c7213 */ /* 0x000fc40000000000 */
[----:B------:R-:W-:Y:S01]  /*3fe0*/  IMAD.MOV R15, RZ, RZ, -R15 ;  /* 0x000000ffff0f7224 */ /* 0x000fe200078e0a0f */
[----:B------:R-:W-:Y:S01]  /*3ff0*/  STL [R1+0x170], R7 ;  /* 0x0001700701007387 */ /* 0x000fe20000100800 */
[--C-:B------:R-:W-:Y:S02]  /*4000*/  @!P4 IMAD.IADD R23, R23, 0x1, -R24.reuse ;  /* 0x000000011717c824 */ /* 0x100fe400078e0a18 */
[----:B------:R-:W-:Y:S02]  /*4010*/  IMAD R11, R24, R15, R11 ;  /* 0x0000000f180b7224 */ /* 0x000fe400078e020b */
[----:B------:R-:W-:Y:S01]  /*4020*/  @!P0 IMAD.IADD R18, R18, 0x1, -R24 ;  /* 0x0000000112128824 */ /* 0x000fe200078e0a18 */
[----:B------:R-:W-:Y:S01]  /*4030*/  ISETP.GE.AND P0, PT, R21, RZ, PT ;  /* 0x000000ff1500720c */ /* 0x000fe20003f06270 */
[----:B-1----:R-:W-:Y:S02]  /*4040*/  IMAD.MOV.U32 R0, RZ, RZ, R2 ;  /* 0x000000ffff007224 */ /* 0x002fe400078e0002 */
[----:B------:R-:W-:Y:S01]  /*4050*/  IMAD.MOV.U32 R2, RZ, RZ, R10 ;  /* 0x000000ffff027224 */ /* 0x000fe200078e000a */
[C---:B------:R-:W-:Y:S01]  /*4060*/  ISETP.GT.U32.AND P4, PT, R24.reuse, R18, PT ;  /* 0x000000121800720c */ /* 0x040fe20003f84070 */
[----:B------:R-:W-:Y:S01]  /*4070*/  @!P6 IMAD.MOV R0, RZ, RZ, -R0 ;  /* 0x000000ffff00e224 */ /* 0x000fe200078e0a00 */
[----:B------:R-:W-:Y:S01]  /*4080*/  ISETP.GT.U32.AND P6, PT, R24, R23, PT ;  /* 0x000000171800720c */ /* 0x000fe20003fc4070 */
[----:B------:R-:W-:-:S03]  /*4090*/  IMAD.HI.U32 R15, R6, R12, RZ ;  /* 0x0000000c060f7227 */ /* 0x000fc600078e00ff */
[----:B------:R1:W-:Y:S01]  /*40a0*/  STL [R1+0x188], R0 ;  /* 0x0001880001007387 */ /* 0x0003e20000100800 */
[----:B------:R-:W-:Y:S01]  /*40b0*/  @!P3 IMAD.IADD R17, R17, 0x1, -R24 ;  /* 0x000000011111b824 */ /* 0x000fe200078e0a18 */
[----:B------:R-:W-:Y:S01]  /*40c0*/  ISETP.GE.AND P3, PT, R14, RZ, PT ;  /* 0x000000ff0e00720c */ /* 0x000fe20003f66270 */
[----:B------:R-:W-:Y:S01]  /*40d0*/  @!P2 IMAD.MOV R2, RZ, RZ, -R2 ;  /* 0x000000ffff02a224 */ /* 0x000fe200078e0a02 */
[----:B------:R-:W-:Y:S01]  /*40e0*/  LOP3.LUT R14, R4, 0x120, RZ, 0xfc, !PT ;  /* 0x00000120040e7812 */ /* 0x000fe200078efcff */
[----:B------:R-:W-:Y:S01]  /*40f0*/  IMAD.MOV R15, RZ, RZ, -R15 ;  /* 0x000000ffff0f7224 */ /* 0x000fe200078e0a0f */
[----:B------:R-:W-:Y:S01]  /*4100*/  ISETP.GE.AND P2, PT, R3, RZ, PT ;  /* 0x000000ff0300720c */ /* 0x000fe20003f46270 */
[----:B------:R-:W-:Y:S01]  /*4110*/  @!P4 IMAD.IADD R18, R18, 0x1, -R24 ;  /* 0x000000011212c824 */ /* 0x000fe200078e0a18 */
[----:B------:R2:W-:Y:S01]  /*4120*/  STL [R1+0x18c], R2 ;  /* 0x00018c0201007387 */ /* 0x0005e20000100800 */
[C---:B------:R-:W-:Y:S01]  /*4130*/  IMAD R3, R24.reuse, R15, R12 ;  /* 0x0000000f18037224 */ /* 0x040fe200078e020c */
[----:B------:R-:W-:Y:S01]  /*4140*/  ISETP.GT.U32.AND P5, PT, R24, R17, PT ;  /* 0x000000111800720c */ /* 0x000fe20003fa4070 */
[----:B-1----:R-:W-:Y:S01]  /*4150*/  IMAD.MOV.U32 R0, RZ, RZ, R5 ;  /* 0x000000ffff007224 */ /* 0x002fe200078e0005 */
[----:B------:R-:W-:Y:S01]  /*4160*/  LOP3.LUT R12, R4, 0x124, RZ, 0xfc, !PT ;  /* 0x00000124040c7812 */ /* 0x000fe200078efcff */
[----:B------:R-:W-:Y:S01]  /*4170*/  @!P6 IMAD.IADD R23, R23, 0x1, -R24 ;  /* 0x000000011717e824 */ /* 0x000fe200078e0a18 */
[C---:B------:R-:W-:Y:S01]  /*4180*/  ISETP.GT.U32.AND P6, PT, R24.reuse, R3, PT ;  /* 0x000000031800720c */ /* 0x040fe20003fc4070 */
[----:B------:R-:W-:Y:S01]  /*4190*/  @!P1 IMAD.MOV R0, RZ, RZ, -R0 ;  /* 0x000000ffff009224 */ /* 0x000fe200078e0a00 */
[----:B------:R-:W-:-:S02]  /*41a0*/  ISETP.GT.U32.AND P1, PT, R24, R11, PT ;  /* 0x0000000b1800720c */ /* 0x000fc40003f24070 */
[----:B--2---:R-:W-:Y:S02]  /*41b0*/  IABS R2, R14 ;  /* 0x0000000e00027213 */ /* 0x004fe40000000000 */
[----:B------:R1:W-:Y:S01]  /*41c0*/  STL [R1+0x190], R0 ;  /* 0x0001900001007387 */ /* 0x0003e20000100800 */
[----:B------:R-:W-:Y:S02]  /*41d0*/  ISETP.GE.AND P4, PT, R16, RZ, PT ;  /* 0x000000ff1000720c */ /* 0x000fe40003f86270 */
[----:B------:R-:W-:Y:S01]  /*41e0*/  IMAD.HI.U32 R5, R6, R2, RZ ;  /* 0x0000000206057227 */ /* 0x000fe200078e00ff */
[----:B------:R-:W-:Y:S02]  /*41f0*/  @!P5 IADD3 R17, PT, PT, R17, -R24, RZ ;  /* 0x800000181111d210 */ /* 0x000fe40007ffe0ff */
[----:B------:R-:W-:Y:S01]  /*4200*/  ISETP.GE.AND P5, PT, R13, RZ, PT ;  /* 0x000000ff0d00720c */ /* 0x000fe20003fa6270 */
[----:B------:R-:W-:Y:S01]  /*4210*/  IMAD.MOV R5, RZ, RZ, -R5 ;  /* 0x000000ffff057224 */ /* 0x000fe200078e0a05 */
[----:B------:R-:W-:Y:S01]  /*4220*/  IABS R13, R12 ;  /* 0x0000000c000d7213 */ /* 0x000fe20000000000 */
[----:B------:R-:W-:Y:S01]  /*4230*/  @!P1 IMAD.IADD R11, R11, 0x1, -R24 ;  /* 0x000000010b0b9824 */ /* 0x000fe200078e0a18 */
[C---:B------:R-:W-:Y:S01]  /*4240*/  LOP3.LUT R16, R4.reuse, 0x128, RZ, 0xfc, !PT ;  /* 0x0000012804107812 */ /* 0x040fe200078efcff */
[----:B-1----:R-:W-:Y:S01]  /*4250*/  IMAD.MOV.U32 R0, RZ, RZ, R18 ;  /* 0x000000ffff007224 */ /* 0x002fe200078e0012 */
[----:B------:R-:W-:Y:S01]  /*4260*/  LOP3.LUT R18, R4, 0x12c, RZ, 0xfc, !PT ;  /* 0x0000012c04127812 */ /* 0x000fe200078efcff */
[----:B------:R-:W-:Y:S01]  /*4270*/  @!P6 IMAD.IADD R3, R3, 0x1, -R24 ;  /* 0x000000010303e824 */ /* 0x000fe200078e0a18 */
[----:B------:R-:W-:Y:S01]  /*4280*/  ISETP.GT.U32.AND P1, PT, R24, R11, PT ;  /* 0x0000000b1800720c */ /* 0x000fe20003f24070 */
[----:B------:R-:W-:Y:S01]  /*4290*/  @!P0 IMAD.MOV R0, RZ, RZ, -R0 ;  /* 0x000000ffff008224 */ /* 0x000fe200078e0a00 */
[----:B------:R-:W-:Y:S01]  /*42a0*/  ISETP.GE.AND P0, PT, R14, RZ, PT ;  /* 0x000000ff0e00720c */ /* 0x000fe20003f06270 */
[C---:B------:R-:W-:Y:S01]  /*42b0*/  IMAD R14, R24.reuse, R5, R2 ;  /* 0x00000005180e7224 */ /* 0x040fe200078e0202 */
[----:B------:R-:W-:Y:S01]  /*42c0*/  ISETP.GT.U32.AND P6, PT, R24, R3, PT ;  /* 0x000000031800720c */ /* 0x000fe20003fc4070 */
[----:B------:R-:W-:Y:S01]  /*42d0*/  IMAD.HI.U32 R5, R6, R13, RZ ;  /* 0x0000000d06057227 */ /* 0x000fe200078e00ff */
[----:B------:R-:W-:Y:S01]  /*42e0*/  IABS R19, R16 ;  /* 0x0000001000137213 */ /* 0x000fe20000000000 */
[----:B------:R1:W-:Y:S01]  /*42f0*/  STL [R1+0x198], R0 ;  /* 0x0001980001007387 */ /* 0x0003e20000100800 */
[----:B------:R-:W-:Y:S01]  /*4300*/  LOP3.LUT R15, R4, 0x130, RZ, 0xfc, !PT ;  /* 0x00000130040f7812 */ /* 0x000fe200078efcff */
[----:B------:R-:W-:Y:S01]  /*4310*/  IMAD.MOV R5, RZ, RZ, -R5 ;  /* 0x000000ffff057224 */ /* 0x000fe200078e0a05 */
[----:B------:R-:W-:Y:S01]  /*4320*/  IABS R10, R18 ;  /* 0x00000012000a7213 */ /* 0x000fe20000000000 */
[----:B------:R-:W-:Y:S01]  /*4330*/  IMAD.HI.U32 R22, R6, R19, RZ ;  /* 0x0000001306167227 */ /* 0x000fe200078e00ff */
[----:B------:R-:W-:-:S03]  /*4340*/  IABS R2, R15 ;  /* 0x0000000f00027213 */ /* 0x000fc60000000000 */
[----:B------:R-:W-:Y:S01]  /*4350*/  @!P1 IMAD.IADD R11, R11, 0x1, -R24 ;  /* 0x000000010b0b9824 */ /* 0x000fe200078e0a18 */
[C---:B------:R-:W-:Y:S01]  /*4360*/  ISETP.GT.U32.AND P1, PT, R24.reuse, R14, PT ;  /* 0x0000000e1800720c */ /* 0x040fe20003f24070 */
[----:B------:R-:W-:Y:S02]  /*4370*/  IMAD.MOV.U32 R7, RZ, RZ, R17 ;  /* 0x000000ffff077224 */ /* 0x000fe400078e0011 */
[----:B------:R-:W-:Y:S01]  /*4380*/  IMAD R13, R24, R5, R13 ;  /* 0x00000005180d7224 */ /* 0x000fe200078e020d */
[----:B------:R-:W-:Y:S01]  /*4390*/  LOP3.LUT R5, R4, 0x134, RZ, 0xfc, !PT ;  /* 0x0000013404057812 */ /* 0x000fe200078efcff */
[----:B------:R-:W-:-:S04]  /*43a0*/  IMAD.HI.U32 R21, R6, R10, RZ ;  /* 0x0000000a06157227 */ /* 0x000fc800078e00ff */
[----:B------:R-:W-:Y:S01]  /*43b0*/  IMAD.MOV R22, RZ, RZ, -R22 ;  /* 0x000000ffff167224 */ /* 0x000fe200078e0a16 */
[----:B------:R-:W-:Y:S01]  /*43c0*/  IADD3 R21, PT, PT, -R21, RZ, RZ ;  /* 0x000000ff15157210 */ /* 0x000fe20007ffe1ff */
[----:B------:R-:W-:Y:S02]  /*43d0*/  @!P3 IMAD.MOV R7, RZ, RZ, -R7 ;  /* 0x000000ffff07b224 */ /* 0x000fe400078e0a07 */
[--C-:B------:R-:W-:Y:S01]  /*43e0*/  @!P1 IMAD.IADD R14, R14, 0x1, -R24.reuse ;  /* 0x000000010e0e9824 */ /* 0x100fe200078e0a18 */
[----:B------:R-:W-:Y:S01]  /*43f0*/  ISETP.GE.AND P1, PT, R12, RZ, PT ;  /* 0x000000ff0c00720c */ /* 0x000fe20003f26270 */
[----:B------:R-:W-:Y:S01]  /*4400*/  @!P6 IMAD.IADD R3, R3, 0x1, -R24 ;  /* 0x000000010303e824 */ /* 0x000fe200078e0a18 */
[----:B------:R-:W-:Y:S01]  /*4410*/  ISETP.GT.U32.AND P6, PT, R24, R13, PT ;  /* 0x0000000d1800720c */ /* 0x000fe20003fc4070 */
[----:B------:R-:W-:Y:S01]  /*4420*/  IMAD.HI.U32 R20, R6, R2, RZ ;  /* 0x0000000206147227 */ /* 0x000fe200078e00ff */
[C---:B------:R-:W-:Y:S01]  /*4430*/  ISETP.GT.U32.AND P3, PT, R24.reuse, R14, PT ;  /* 0x0000000e1800720c */ /* 0x040fe20003f64070 */
[----:B------:R2:W-:Y:S02]  /*4440*/  STL [R1+0x1a4], R7 ;  /* 0x0001a40701007387 */ /* 0x0005e40000100800 */
[----:B------:R-:W-:Y:S01]  /*4450*/  IMAD R12, R24, R22, R19 ;  /* 0x00000016180c7224 */ /* 0x000fe200078e0213 */
[----:B------:R-:W-:Y:S01]  /*4460*/  IABS R19, R5 ;  /* 0x0000000500137213 */ /* 0x000fe20000000000 */
[----:B-1----:R-:W-:-:S02]  /*4470*/  IMAD.MOV.U32 R0, RZ, RZ, R23 ;  /* 0x000000ffff007224 */ /* 0x002fc400078e0017 */
[----:B------:R-:W-:Y:S02]  /*4480*/  IMAD.MOV R20, RZ, RZ, -R20 ;  /* 0x000000ffff147224 */ /* 0x000fe400078e0a14 */
[C---:B------:R-:W-:Y:S02]  /*4490*/  IMAD R10, R24.reuse, R21, R10 ;  /* 0x00000015180a7224 */ /* 0x040fe400078e020a */
[----:B------:R-:W-:Y:S01]  /*44a0*/  @!P2 IMAD.MOV R0, RZ, RZ, -R0 ;  /* 0x000000ffff00a224 */ /* 0x000fe200078e0a00 */
[C---:B------:R-:W-:Y:S01]  /*44b0*/  ISETP.GT.U32.AND P2, PT, R24.reuse, R12, PT ;  /* 0x0000000c1800720c */ /* 0x040fe20003f44070 */
[----:B--2---:R-:W-:Y:S02]  /*44c0*/  IMAD.MOV.U32 R7, RZ, RZ, R11 ;  /* 0x000000ffff077224 */ /* 0x004fe400078e000b */
[C---:B------:R-:W-:Y:S01]  /*44d0*/  IMAD R2, R24.reuse, R20, R2 ;  /* 0x0000001418027224 */ /* 0x040fe200078e0202 */
[----:B------:R1:W-:Y:S01]  /*44e0*/  STL [R1+0x1a0], R0 ;  /* 0x0001a00001007387 */ /* 0x0003e20000100800 */
[----:B------:R-:W-:Y:S01]  /*44f0*/  @!P4 IMAD.MOV R7, RZ, RZ, -R7 ;  /* 0x000000ffff07c224 */ /* 0x000fe200078e0a07 */
[----:B------:R-:W-:Y:S01]  /*4500*/  ISETP.GT.U32.AND P4, PT, R24, R10, PT ;  /* 0x0000000a1800720c */ /* 0x000fe20003f84070 */
[--C-:B------:R-:W-:Y:S01]  /*4510*/  @!P3 IMAD.IADD R14, R14, 0x1, -R24.reuse ;  /* 0x000000010e0eb824 */ /* 0x100fe200078e0a18 */
[----:B------:R-:W-:Y:S01]  /*4520*/  ISETP.GT.U32.AND P3, PT, R24, R2, PT ;  /* 0x000000021800720c */ /* 0x000fe20003f64070 */
[----:B------:R-:W-:Y:S01]  /*4530*/  @!P6 IMAD.IADD R13, R13, 0x1, -R24 ;  /* 0x000000010d0de824 */ /* 0x000fe200078e0a18 */
[----:B------:R-:W-:Y:S01]  /*4540*/  STL [R1+0x19c], R7 ;  /* 0x00019c0701007387 */ /* 0x000fe20000100800 */
[----:B------:R-:W-:-:S02]  /*4550*/  LOP3.LUT R20, R4, 0x1a4, RZ, 0xfc, !PT ;  /* 0x000001a404147812 */ /* 0x000fc400078efcff */
[----:B------:R-:W-:Y:S01]  /*4560*/  @!P2 IMAD.IADD R12, R12, 0x1, -R24 ;  /* 0x000000010c0ca824 */ /* 0x000fe200078e0a18 */
[----:B------:R-:W-:Y:S01]  /*4570*/  ISETP.GT.U32.AND P6, PT, R24, R13, PT ;  /* 0x0000000d1800720c */ /* 0x000fe20003fc4070 */
[----:B-1----:R-:W-:Y:S01]  /*4580*/  IMAD.MOV.U32 R0, RZ, RZ, R3 ;  /* 0x000000ffff007224 */ /* 0x002fe200078e0003 */
[----:B------:R-:W-:Y:S01]  /*4590*/  ISETP.GE.AND P2, PT, R15, RZ, PT ;  /* 0x000000ff0f00720c */ /* 0x000fe20003f46270 */
[----:B------:R-:W-:-:S03]  /*45a0*/  IMAD.HI.U32 R3, R6, R19, RZ ;  /* 0x0000001306037227 */ /* 0x000fc600078e00ff */
[----:B------:R-:W-:Y:S01]  /*45b0*/  @!P5 IADD3 R0, PT, PT, -R0, RZ, RZ ;  /* 0x000000ff0000d210 */ /* 0x000fe20007ffe1ff */
[--C-:B------:R-:W-:Y:S01]  /*45c0*/  @!P4 IMAD.IADD R10, R10, 0x1, -R24.reuse ;  /* 0x000000010a0ac824 */ /* 0x100fe200078e0a18 */
[----:B------:R-:W-:Y:S01]  /*45d0*/  ISETP.GE.AND P5, PT, R16, RZ, PT ;  /* 0x000000ff1000720c */ /* 0x000fe20003fa6270 */
[--C-:B------:R-:W-:Y:S01]  /*45e0*/  @!P3 IMAD.IADD R2, R2, 0x1, -R24.reuse ;  /* 0x000000010202b824 */ /* 0x100fe200078e0a18 */
[----:B------:R-:W-:Y:S01]  /*45f0*/  LOP3.LUT R16, R4, 0x138, RZ, 0xfc, !PT ;  /* 0x0000013804107812 */ /* 0x000fe200078efcff */
[----:B------:R1:W-:Y:S01]  /*4600*/  STL [R1+0x194], R0 ;  /* 0x0001940001007387 */ /* 0x0003e20000100800 */
[C---:B------:R-:W-:Y:S01]  /*4610*/  ISETP.GT.U32.AND P4, PT, R24.reuse, R12, PT ;  /* 0x0000000c1800720c */ /* 0x040fe20003f84070 */
[----:B------:R-:W-:Y:S01]  /*4620*/  @!P6 IMAD.IADD R13, R13, 0x1, -R24 ;  /* 0x000000010d0de824 */ /* 0x000fe200078e0a18 */
[----:B------:R-:W-:Y:S01]  /*4630*/  IABS R11, R16 ;  /* 0x00000010000b7213 */ /* 0x000fe20000000000 */
[----:B------:R-:W-:Y:S01]  /*4640*/  IMAD.MOV R3, RZ, RZ, -R3 ;  /* 0x000000ffff037224 */ /* 0x000fe200078e0a03 */
[----:B------:R-:W-:-:S02]  /*4650*/  ISETP.GT.U32.AND P3, PT, R24, R10, PT ;  /* 0x0000000a1800720c */ /* 0x000fc40003f64070 */
[----:B------:R-:W-:Y:S01]  /*4660*/  ISETP.GE.AND P6, PT, R18, RZ, PT ;  /* 0x000000ff1200720c */ /* 0x000fe20003fc6270 */
[----:B------:R-:W-:-:S04]  /*4670*/  IMAD.HI.U32 R15, R6, R11, RZ ;  /* 0x0000000b060f7227 */ /* 0x000fc800078e00ff */
[----:B-1----:R-:W-:Y:S01]  /*4680*/  IMAD.MOV.U32 R0, RZ, RZ, R14 ;  /* 0x000000ffff007224 */ /* 0x002fe200078e000e */
[----:B------:R-:W-:Y:S01]  /*4690*/  LOP3.LUT R14, R4, 0x13c, RZ, 0xfc, !PT ;  /* 0x0000013c040e7812 */ /* 0x000fe200078efcff */
[C---:B------:R-:W-:Y:S02]  /*46a0*/  IMAD R3, R24.reuse, R3, R19 ;  /* 0x0000000318037224 */ /* 0x040fe400078e0213 */
[----:B------:R-:W-:Y:S01]  /*46b0*/  @!P0 IMAD.MOV R0, RZ, RZ, -R0 ;  /* 0x000000ffff008224 */ /* 0x000fe200078e0a00 */
[----:B------:R-:W-:Y:S01]  /*46c0*/  ISETP.GT.U32.AND P0, PT, R24, R2, PT ;  /* 0x000000021800720c */ /* 0x000fe20003f04070 */
[----:B------:R-:W-:Y:S01]  /*46d0*/  IMAD.MOV R15, RZ, RZ, -R15 ;  /* 0x000000ffff0f7224 */ /* 0x000fe200078e0a0f */
[----:B------:R-:W-:Y:S01]  /*46e0*/  IABS R18, R14 ;  /* 0x0000000e00127213 */ /* 0x000fe20000000000 */
[----:B------:R-:W-:Y:S01]  /*46f0*/  @!P4 IMAD.IADD R12, R12, 0x1, -R24 ;  /* 0x000000010c0cc824 */ /* 0x000fe200078e0a18 */
[----:B------:R1:W-:Y:S01]  /*4700*/  STL [R1+0x184], R0 ;  /* 0x0001840001007387 */ /* 0x0003e20000100800 */
[----:B------:R-:W-:Y:S01]  /*4710*/  ISETP.GE.AND P4, PT, R5, RZ, PT ;  /* 0x000000ff0500720c */ /* 0x000fe20003f86270 */
[----:B------:R-:W-:Y:S01]  /*4720*/  IMAD R5, R24, R15, R11 ;  /* 0x0000000f18057224 */ /* 0x000fe200078e020b */
[----:B------:R-:W-:Y:S01]  /*4730*/  LOP3.LUT R11, R4, 0x140, RZ, 0xfc, !PT ;  /* 0x00000140040b7812 */ /* 0x000fe200078efcff */
[----:B------:R-:W-:-:S03]  /*4740*/  IMAD.HI.U32 R15, R6, R18, RZ ;  /* 0x00000012060f7227 */ /* 0x000fc600078e00ff */
[----:B------:R-:W-:Y:S01]  /*4750*/  IABS R19, R11 ;  /* 0x0000000b00137213 */ /* 0x000fe20000000000 */
[--C-:B------:R-:W-:Y:S01]  /*4760*/  @!P3 IMAD.IADD R10, R10, 0x1, -R24.reuse ;  /* 0x000000010a0ab824 */ /* 0x100fe200078e0a18 */
[----:B------:R-:W-:Y:S01]  /*4770*/  ISETP.GE.AND P3, PT, R16, RZ, PT ;  /* 0x000000ff1000720c */ /* 0x000fe20003f66270 */
[----:B-1----:R-:W-:Y:S01]  /*4780*/  IMAD.MOV.U32 R0, RZ, RZ, R13 ;  /* 0x000000ffff007224 */ /* 0x002fe200078e000d */
[----:B------:R-:W-:Y:S01]  /*4790*/  LOP3.LUT R13, R4, 0x148, RZ, 0xfc, !PT ;  /* 0x00000148040d7812 */ /* 0x000fe200078efcff */
[----:B------:R-:W-:Y:S01]  /*47a0*/  @!P0 IMAD.IADD R2, R2, 0x1, -R24 ;  /* 0x0000000102028824 */ /* 0x000fe200078e0a18 */
[----:B------:R-:W-:Y:S01]  /*47b0*/  ISETP.GT.U32.AND P0, PT, R24, R5, PT ;  /* 0x000000051800720c */ /* 0x000fe20003f04070 */
[----:B------:R-:W-:Y:S01]  /*47c0*/  IMAD.MOV R15, RZ, RZ, -R15 ;  /* 0x000000ffff0f7224 */ /* 0x000fe200078e0a0f */
[----:B------:R-:W-:Y:S01]  /*47d0*/  @!P1 IADD3 R0, PT, PT, -R0, RZ, RZ ;  /* 0x000000ff00009210 */ /* 0x000fe20007ffe1ff */
[----:B------:R-:W-:Y:S01]  /*47e0*/  IMAD.MOV.U32 R7, RZ, RZ, R12 ;  /* 0x000000ffff077224 */ /* 0x000fe200078e000c */
[C---:B------:R-:W-:Y:S01]  /*47f0*/  ISETP.GT.U32.AND P1, PT, R24.reuse, R3, PT ;  /* 0x000000031800720c */ /* 0x040fe20003f24070 */
[----:B------:R-:W-:Y:S01]  /*4800*/  IMAD R18, R24, R15, R18 ;  /* 0x0000000f18127224 */ /* 0x000fe200078e0212 */
[----:B------:R-:W-:Y:S01]  /*4810*/  IABS R15, R13 ;  /* 0x0000000d000f7213 */ /* 0x000fe20000000000 */
[----:B------:R1:W-:Y:S01]  /*4820*/  STL [R1+0x180], R0 ;  /* 0x0001800001007387 */ /* 0x0003e20000100800 */
[----:B------:R-:W-:-:S02]  /*4830*/  @!P5 IMAD.MOV R7, RZ, RZ, -R7 ;  /* 0x000000ffff07d224 */ /* 0x000fc400078e0a07 */
[----:B------:R-:W-:Y:S01]  /*4840*/  ISETP.GT.U32.AND P5, PT, R24, R18, PT ;  /* 0x000000121800720c */ /* 0x000fe20003fa4070 */
[----:B------:R-:W-:Y:S02]  /*4850*/  IMAD.HI.U32 R12, R6, R19, RZ ;  /* 0x00000013060c7227 */ /* 0x000fe400078e00ff */
[----:B------:R-:W-:Y:S02]  /*4860*/  STL [R1+0x17c], R7 ;  /* 0x00017c0701007387 */ /* 0x000fe40000100800 */
[--C-:B------:R-:W-:Y:S02]  /*4870*/  @!P0 IMAD.IADD R5, R5, 0x1, -R24.reuse ;  /* 0x0000000105058824 */ /* 0x100fe400078e0a18 */
[----:B------:R-:W-:Y:S01]  /*4880*/  @!P1 IMAD.IADD R3, R3, 0x1, -R24 ;  /* 0x0000000103039824 */ /* 0x000fe200078e0a18 */
[----:B------:R-:W-:Y:S01]  /*4890*/  ISETP.GE.AND P1, PT, R14, RZ, PT ;  /* 0x000000ff0e00720c */ /* 0x000fe20003f26270 */
[----:B-1----:R-:W-:Y:S01]  /*48a0*/  IMAD.MOV.U32 R0, RZ, RZ, R10 ;  /* 0x000000ffff007224 */ /* 0x002fe200078e000a */
[----:B------:R-:W-:Y:S01]  /*48b0*/  LOP3.LUT R14, R4, 0x144, RZ, 0xfc, !PT ;  /* 0x00000144040e7812 */ /* 0x000fe200078efcff */
[----:B------:R-:W-:Y:S01]  /*48c0*/  IMAD.MOV R12, RZ, RZ, -R12 ;  /* 0x000000ffff0c7224 */ /* 0x000fe200078e0a0c */
[----:B------:R-:W-:Y:S01]  /*48d0*/  ISETP.GT.U32.AND P0, PT, R24, R3, PT ;  /* 0x000000031800720c */ /* 0x000fe20003f04070 */
[----:B------:R-:W-:Y:S01]  /*48e0*/  @!P5 IMAD.IADD R18, R18, 0x1, -R24 ;  /* 0x000000011212d824 */ /* 0x000fe200078e0a18 */
[----:B------:R-:W-:Y:S01]  /*48f0*/  @!P6 IADD3 R0, PT, PT, -R0, RZ, RZ ;  /* 0x000000ff0000e210 */ /* 0x000fe20007ffe1ff */
[----:B------:R-:W-:Y:S01]  /*4900*/  IMAD R19, R24, R12, R19 ;  /* 0x0000000c18137224 */ /* 0x000fe200078e0213 */
[----:B------:R-:W-:-:S02]  /*4910*/  IABS R16, R14 ;  /* 0x0000000e00107213 */ /* 0x000fc40000000000 */
[----:B------:R-:W-:Y:S01]  /*4920*/  ISETP.GT.U32.AND P6, PT, R24, R5, PT ;  /* 0x000000051800720c */ /* 0x000fe20003fc4070 */
[----:B------:R1:W-:Y:S01]  /*4930*/  STL [R1+0x178], R0 ;  /* 0x0001780001007387 */ /* 0x0003e20000100800 */
[----:B------:R-:W-:Y:S01]  /*4940*/  ISETP.GE.AND P5, PT, R13, RZ, PT ;  /* 0x000000ff0d00720c */ /* 0x000fe20003fa6270 */
[----:B------:R-:W-:Y:S01]  /*4950*/  IMAD.MOV.U32 R10, RZ, RZ, R16 ;  /* 0x000000ffff0a7224 */ /* 0x000fe200078e0010 */
[----:B------:R-:W-:-:S03]  /*4960*/  LOP3.LUT R12, R4, 0x154, RZ, 0xfc, !PT ;  /* 0x00000154040c7812 */ /* 0x000fc600078efcff */
[----:B------:R-:W-:Y:S01]  /*4970*/  @!P0 IMAD.IADD R3, R3, 0x1, -R24 ;  /* 0x0000000103038824 */ /* 0x000fe200078e0a18 */
[----:B------:R-:W-:Y:S01]  /*4980*/  ISETP.GT.U32.AND P0, PT, R24, R19, PT ;  /* 0x000000131800720c */ /* 0x000fe20003f04070 */
[----:B-1----:R-:W-:Y:S02]  /*4990*/  IMAD.MOV.U32 R0, RZ, RZ, R2 ;  /* 0x000000ffff007224 */ /* 0x002fe400078e0002 */
[----:B------:R-:W-:-:S04]  /*49a0*/  IMAD.HI.U32 R2, R6, R10, RZ ;  /* 0x0000000a06027227 */ /* 0x000fc800078e00ff */
[----:B------:R-:W-:Y:S01]  /*49b0*/  @!P2 IMAD.MOV R0, RZ, RZ, -R0 ;  /* 0x000000ffff00a224 */ /* 0x000fe200078e0a00 */
[----:B------:R-:W-:Y:S01]  /*49c0*/  ISETP.GE.AND P2, PT, R11, RZ, PT ;  /* 0x000000ff0b00720c */ /* 0x000fe20003f46270 */
[----:B------:R-:W-:-:S03]  /*49d0*/  IMAD.HI.U32 R11, R6, R15, RZ ;  /* 0x0000000f060b7227 */ /* 0x000fc600078e00ff */
[----:B------:R1:W-:Y:S01]  /*49e0*/  STL [R1+0x16c], R0 ;  /* 0x00016c0001007387 */ /* 0x0003e20000100800 */
[----:B------:R-:W-:Y:S02]  /*49f0*/  IMAD.MOV R11, RZ, RZ, -R11 ;  /* 0x000000ffff0b7224 */ /* 0x000fe400078e0a0b */
[----:B------:R-:W-:Y:S02]  /*4a00*/  IMAD.MOV R2, RZ, RZ, -R2 ;  /* 0x000000ffff027224 */ /* 0x000fe400078e0a02 */
[----:B------:R-:W-:Y:S01]  /*4a10*/  @!P6 IMAD.IADD R5, R5, 0x1, -R24 ;  /* 0x000000010505e824 */ /* 0x000fe200078e0a18 */
[----:B------:R-:W-:Y:S01]  /*4a20*/  ISETP.GE.AND P6, PT, R14, RZ, PT ;  /* 0x000000ff0e00720c */ /* 0x000fe20003fc6270 */
[----:B------:R-:W-:Y:S01]  /*4a30*/  IMAD R13, R24, R11, R15 ;  /* 0x0000000b180d7224 */ /* 0x000fe200078e020f */
[----:B------:R-:W-:Y:S01]  /*4a40*/  LOP3.LUT R15, R4, 0x150, RZ, 0xfc, !PT ;  /* 0x00000150040f7812 */ /* 0x000fe200078efcff */
[----:B------:R-:W-:Y:S01]  /*4a50*/  IMAD R14, R24, R2, R10 ;  /* 0x00000002180e7224 */ /* 0x000fe200078e020a */
[----:B------:R-:W-:Y:S01]  /*4a60*/  LOP3.LUT R2, R4, 0x14c, RZ, 0xfc, !PT ;  /* 0x0000014c04027812 */ /* 0x000fe200078efcff */
[----:B-1----:R-:W-:Y:S01]  /*4a70*/  IMAD.MOV.U32 R0, RZ, RZ, R3 ;  /* 0x000000ffff007224 */ /* 0x002fe200078e0003 */
[----:B------:R-:W-:Y:S01]  /*4a80*/  IABS R16, R15 ;  /* 0x0000000f00107213 */ /* 0x000fe20000000000 */
[----:B------:R-:W-:Y:S01]  /*4a90*/  @!P0 IMAD.IADD R19, R19, 0x1, -R24 ;  /* 0x0000000113138824 */ /* 0x000fe200078e0a18 */
[----:B------:R-:W-:-:S02]  /*4aa0*/  IABS R10, R2 ;  /* 0x00000002000a7213 */ /* 0x000fc40000000000 */
[----:B------:R-:W-:Y:S02]  /*4ab0*/  @!P4 IADD3 R0, PT, PT, -R0, RZ, RZ ;  /* 0x000000ff0000c210 */ /* 0x000fe40007ffe1ff */
[----:B------:R-:W-:Y:S01]  /*4ac0*/  ISETP.GT.U32.AND P4, PT, R24, R18, PT ;  /* 0x000000121800720c */ /* 0x000fe20003f84070 */
[----:B------:R-:W-:Y:S01]  /*4ad0*/  IMAD.HI.U32 R17, R6, R10, RZ ;  /* 0x0000000a06117227 */ /* 0x000fe200078e00ff */
[----:B------:R-:W-:Y:S01]  /*4ae0*/  ISETP.GT.U32.AND P0, PT, R24, R19, PT ;  /* 0x000000131800720c */ /* 0x000fe20003f04070 */
[----:B------:R1:W-:Y:S01]  /*4af0*/  STL [R1+0x168], R0 ;  /* 0x0001680001007387 */ /* 0x0003e20000100800 */
[----:B------:R-:W-:Y:S01]  /*4b00*/  IABS R11, R12 ;  /* 0x0000000c000b7213 */ /* 0x000fe20000000000 */
[----:B------:R-:W-:Y:S01]  /*4b10*/  IMAD.MOV R17, RZ, RZ, -R17 ;  /* 0x000000ffff117224 */ /* 0x000fe200078e0a11 */
[----:B------:R-:W-:-:S03]  /*4b20*/  LOP3.LUT R3, R4, 0x158, RZ, 0xfc, !PT ;  /* 0x0000015804037812 */ /* 0x000fc600078efcff */
[----:B------:R-:W-:Y:S02]  /*4b30*/  IMAD R10, R24, R17, R10 ;  /* 0x00000011180a7224 */ /* 0x000fe400078e020a */
[----:B------:R-:W-:-:S04]  /*4b40*/  IMAD.HI.U32 R17, R6, R16, RZ ;  /* 0x0000001006117227 */ /* 0x000fc800078e00ff */
[----:B-1----:R-:W-:Y:S01]  /*4b50*/  IMAD.MOV.U32 R0, RZ, RZ, R5 ;  /* 0x000000ffff007224 */ /* 0x002fe200078e0005 */
[----:B------:R-:W-:Y:S01]  /*4b60*/  IABS R5, R3 ;  /* 0x0000000300057213 */ /* 0x000fe20000000000 */
[----:B------:R-:W-:Y:S01]  /*4b70*/  @!P4 IMAD.IADD R18, R18, 0x1, -R24 ;  /* 0x000000011212c824 */ /* 0x000fe200078e0a18 */
[C---:B------:R-:W-:Y:S01]  /*4b80*/  ISETP.GT.U32.AND P4, PT, R24.reuse, R13, PT ;  /* 0x0000000d1800720c */ /* 0x040fe20003f84070 */
[----:B------:R-:W-:Y:S01]  /*4b90*/  @!P3 IMAD.MOV R0, RZ, RZ, -R0 ;  /* 0x000000ffff00b224 */ /* 0x000fe200078e0a00 */
[----:B------:R-:W-:Y:S01]  /*4ba0*/  ISETP.GT.U32.AND P3, PT, R24, R14, PT ;  /* 0x0000000e1800720c */ /* 0x000fe20003f64070 */
[----:B------:R-:W-:Y:S01]  /*4bb0*/  @!P0 IMAD.IADD R19, R19, 0x1, -R24 ;  /* 0x0000000113138824 */ /* 0x000fe200078e0a18 */
[----:B------:R-:W-:Y:S01]  /*4bc0*/  ISETP.GE.AND P0, PT, R2, RZ, PT ;  /* 0x000000ff0200720c */ /* 0x000fe20003f06270 */
[----:B------:R-:W-:Y:S01]  /*4bd0*/  IMAD.HI.U32 R2, R6, R11, RZ ;  /* 0x0000000b06027227 */ /* 0x000fe200078e00ff */
[----:B------:R1:W-:Y:S01]  /*4be0*/  STL [R1+0x13c], R0 ;  /* 0x00013c0001007387 */ /* 0x0003e20000100800 */
[----:B------:R-:W-:-:S02]  /*4bf0*/  IADD3 R17, PT, PT, -R17, RZ, RZ ;  /* 0x000000ff11117210 */ /* 0x000fc40007ffe1ff */
[----:B------:R-:W-:-:S03]  /*4c00*/  IMAD.MOV R2, RZ, RZ, -R2 ;  /* 0x000000ffff027224 */ /* 0x000fc600078e0a02 */
[----:B------:R-:W-:Y:S02]  /*4c10*/  IMAD R16, R24, R17, R16 ;  /* 0x0000001118107224 */ /* 0x000fe400078e0210 */
[----:B------:R-:W-:Y:S02]  /*4c20*/  @!P4 IMAD.IADD R13, R13, 0x1, -R24 ;  /* 0x000000010d0dc824 */ /* 0x000fe400078e0a18 */
[----:B-1----:R-:W-:Y:S02]  /*4c30*/  IMAD.MOV.U32 R0, RZ, RZ, R18 ;  /* 0x000000ffff007224 */ /* 0x002fe400078e0012 */
[----:B------:R-:W-:Y:S01]  /*4c40*/  @!P3 IMAD.IADD R14, R14, 0x1, -R24 ;  /* 0x000000010e0eb824 */ /* 0x000fe200078e0a18 */
[C---:B------:R-:W-:Y:S01]  /*4c50*/  ISETP.GT.U32.AND P3, PT, R24.reuse, R10, PT ;  /* 0x0000000a1800720c */ /* 0x040fe20003f64070 */
[----:B------:R-:W-:Y:S01]  /*4c60*/  @!P1 IMAD.MOV R0, RZ, RZ, -R0 ;  /* 0x000000ffff009224 */ /* 0x000fe200078e0a00 */
[----:B------:R-:W-:Y:S01]  /*4c70*/  ISETP.GT.U32.AND P1, PT, R24, R13, PT ;  /* 0x0000000d1800720c */ /* 0x000fe20003f24070 */
[----:B------:R-:W-:Y:S01]  /*4c80*/  IMAD.HI.U32 R18, R6, R5, RZ ;  /* 0x0000000506127227 */ /* 0x000fe200078e00ff */
[----:B------:R-:W-:-:S02]  /*4c90*/  ISETP.GT.U32.AND P4, PT, R24, R14, PT ;  /* 0x0000000e1800720c */ /* 0x000fc40003f84070 */
[----:B------:R1:W-:Y:S01]  /*4ca0*/  STL [R1+0x12c], R0 ;  /* 0x00012c0001007387 */ /* 0x0003e20000100800 */
[----:B------:R-:W-:Y:S01]  /*4cb0*/  IMAD R11, R24, R2, R11 ;  /* 0x00000002180b7224 */ /* 0x000fe200078e020b */
[----:B------:R-:W-:-:S05]  /*4cc0*/  LOP3.LUT R2, R4, 0x15c, RZ, 0xfc, !PT ;  /* 0x0000015c04027812 */ /* 0x000fca00078efcff */
[--C-:B------:R-:W-:Y:S02]  /*4cd0*/  @!P3 IMAD.IADD R10, R10, 0x1, -R24.reuse ;  /* 0x000000010a0ab824 */ /* 0x100fe400078e0a18 */
[--C-:B------:R-:W-:Y:S01]  /*4ce0*/  @!P1 IMAD.IADD R13, R13, 0x1, -R24.reuse ;  /* 0x000000010d0d9824 */ /* 0x100fe200078e0a18 */
[C---:B------:R-:W-:Y:S01]  /*4cf0*/  ISETP.GT.U32.AND P1, PT, R24.reuse, R11, PT ;  /* 0x0000000b1800720c */ /* 0x040fe20003f24070 */
[----:B-1----:R-:W-:Y:S01]  /*4d00*/  IMAD.MOV.U32 R0, RZ, RZ, R19 ;  /* 0x000000ffff007224 */ /* 0x002fe200078e0013 */
[----:B------:R-:W-:Y:S01]  /*4d10*/  ISETP.GT.U32.AND P3, PT, R24, R10, PT ;  /* 0x0000000a1800720c */ /* 0x000fe20003f64070 */
[----:B------:R-:W-:Y:S01]  /*4d20*/  @!P4 IMAD.IADD R14, R14, 0x1, -R24 ;  /* 0x000000010e0ec824 */ /* 0x000fe200078e0a18 */
[----:B------:R-:W-:Y:S01]  /*4d30*/  ISETP.GT.U32.AND P4, PT, R24, R16, PT ;  /* 0x000000101800720c */ /* 0x000fe20003f84070 */
[----:B------:R-:W-:Y:S01]  /*4d40*/  @!P2 IMAD.MOV R0, RZ, RZ, -R0 ;  /* 0x000000ffff00a224 */ /* 0x000fe200078e0a00 */
[----:B------:R-:W-:Y:S01]  /*4d50*/  ISETP.GE.AND P2, PT, R15, RZ, PT ;  /* 0x000000ff0f00720c */ /* 0x000fe20003f46270 */
[----:B------:R-:W-:-:S02]  /*4d60*/  IMAD.MOV R15, RZ, RZ, -R18 ;  /* 0x000000ffff0f7224 */ /* 0x000fc400078e0a12 */
[----:B------:R-:W-:Y:S01]  /*4d70*/  IMAD.MOV.U32 R7, RZ, RZ, R14 ;  /* 0x000000ffff077224 */ /* 0x000fe200078e000e */
[----:B------:R1:W-:Y:S01]  /*4d80*/  STL [R1+0x114], R0 ;  /* 0x0001140001007387 */ /* 0x0003e20000100800 */
[----:B------:R-:W-:Y:S01]  /*4d90*/  IMAD R5, R24, R15, R5 ;  /* 0x0000000f18057224 */ /* 0x000fe200078e0205 */
[----:B------:R-:W-:Y:S01]  /*4da0*/  IABS R15, R2 ;  /* 0x00000002000f7213 */ /* 0x000fe20000000000 */
[----:B------:R-:W-:Y:S01]  /*4db0*/  @!P6 IMAD.MOV R7, RZ, RZ, -R7 ;  /* 0x000000ffff07e224 */ /* 0x000fe200078e0a07 */
[----:B------:R-:W-:Y:S01]  /*4dc0*/  ISETP.GE.AND P6, PT, R12, RZ, PT ;  /* 0x000000ff0c00720c */ /* 0x000fe20003fc6270 */
[--C-:B------:R-:W-:Y:S02]  /*4dd0*/  @!P1 IMAD.IADD R11, R11, 0x1, -R24.reuse ;  /* 0x000000010b0b9824 */ /* 0x100fe400078e0a18 */
[----:B------:R-:W-:Y:S01]  /*4de0*/  IMAD.MOV.U32 R14, RZ, RZ, R15 ;  /* 0x000000ffff0e7224 */ /* 0x000fe200078e000f */
[----:B------:R-:W-:Y:S01]  /*4df0*/  STL [R1+0x110], R7 ;  /* 0x0001100701007387 */ /* 0x000fe20000100800 */
[----:B------:R-:W-:Y:S01]  /*4e00*/  @!P4 IMAD.IADD R16, R16, 0x1, -R24 ;  /* 0x000000011010c824 */ /* 0x000fe200078e0a18 */
[----:B------:R-:W-:Y:S01]  /*4e10*/  ISETP.GT.U32.AND P1, PT, R24, R11, PT ;  /* 0x0000000b1800720c */ /* 0x000fe20003f24070 */
[----:B-1----:R-:W-:Y:S01]  /*4e20*/  IMAD.MOV.U32 R0, RZ, RZ, R13 ;  /* 0x000000ffff007224 */ /* 0x002fe200078e000d */
[----:B------:R-:W-:Y:S01]  /*4e30*/  LOP3.LUT R13, R4, 0x160, RZ, 0xfc, !PT ;  /* 0x00000160040d7812 */ /* 0x000fe200078efcff */
[----:B------:R-:W-:Y:S01]  /*4e40*/  IMAD.HI.U32 R12, R6, R14, RZ ;  /* 0x0000000e060c7227 */ /* 0x000fe200078e00ff */
[----:B------:R-:W-:-:S02]  /*4e50*/  ISETP.GT.U32.AND P4, PT, R24, R16, PT ;  /* 0x000000101800720c */ /* 0x000fc40003f84070 */
[----:B------:R-:W-:Y:S01]  /*4e60*/  @!P5 IADD3 R0, PT, PT, -R0, RZ, RZ ;  /* 0x000000ff0000d210 */ /* 0x000fe20007ffe1ff */
[----:B------:R-:W-:Y:S01]  /*4e70*/  @!P3 IMAD.IADD R10, R10, 0x1, -R24 ;  /* 0x000000010a0ab824 */ /* 0x000fe200078e0a18 */
[----:B------:R-:W-:Y:S02]  /*4e80*/  ISETP.GT.U32.AND P5, PT, R24, R5, PT ;  /* 0x000000051800720c */ /* 0x000fe40003fa4070 */
[----:B------:R-:W-:Y:S01]  /*4e90*/  ISETP.GE.AND P3, PT, R3, RZ, PT ;  /* 0x000000ff0300720c */ /* 0x000fe20003f66270 */
[----:B------:R-:W-:Y:S01]  /*4ea0*/  IMAD.MOV R3, RZ, RZ, -R12 ;  /* 0x000000ffff037224 */ /* 0x000fe200078e0a0c */
[----:B------:R-:W-:Y:S01]  /*4eb0*/  IABS R15, R13 ;  /* 0x0000000d000f7213 */ /* 0x000fe20000000000 */
[----:B------:R1:W-:Y:S01]  /*4ec0*/  STL [R1+0x10c], R0 ;  /* 0x00010c0001007387 */ /* 0x0003e20000100800 */
[----:B------:R-:W-:Y:S01]  /*4ed0*/  LOP3.LUT R12, R4, 0x164, RZ, 0xfc, !PT ;  /* 0x00000164040c7812 */ /* 0x000fe200078efcff */
[----:B------:R-:W-:Y:S02]  /*4ee0*/  IMAD R14, R24, R3, R14 ;  /* 0x00000003180e7224 */ /* 0x000fe400078e020e */
[----:B------:R-:W-:Y:S01]  /*4ef0*/  IMAD.HI.U32 R17, R6, R15, RZ ;  /* 0x0000000f06117227 */ /* 0x000fe200078e00ff */
[----:B------:R-:W-:-:S03]  /*4f00*/  IABS R3, R12 ;  /* 0x0000000c00037213 */ /* 0x000fc60000000000 */
[----:B------:R-:W-:Y:S02]  /*4f10*/  @!P5 IMAD.IADD R5, R5, 0x1, -R24 ;  /* 0x000000010505d824 */ /* 0x000fe400078e0a18 */
[----:B-1----:R-:W-:Y:S02]  /*4f20*/  IMAD.MOV.U32 R0, RZ, RZ, R10 ;  /* 0x000000ffff007224 */ /* 0x002fe400078e000a */
[----:B------:R-:W-:Y:S01]  /*4f30*/  @!P4 IMAD.IADD R16, R16, 0x1, -R24 ;  /* 0x000000011010c824 */ /* 0x000fe200078e0a18 */
[C---:B------:R-:W-:Y:S01]  /*4f40*/  ISETP.GT.U32.AND P5, PT, R24.reuse, R5, PT ;  /* 0x000000051800720c */ /* 0x040fe20003fa4070 */
[----:B------:R-:W-:Y:S01]  /*4f50*/  @!P0 IMAD.MOV R0, RZ, RZ, -R0 ;  /* 0x000000ffff008224 */ /* 0x000fe200078e0a00 */
[----:B------:R-:W-:Y:S01]  /*4f60*/  ISETP.GT.U32.AND P0, PT, R24, R14, PT ;  /* 0x0000000e1800720c */ /* 0x000fe20003f04070 */
[----:B------:R-:W-:Y:S01]  /*4f70*/  IMAD.MOV R17, RZ, RZ, -R17 ;  /* 0x000000ffff117224 */ /* 0x000fe200078e0a11 */
[----:B------:R-:W-:Y:S01]  /*4f80*/  ISETP.GE.AND P4, PT, R2, RZ, PT ;  /* 0x000000ff0200720c */ /* 0x000fe20003f86270 */
[----:B------:R-:W-:Y:S01]  /*4f90*/  @!P1 IMAD.IADD R11, R11, 0x1, -R24 ;  /* 0x000000010b0b9824 */ /* 0x000fe200078e0a18 */
[----:B------:R1:W-:Y:S01]  /*4fa0*/  STL [R1+0x108], R0 ;  /* 0x0001080001007387 */ /* 0x0003e20000100800 */
[----:B------:R-:W-:Y:S01]  /*4fb0*/  ISETP.GE.AND P1, PT, R13, RZ, PT ;  /* 0x000000ff0d00720c */ /* 0x000fe20003f26270 */
[----:B------:R-:W-:Y:S01]  /*4fc0*/  IMAD.HI.U32 R10, R6, R3, RZ ;  /* 0x00000003060a7227 */ /* 0x000fe200078e00ff */
[----:B------:R-:W-:-:S03]  /*4fd0*/  LOP3.LUT R2, R4, 0x168, RZ, 0xfc, !PT ;  /* 0x0000016804027812 */ /* 0x000fc600078efcff */
[----:B------:R-:W-:Y:S01]  /*4fe0*/  IMAD R13, R24, R17, R15 ;  /* 0x00000011180d7224 */ /* 0x000fe200078e020f */
[----:B------:R-:W-:Y:S01]  /*4ff0*/  IADD3 R10, PT, PT, -R10, RZ, RZ ;  /* 0x000000ff0a0a7210 */ /* 0x000fe20007ffe1ff */
[----:B------:R-:W-:Y:S01]  /*5000*/  @!P5 IMAD.IADD R5, R5, 0x1, -R24 ;  /* 0x000000010505d824 */ /* 0x000fe200078e0a18 */
[----:B------:R-:W-:Y:S01]  /*5010*/  IABS R15, R2 ;  /* 0x00000002000f7213 */ /* 0x000fe20000000000 */
[----:B-1----:R-:W-:Y:S01]  /*5020*/  IMAD.MOV.U32 R0, RZ, RZ, R16 ;  /* 0x000000ffff007224 */ /* 0x002fe200078e0010 */
[----:B------:R-:W-:Y:S01]  /*5030*/  ISETP.GT.U32.AND P5, PT, R24, R13, PT ;  /* 0x0000000d1800720c */ /* 0x000fe20003fa4070 */
[----:B------:R-:W-:Y:S01]  /*5040*/  @!P0 IMAD.IADD R14, R14, 0x1, -R24 ;  /* 0x000000010e0e8824 */ /* 0x000fe200078e0a18 */
[----:B------:R-:W-:Y:S01]  /*5050*/  ISETP.GE.AND P0, PT, R12, RZ, PT ;  /* 0x000000ff0c00720c */ /* 0x000fe20003f06270 */
[----:B------:R-:W-:Y:S02]  /*5060*/  @!P2 IMAD.MOV R0, RZ, RZ, -R0 ;  /* 0x000000ffff00a224 */ /* 0x000fe400078e0a00 */
[C---:B------:R-:W-:Y:S01]  /*5070*/  IMAD R3, R24.reuse, R10, R3 ;  /* 0x0000000a18037224 */ /* 0x040fe200078e0203 */
[----:B------:R-:W-:Y:S01]  /*5080*/  ISETP.GT.U32.AND P2, PT, R24, R14, PT ;  /* 0x0000000e1800720c */ /* 0x000fe20003f44070 */
[----:B------:R-:W-:Y:S01]  /*5090*/  IMAD.MOV.U32 R7, RZ, RZ, R11 ;  /* 0x000000ffff077224 */ /* 0x000fe200078e000b */
[----:B------:R1:W-:Y:S01]  /*50a0*/  STL [R1+0x104], R0 ;  /* 0x0001040001007387 */ /* 0x0003e20000100800 */
[----:B------:R-:W-:Y:S01]  /*50b0*/  IMAD.MOV.U32 R12, RZ, RZ, R15 ;  /* 0x000000ffff0c7224 */ /* 0x000fe200078e000f */
[----:B------:R-:W-:Y:S01]  /*50c0*/  LOP3.LUT R15, R4, 0x170, RZ, 0xfc, !PT ;  /* 0x00000170040f7812 */ /* 0x000fe200078efcff */
[----:B------:R-:W-:Y:S01]  /*50d0*/  @!P6 IMAD.MOV R7, RZ, RZ, -R7 ;  /* 0x000000ffff07e224 */ /* 0x000fe200078e0a07 */
[----:B------:R-:W-:Y:S01]  /*50e0*/  ISETP.GE.AND P6, PT, R2, RZ, PT ;  /* 0x000000ff0200720c */ /* 0x000fe20003fc6270 */
[----:B------:R-:W-:Y:S01]  /*50f0*/  @!P5 IMAD.IADD R13, R13, 0x1, -R24 ;  /* 0x000000010d0dd824 */ /* 0x000fe200078e0a18 */
[----:B------:R-:W-:Y:S01]  /*5100*/  IABS R11, R15 ;  /* 0x0000000f000b7213 */ /* 0x000fe20000000000 */
[----:B------:R-:W-:Y:S01]  /*5110*/  IMAD.HI.U32 R2, R6, R12, RZ ;  /* 0x0000000c06027227 */ /* 0x000fe200078e00ff */
[----:B------:R-:W-:Y:S01]  /*5120*/  STL [R1+0xe8], R7 ;  /* 0x0000e80701007387 */ /* 0x000fe20000100800 */
[----:B------:R-:W-:-:S02]  /*5130*/  LOP3.LUT R10, R4, 0x16c, RZ, 0xfc, !PT ;  /* 0x0000016c040a7812 */ /* 0x000fc400078efcff */
[----:B-1----:R-:W-:Y:S01]  /*5140*/  IMAD.MOV.U32 R0, RZ, RZ, R5 ;  /* 0x000000ffff007224 */ /* 0x002fe200078e0005 */
[----:B------:R-:W-:Y:S01]  /*5150*/  ISETP.GT.U32.AND P5, PT, R24, R13, PT ;  /* 0x0000000d1800720c */ /* 0x000fe20003fa4070 */
[----:B------:R-:W-:Y:S01]  /*5160*/  @!P2 IMAD.IADD R14, R14, 0x1, -R24 ;  /* 0x000000010e0ea824 */ /* 0x000fe200078e0a18 */
[----:B------:R-:W-:Y:S01]  /*5170*/  IADD3 R2, PT, PT, -R2, RZ, RZ ;  /* 0x000000ff02027210 */ /* 0x000fe20007ffe1ff */
[----:B------:R-:W-:Y:S01]  /*5180*/  @!P3 IMAD.MOV R0, RZ, RZ, -R0 ;  /* 0x000000ffff00b224 */ /* 0x000fe200078e0a00 */
[----:B------:R-:W-:Y:S02]  /*5190*/  ISETP.GT.U32.AND P3, PT, R24, R3, PT ;  /* 0x000000031800720c */ /* 0x000fe40003f64070 */
[----:B------:R-:W-:Y:S01]  /*51a0*/  LOP3.LUT R5, R4, 0x174, RZ, 0xfc, !PT ;  /* 0x0000017404057812 */ /* 0x000fe200078efcff */
[----:B------:R-:W-:Y:S01]  /*51b0*/  IMAD R12, R24, R2, R12 ;  /* 0x00000002180c7224 */ /* 0x000fe200078e020c */
[----:B------:R1:W-:Y:S01]  /*51c0*/  STL [R1+0xe4], R0 ;  /* 0x0000e40001007387 */ /* 0x0003e20000100800 */
[----:B------:R-:W-:-:S02]  /*51d0*/  ISETP.GE.AND P2, PT, R10, RZ, PT ;  /* 0x000000ff0a00720c */ /* 0x000fc40003f46270 */
[----:B------:R-:W-:Y:S02]  /*51e0*/  IABS R2, R5 ;  /* 0x0000000500027213 */ /* 0x000fe40000000000 */
[--C-:B------:R-:W-:Y:S01]  /*51f0*/  @!P5 IMAD.IADD R13, R13, 0x1, -R24.reuse ;  /* 0x000000010d0dd824 */ /* 0x100fe200078e0a18 */
[----:B------:R-:W-:Y:S02]  /*5200*/  IABS R10, R10 ;  /* 0x0000000a000a7213 */ /* 0x000fe40000000000 */
[----:B------:R-:W-:Y:S01]  /*5210*/  ISETP.GE.AND P5, PT, R15, RZ, PT ;  /* 0x000000ff0f00720c */ /* 0x000fe20003fa6270 */
[----:B------:R-:W-:Y:S02]  /*5220*/  @!P3 IMAD.IADD R3, R3, 0x1, -R24 ;  /* 0x000000010303b824 */ /* 0x000fe400078e0a18 */
[----:B-1----:R-:W-:Y:S02]  /*5230*/  IMAD.MOV.U32 R0, RZ, RZ, R14 ;  /* 0x000000ffff007224 */ /* 0x002fe400078e000e */
[----:B------:R-:W-:Y:S01]  /*5240*/  IMAD.HI.U32 R14, R6, R10, RZ ;  /* 0x0000000a060e7227 */ /* 0x000fe200078e00ff */
[----:B------:R-:W-:-:S03]  /*5250*/  ISETP.GT.U32.AND P3, PT, R24, R3, PT ;  /* 0x000000031800720c */ /* 0x000fc60003f64070 */
[----:B------:R-:W-:Y:S01]  /*5260*/  @!P4 IMAD.MOV R0, RZ, RZ, -R0 ;  /* 0x000000ffff00c224 */ /* 0x000fe200078e0a00 */
[----:B------:R-:W-:Y:S01]  /*5270*/  ISETP.GT.U32.AND P4, PT, R24, R12, PT ;  /* 0x0000000c1800720c */ /* 0x000fe20003f84070 */
[----:B------:R-:W-:-:S03]  /*5280*/  IMAD.MOV R14, RZ, RZ, -R14 ;  /* 0x000000ffff0e7224 */ /* 0x000fc600078e0a0e */
[----:B------:R1:W-:Y:S01]  /*5290*/  STL [R1+0xe0], R0 ;  /* 0x0000e00001007387 */ /* 0x0003e20000100800 */
[----:B------:R-:W-:Y:S01]  /*52a0*/  IMAD R10, R24, R14, R10 ;  /* 0x0000000e180a7224 */ /* 0x000fe200078e020a */
[----:B------:R-:W-:-:S03]  /*52b0*/  LOP3.LUT R14, R4, 0x178, RZ, 0xfc, !PT ;  /* 0x00000178040e7812 */ /* 0x000fc600078efcff */
[----:B------:R-:W-:Y:S01]  /*52c0*/  @!P3 IMAD.IADD R3, R3, 0x1, -R24 ;  /* 0x000000010303b824 */ /* 0x000fe200078e0a18 */
[----:B------:R-:W-:Y:S02]  /*52d0*/  ISETP.GT.U32.AND P3, PT, R24, R10, PT ;  /* 0x0000000a1800720c */ /* 0x000fe40003f64070 */
[----:B------:R-:W-:Y:S01]  /*52e0*/  IABS R17, R14 ;  /* 0x0000000e00117213 */ /* 0x000fe20000000000 */
[----:B-1----:R-:W-:Y:S01]  /*52f0*/  IMAD.MOV.U32 R0, RZ, RZ, R13 ;  /* 0x000000ffff007224 */ /* 0x002fe200078e000d */
[----:B------:R-:W-:Y:S01]  /*5300*/  @!P4 IADD3 R12, PT, PT, R12, -R24, RZ ;  /* 0x800000180c0cc210 */ /* 0x000fe20007ffe0ff */
[----:B------:R-:W-:-:S03]  /*5310*/  IMAD.HI.U32 R13, R6, R11, RZ ;  /* 0x0000000b060d7227 */ /* 0x000fc600078e00ff */
[----:B------:R-:W-:Y:S01]  /*5320*/  ISETP.GT.U32.AND P4, PT, R24, R12, PT ;  /* 0x0000000c1800720c */ /* 0x000fe20003f84070 */
[----:B------:R-:W-:Y:S01]  /*5330*/  @!P1 IMAD.MOV R0, RZ, RZ, -R0 ;  /* 0x000000ffff009224 */ /* 0x000fe200078e0a00 */
[----:B------:R-:W-:Y:S01]  /*5340*/  ISETP.GE.AND P1, PT, R5, RZ, PT ;  /* 0x000000ff0500720c */ /* 0x000fe20003f26270 */
[----:B------:R-:W-:Y:S02]  /*5350*/  IMAD.MOV R5, RZ, RZ, -R13 ;  /* 0x000000ffff057224 */ /* 0x000fe400078e0a0d */
[----:B------:R-:W-:Y:S01]  /*5360*/  IMAD.HI.U32 R13, R6, R2, RZ ;  /* 0x00000002060d7227 */ /* 0x000fe200078e00ff */
[----:B------:R1:W-:Y:S03]  /*5370*/  STL [R1+0xc8], R0 ;  /* 0x0000c80001007387 */ /* 0x0003e60000100800 */
[----:B------:R-:W-:Y:S01]  /*5380*/  IMAD R5, R24, R5, R11 ;  /* 0x0000000518057224 */ /* 0x000fe200078e020b */
[----:B------:R-:W-:Y:S01]  /*5390*/  LOP3.LUT R11, R4, 0x17c, RZ, 0xfc, !PT ;  /* 0x0000017c040b7812 */ /* 0x000fe200078efcff */
[----:B------:R-:W-:-:S02]  /*53a0*/  IMAD.MOV R13, RZ, RZ, -R13 ;  /* 0x000000ffff0d7224 */ /* 0x000fc400078e0a0d */
[----:B------:R-:W-:Y:S01]  /*53b0*/  @!P4 IMAD.IADD R12, R12, 0x1, -R24 ;  /* 0x000000010c0cc824 */ /* 0x000fe200078e0a18 */
[----:B------:R-:W-:Y:S01]  /*53c0*/  IABS R16, R11 ;  /* 0x0000000b00107213 */ /* 0x000fe20000000000 */
[----:B------:R-:W-:Y:S02]  /*53d0*/  IMAD R2, R24, R13, R2 ;  /* 0x0000000d18027224 */ /* 0x000fe400078e0202 */
[----:B-1----:R-:W-:Y:S01]  /*53e0*/  IMAD.MOV.U32 R0, RZ, RZ, R3 ;  /* 0x000000ffff007224 */ /* 0x002fe200078e0003 */
[----:B------:R-:W-:Y:S01]  /*53f0*/  LOP3.LUT R3, R4, 0x180, RZ, 0xfc, !PT ;  /* 0x0000018004037812 */ /* 0x000fe200078efcff */
[----:B------:R-:W-:Y:S01]  /*5400*/  @!P3 IMAD.IADD R10, R10, 0x1, -R24 ;  /* 0x000000010a0ab824 */ /* 0x000fe200078e0a18 */
[C---:B------:R-:W-:Y:S01]  /*5410*/  ISETP.GT.U32.AND P4, PT, R24.reuse, R2, PT ;  /* 0x000000021800720c */ /* 0x040fe20003f84070 */
[----:B------:R-:W-:Y:S01]  /*5420*/  @!P0 IMAD.MOV R0, RZ, RZ, -R0 ;  /* 0x000000ffff008224 */ /* 0x000fe200078e0a00 */
[----:B------:R-:W-:Y:S01]  /*5430*/  ISETP.GT.U32.AND P0, PT, R24, R5, PT ;  /* 0x000000051800720c */ /* 0x000fe20003f04070 */
[----:B------:R-:W-:Y:S01]  /*5440*/  IMAD.HI.U32 R13, R6, R16, RZ ;  /* 0x00000010060d7227 */ /* 0x000fe200078e00ff */
[----:B------:R-:W-:-:S02]  /*5450*/  ISETP.GT.U32.AND P3, PT, R24, R10, PT ;  /* 0x0000000a1800720c */ /* 0x000fc40003f64070 */
[----:B------:R1:W-:Y:S01]  /*5460*/  STL [R1+0xb8], R0 ;  /* 0x0000b80001007387 */ /* 0x0003e20000100800 */
[----:B------:R-:W-:Y:S02]  /*5470*/  IABS R15, R3 ;  /* 0x00000003000f7213 */ /* 0x000fe40000000000 */
[----:B------:R-:W-:-:S04]  /*5480*/  IADD3 R13, PT, PT, -R13, RZ, RZ ;  /* 0x000000ff0d0d7210 */ /* 0x000fc80007ffe1ff */
[--C-:B------:R-:W-:Y:S02]  /*5490*/  @!P4 IMAD.IADD R2, R2, 0x1, -R24.reuse ;  /* 0x000000010202c824 */ /* 0x100fe400078e0a18 */
[----:B------:R-:W-:Y:S02]  /*54a0*/  @!P0 IMAD.IADD R5, R5, 0x1, -R24 ;  /* 0x0000000105058824 */ /* 0x000fe400078e0a18 */
[----:B-1----:R-:W-:Y:S01]  /*54b0*/  IMAD.MOV.U32 R0, RZ, RZ, R12 ;  /* 0x000000ffff007224 */ /* 0x002fe200078e000c */
[----:B------:R-:W-:Y:S01]  /*54c0*/  ISETP.GT.U32.AND P4, PT, R24, R2, PT ;  /* 0x000000021800720c */ /* 0x000fe20003f84070 */
[----:B------:R-:W-:Y:S01]  /*54d0*/  IMAD.HI.U32 R12, R6, R17, RZ ;  /* 0x00000011060c7227 */ /* 0x000fe200078e00ff */
[----:B------:R-:W-:-:S03]  /*54e0*/  ISETP.GT.U32.AND P0, PT, R24, R5, PT ;  /* 0x000000051800720c */ /* 0x000fc60003f04070 */
[----:B------:R-:W-:Y:S01]  /*54f0*/  @!P6 IMAD.MOV R0, RZ, RZ, -R0 ;  /* 0x000000ffff00e224 */ /* 0x000fe200078e0a00 */
[----:B------:R-:W-:Y:S01]  /*5500*/  ISETP.GE.AND P6, PT, R14, RZ, PT ;  /* 0x000000ff0e00720c */ /* 0x000fe20003fc6270 */
[----:B------:R-:W-:Y:S01]  /*5510*/  IMAD R16, R24, R13, R16 ;  /* 0x0000000d18107224 */ /* 0x000fe200078e0210 */
[----:B------:R-:W-:Y:S01]  /*5520*/  LOP3.LUT R13, R4, 0x188, RZ, 0xfc, !PT ;  /* 0x00000188040d7812 */ /* 0x000fe200078efcff */
[----:B------:R-:W-:Y:S01]  /*5530*/  IMAD.MOV R12, RZ, RZ, -R12 ;  /* 0x000000ffff0c7224 */ /* 0x000fe200078e0a0c */
[----:B------:R1:W-:Y:S01]  /*5540*/  STL [R1+0xac], R0 ;  /* 0x0000ac0001007387 */ /* 0x0003e20000100800 */
[--C-:B------:R-:W-:Y:S01]  /*5550*/  @!P3 IMAD.IADD R10, R10, 0x1, -R24.reuse ;  /* 0x000000010a0ab824 */ /* 0x100fe200078e0a18 */
[----:B------:R-:W-:Y:S01]  /*5560*/  ISETP.GE.AND P3, PT, R11, RZ, PT ;  /* 0x000000ff0b00720c */ /* 0x000fe20003f66270 */
[----:B------:R-:W-:Y:S02]  /*5570*/  IMAD R17, R24, R12, R17 ;  /* 0x0000000c18117224 */ /* 0x000fe400078e0211 */
[----:B------:R-:W-:-:S02]  /*5580*/  @!P0 IMAD.IADD R5, R5, 0x1, -R24 ;  /* 0x0000000105058824 */ /* 0x000fc400078e0a18 */
[----:B------:R-:W-:Y:S01]  /*5590*/  IMAD.MOV.U32 R14, RZ, RZ, R15 ;  /* 0x000000ffff0e7224 */ /* 0x000fe200078e000f */
[----:B------:R-:W-:Y:S01]  /*55a0*/  ISETP.GT.U32.AND P0, PT, R24, R17, PT ;  /* 0x000000111800720c */ /* 0x000fe20003f04070 */
[----:B------:R-:W-:Y:S01]  /*55b0*/  IMAD.MOV.U32 R7, RZ, RZ, R10 ;  /* 0x000000ffff077224 */ /* 0x000fe200078e000a */
[C---:B------:R-:W-:Y:S01]  /*55c0*/  LOP3.LUT R15, R4.reuse, 0x184, RZ, 0xfc, !PT ;  /* 0x00000184040f7812 */ /* 0x040fe200078efcff */
[----:B-1----:R-:W-:Y:S01]  /*55d0*/  IMAD.MOV.U32 R0, RZ, RZ, R5 ;  /* 0x000000ffff007224 */ /* 0x002fe200078e0005 */
[----:B------:R-:W-:Y:S01]  /*55e0*/  LOP3.LUT R5, R4, 0x190, RZ, 0xfc, !PT ;  /* 0x0000019004057812 */ /* 0x000fe200078efcff */
[----:B------:R-:W-:-:S04]  /*55f0*/  IMAD.HI.U32 R11, R6, R14, RZ ;  /* 0x0000000e060b7227 */ /* 0x000fc800078e00ff */
[----:B------:R-:W-:Y:S01]  /*5600*/  @!P5 IMAD.MOV R0, RZ, RZ, -R0 ;  /* 0x000000ffff00d224 */ /* 0x000fe200078e0a00 */
[----:B------:R-:W-:Y:S01]  /*5610*/  ISETP.GT.U32.AND P5, PT, R24, R16, PT ;  /* 0x000000101800720c */ /* 0x000fe20003fa4070 */
[----:B------:R-:W-:Y:S01]  /*5620*/  @!P2 IMAD.MOV R7, RZ, RZ, -R7 ;  /* 0x000000ffff07a224 */ /* 0x000fe200078e0a07 */
[----:B------:R-:W-:Y:S01]  /*5630*/  ISETP.GE.AND P2, PT, R3, RZ, PT ;  /* 0x000000ff0300720c */ /* 0x000fe20003f46270 */
[--C-:B------:R-:W-:Y:S01]  /*5640*/  @!P4 IMAD.IADD R2, R2, 0x1, -R24.reuse ;  /* 0x000000010202c824 */ /* 0x100fe200078e0a18 */
[----:B------:R-:W-:Y:S01]  /*5650*/  ISETP.GE.AND P4, PT, R15, RZ, PT ;  /* 0x000000ff0f00720c */ /* 0x000fe20003f86270 */
[----:B------:R-:W-:Y:S01]  /*5660*/  IMAD.MOV R11, RZ, RZ, -R11 ;  /* 0x000000ffff0b7224 */ /* 0x000fe200078e0a0b */
[----:B------:R-:W-:Y:S01]  /*5670*/  IABS R15, R15 ;  /* 0x0000000f000f7213 */ /* 0x000fe20000000000 */
[----:B------:R-:W-:Y:S01]  /*5680*/  STL [R1+0xa8], R7 ;  /* 0x0000a80701007387 */ /* 0x000fe20000100800 */
[----:B------:R-:W-:Y:S01]  /*5690*/  @!P0 IMAD.IADD R17, R17, 0x1, -R24 ;  /* 0x0000000111118824 */ /* 0x000fe200078e0a18 */
[----:B------:R-:W-:Y:S01]  /*56a0*/  LOP3.LUT R3, R4, 0x18c, RZ, 0xfc, !PT ;  /* 0x0000018c04037812 */ /* 0x000fe200078efcff */
[----:B------:R-:W-:Y:S01]  /*56b0*/  IMAD R14, R24, R11, R14 ;  /* 0x0000000b180e7224 */ /* 0x000fe200078e020e */
[----:B------:R1:W-:Y:S01]  /*56c0*/  STL [R1+0xa0], R0 ;  /* 0x0000a00001007387 */ /* 0x0003e20000100800 */
[----:B------:R-:W-:Y:S01]  /*56d0*/  IMAD.HI.U32 R18, R6, R15, RZ ;  /* 0x0000000f06127227 */ /* 0x000fe200078e00ff */
[----:B------:R-:W-:-:S02]  /*56e0*/  @!P5 IADD3 R16, PT, PT, R16, -R24, RZ ;  /* 0x800000181010d210 */ /* 0x000fc40007ffe0ff */
[C---:B------:R-:W-:Y:S01]  /*56f0*/  ISETP.GT.U32.AND P0, PT, R24.reuse, R17, PT ;  /* 0x000000111800720c */ /* 0x040fe20003f04070 */
[----:B------:R-:W-:Y:S01]  /*5700*/  IMAD.MOV R18, RZ, RZ, -R18 ;  /* 0x000000ffff127224 */ /* 0x000fe200078e0a12 */
[C---:B------:R-:W-:Y:S02]  /*5710*/  ISETP.GT.U32.AND P5, PT, R24.reuse, R16, PT ;  /* 0x000000101800720c */ /* 0x040fe40003fa4070 */
[----:B------:R-:W-:Y:S01]  /*5720*/  IABS R11, R13 ;  /* 0x0000000d000b7213 */ /* 0x000fe20000000000 */
[----:B------:R-:W-:Y:S01]  /*5730*/  IMAD R15, R24, R18, R15 ;  /* 0x00000012180f7224 */ /* 0x000fe200078e020f */
[----:B------:R-:W-:Y:S01]  /*5740*/  IABS R10, R3 ;  /* 0x00000003000a7213 */ /* 0x000fe20000000000 */
[----:B-1----:R-:W-:Y:S01]  /*5750*/  IMAD.MOV.U32 R0, RZ, RZ, R2 ;  /* 0x000000ffff007224 */ /* 0x002fe200078e0002 */
[----:B------:R-:W-:Y:S01]  /*5760*/  IABS R2, R5 ;  /* 0x0000000500027213 */ /* 0x000fe20000000000 */
[----:B------:R-:W-:Y:S01]  /*5770*/  IMAD.HI.U32 R12, R6, R11, RZ ;  /* 0x0000000b060c7227 */ /* 0x000fe200078e00ff */
[----:B------:R-:W-:-:S03]  /*5780*/  LOP3.LUT R18, R4, 0x1b0, RZ, 0xfc, !PT ;  /* 0x000001b004127812 */ /* 0x000fc600078efcff */
[----:B------:R-:W-:Y:S01]  /*5790*/  @!P1 IMAD.MOV R0, RZ, RZ, -R0 ;  /* 0x000000ffff009224 */ /* 0x000fe200078e0a00 */
[----:B------:R-:W-:Y:S01]  /*57a0*/  ISETP.GT.U32.AND P1, PT, R24, R14, PT ;  /* 0x0000000e1800720c */ /* 0x000fe20003f24070 */
[--C-:B------:R-:W-:Y:S01]  /*57b0*/  @!P5 IMAD.IADD R16, R16, 0x1, -R24.reuse ;  /* 0x000000011010d824 */ /* 0x100fe200078e0a18 */
[----:B------:R-:W-:Y:S01]  /*57c0*/  ISETP.GT.U32.AND P5, PT, R24, R15, PT ;  /* 0x0000000f1800720c */ /* 0x000fe20003fa4070 */
[----:B------:R-:W-:Y:S01]  /*57d0*/  @!P0 IMAD.IADD R17, R17, 0x1, -R24 ;  /* 0x0000000111118824 */ /* 0x000fe200078e0a18 */
[----:B------:R-:W-:Y:S01]  /*57e0*/  ISETP.GE.AND P0, PT, R13, RZ, PT ;  /* 0x000000ff0d00720c */ /* 0x000fe20003f06270 */
[----:B------:R-:W-:Y:S01]  /*57f0*/  IMAD.HI.U32 R13, R6, R10, RZ ;  /* 0x0000000a060d7227 */ /* 0x000fe200078e00ff */
[----:B------:R1:W-:Y:S03]  /*5800*/  STL [R1+0x9c], R0 ;  /* 0x00009c0001007387 */ /* 0x0003e60000100800 */
[----:B------:R-:W-:-:S02]  /*5810*/  IMAD.MOV R12, RZ, RZ, -R12 ;  /* 0x000000ffff0c7224 */ /* 0x000fc400078e0a0c */
[----:B------:R-:W-:Y:S02]  /*5820*/  IMAD.MOV R13, RZ, RZ, -R13 ;  /* 0x000000ffff0d7224 */ /* 0x000fe400078e0a0d */
[--C-:B------:R-:W-:Y:S02]  /*5830*/  @!P1 IMAD.IADD R14, R14, 0x1, -R24.reuse ;  /* 0x000000010e0e9824 */ /* 0x100fe400078e0a18 */
[----:B------:R-:W-:Y:S02]  /*5840*/  @!P5 IMAD.IADD R15, R15, 0x1, -R24 ;  /* 0x000000010f0fd824 */ /* 0x000fe400078e0a18 */
[C---:B------:R-:W-:Y:S01]  /*5850*/  IMAD R11, R24.reuse, R12, R11 ;  /* 0x0000000c180b7224 */ /* 0x040fe200078e020b */
[C---:B------:R-:W-:Y:S01]  /*5860*/  ISETP.GT.U32.AND P1, PT, R24.reuse, R14, PT ;  /* 0x0000000e1800720c */ /* 0x040fe20003f24070 */
[----:B------:R-:W-:Y:S01]  /*5870*/  IMAD.MOV.U32 R7, RZ, RZ, R17 ;  /* 0x000000ffff077224 */ /* 0x000fe200078e0011 */
[----:B------:R-:W-:Y:S01]  /*5880*/  ISETP.GT.U32.AND P5, PT, R24, R15, PT ;  /* 0x0000000f1800720c */ /* 0x000fe20003fa4070 */
[----:B------:R-:W-:Y:S01]  /*5890*/  IMAD.HI.U32 R12, R6, R2, RZ ;  /* 0x00000002060c7227 */ /* 0x000fe200078e00ff */
[----:B------:R-:W-:-:S03]  /*58a0*/  LOP3.LUT R17, R4, 0x1a0, RZ, 0xfc, !PT ;  /* 0x000001a004117812 */ /* 0x000fc600078efcff */
[----:B------:R-:W-:Y:S01]  /*58b0*/  IMAD R10, R24, R13, R10 ;  /* 0x0000000d180a7224 */ /* 0x000fe200078e020a */
[----:B------:R-:W-:Y:S01]  /*58c0*/  IADD3 R12, PT, PT, -R12, RZ, RZ ;  /* 0x000000ff0c0c7210 */ /* 0x000fe20007ffe1ff */
[----:B------:R-:W-:Y:S01]  /*58d0*/  @!P6 IMAD.MOV R7, RZ, RZ, -R7 ;  /* 0x000000ffff07e224 */ /* 0x000fe200078e0a07 */
[----:B------:R-:W-:Y:S01]  /*58e0*/  ISETP.GT.U32.AND P6, PT, R24, R11, PT ;  /* 0x0000000b1800720c */ /* 0x000fe20003fc4070 */
[----:B-1----:R-:W-:Y:S01]  /*58f0*/  IMAD.MOV.U32 R0, RZ, RZ, R16 ;  /* 0x000000ffff007224 */ /* 0x002fe200078e0010 */
[----:B------:R-:W-:Y:S01]  /*5900*/  LOP3.LUT R13, R4, 0x198, RZ, 0xfc, !PT ;  /* 0x00000198040d7812 */ /* 0x000fe200078efcff */
[----:B------:R-:W-:Y:S01]  /*5910*/  @!P1 IMAD.IADD R14, R14, 0x1, -R24 ;  /* 0x000000010e0e9824 */ /* 0x000fe200078e0a18 */
[C---:B------:R-:W-:Y:S01]  /*5920*/  ISETP.GT.U32.AND P1, PT, R24.reuse, R10, PT ;  /* 0x0000000a1800720c */ /* 0x040fe20003f24070 */
[C---:B------:R-:W-:Y:S01]  /*5930*/  IMAD R2, R24.reuse, R12, R2 ;  /* 0x0000000c18027224 */ /* 0x040fe200078e0202 */
[----:B------:R-:W-:Y:S01]  /*5940*/  STL [R1+0x8c], R7 ;  /* 0x00008c0701007387 */ /* 0x000fe20000100800 */
[----:B------:R-:W-:Y:S01]  /*5950*/  @!P3 IMAD.MOV R0, RZ, RZ, -R0 ;  /* 0x000000ffff00b224 */ /* 0x000fe200078e0a00 */
[----:B------:R-:W-:Y:S01]  /*5960*/  ISETP.GE.AND P3, PT, R3, RZ, PT ;  /* 0x000000ff0300720c */ /* 0x000fe20003f66270 */
[----:B------:R-:W-:Y:S01]  /*5970*/  @!P5 IMAD.IADD R15, R15, 0x1, -R24 ;  /* 0x000000010f0fd824 */ /* 0x000fe200078e0a18 */
[----:B------:R-:W-:-:S02]  /*5980*/  ISETP.GT.U32.AND P5, PT, R24, R2, PT ;  /* 0x000000021800720c */ /* 0x000fc40003fa4070 */
[----:B------:R1:W-:Y:S01]  /*5990*/  STL [R1+0x88], R0 ;  /* 0x0000880001007387 */ /* 0x0003e20000100800 */
[--C-:B------:R-:W-:Y:S01]  /*59a0*/  @!P6 IMAD.IADD R11, R11, 0x1, -R24.reuse ;  /* 0x000000010b0be824 */ /* 0x100fe200078e0a18 */
[----:B------:R-:W-:Y:S02]  /*59b0*/  LOP3.LUT R3, R4, 0x194, RZ, 0xfc, !PT ;  /* 0x0000019404037812 */ /* 0x000fe400078efcff */
[----:B------:R-:W-:Y:S01]  /*59c0*/  IABS R16, R13 ;  /* 0x0000000d00107213 */ /* 0x000fe20000000000 */
[----:B------:R-:W-:Y:S01]  /*59d0*/  @!P1 IMAD.IADD R10, R10, 0x1, -R24 ;  /* 0x000000010a0a9824 */ /* 0x000fe200078e0a18 */
[C---:B------:R-:W-:Y:S02]  /*59e0*/  ISETP.GT.U32.AND P6, PT, R24.reuse, R11, PT ;  /* 0x0000000b1800720c */ /* 0x040fe40003fc4070 */
[----:B------:R-:W-:Y:S01]  /*59f0*/  IABS R12, R3 ;  /* 0x00000003000c7213 */ /* 0x000fe20000000000 */
[----:B-1----:R-:W-:Y:S01]  /*5a00*/  IMAD.MOV.U32 R0, RZ, RZ, R14 ;  /* 0x000000ffff007224 */ /* 0x002fe200078e000e */
[----:B------:R-:W-:Y:S01]  /*5a10*/  ISETP.GT.U32.AND P1, PT, R24, R10, PT ;  /* 0x0000000a1800720c */ /* 0x000fe20003f24070 */
[----:B------:R-:W-:-:S02]  /*5a20*/  @!P5 IMAD.IADD R2, R2, 0x1, -R24 ;  /* 0x000000010202d824 */ /* 0x000fc400078e0a18 */
[----:B------:R-:W-:Y:S01]  /*5a30*/  @!P2 IMAD.MOV R0, RZ, RZ, -R0 ;  /* 0x000000ffff00a224 */ /* 0x000fe200078e0a00 */
[----:B------:R-:W-:Y:S01]  /*5a40*/  ISETP.GE.AND P2, PT, R5, RZ, PT ;  /* 0x000000ff0500720c */ /* 0x000fe20003f46270 */
[----:B------:R-:W-:Y:S01]  /*5a50*/  IMAD.HI.U32 R14, R6, R12, RZ ;  /* 0x0000000c060e7227 */ /* 0x000fe200078e00ff */
[----:B------:R-:W-:Y:S02]  /*5a60*/  ISETP.GT.U32.AND P5, PT, R24, R2, PT ;  /* 0x000000021800720c */ /* 0x000fe40003fa4070 */
[----:B------:R1:W-:Y:S01]  /*5a70*/  STL [R1+0x84], R0 ;  /* 0x0000840001007387 */ /* 0x0003e20000100800 */
[----:B------:R-:W-:Y:S01]  /*5a80*/  @!P6 IMAD.IADD R11, R11, 0x1, -R24 ;  /* 0x000000010b0be824 */ /* 0x000fe200078e0a18 */
[----:B------:R-:W-:Y:S01]  /*5a90*/  IADD3 R14, PT, PT, -R14, RZ, RZ ;  /* 0x000000ff0e0e7210 */ /* 0x000fe20007ffe1ff */
[----:B------:R-:W-:Y:S01]  /*5aa0*/  IMAD.HI.U32 R5, R6, R16, RZ ;  /* 0x0000001006057227 */ /* 0x000fe200078e00ff */
[----:B------:R-:W-:-:S03]  /*5ab0*/  ISETP.GE.AND P6, PT, R13, RZ, PT ;  /* 0x000000ff0d00720c */ /* 0x000fc60003fc6270 */
[----:B------:R-:W-:Y:S02]  /*5ac0*/  @!P1 IMAD.IADD R10, R10, 0x1, -R24 ;  /* 0x000000010a0a9824 */ /* 0x000fe400078e0a18 */
[----:B------:R-:W-:Y:S02]  /*5ad0*/  IMAD.MOV.U32 R7, RZ, RZ, R11 ;  /* 0x000000ffff077224 */ /* 0x000fe400078e000b */
[----:B-1----:R-:W-:Y:S01]  /*5ae0*/  IMAD.MOV.U32 R0, RZ, RZ, R15 ;  /* 0x000000ffff007224 */ /* 0x002fe200078e000f */
[----:B------:R-:W-:Y:S01]  /*5af0*/  LOP3.LUT R15, R4, 0x19c, RZ, 0xfc, !PT ;  /* 0x0000019c040f7812 */ /* 0x000fe200078efcff */
[----:B------:R-:W-:Y:S02]  /*5b00*/  @!P0 IMAD.MOV R7, RZ, RZ, -R7 ;  /* 0x000000ffff078224 */ /* 0x000fe400078e0a07 */
[----:B------:R-:W-:Y:S01]  /*5b10*/  @!P4 IMAD.MOV R0, RZ, RZ, -R0 ;  /* 0x000000ffff00c224 */ /* 0x000fe200078e0a00 */
[----:B------:R-:W-:Y:S01]  /*5b20*/  ISETP.GE.AND P4, PT, R3, RZ, PT ;  /* 0x000000ff0300720c */ /* 0x000fe20003f86270 */
[----:B------:R-:W-:Y:S01]  /*5b30*/  IMAD R3, R24, R14, R12 ;  /* 0x0000000e18037224 */ /* 0x000fe200078e020c */
[----:B------:R-:W-:Y:S01]  /*5b40*/  ISETP.GE.AND P0, PT, R15, RZ, PT ;  /* 0x000000ff0f00720c */ /* 0x000fe20003f06270 */
[----:B------:R-:W-:Y:S01]  /*5b50*/  IMAD.MOV R5, RZ, RZ, -R5 ;  /* 0x000000ffff057224 */ /* 0x000fe200078e0a05 */
[----:B------:R1:W-:Y:S01]  /*5b60*/  STL [R1+0x80], R0 ;  /* 0x0000800001007387 */ /* 0x0003e20000100800 */
[----:B------:R-:W-:Y:S01]  /*5b70*/  @!P5 IMAD.IADD R2, R2, 0x1, -R24 ;  /* 0x000000010202d824 */ /* 0x000fe200078e0a18 */
[C---:B------:R-:W-:Y:S01]  /*5b80*/  ISETP.GT.U32.AND P1, PT, R24.reuse, R3, PT ;  /* 0x000000031800720c */ /* 0x040fe20003f24070 */
[----:B------:R-:W-:Y:S01]  /*5b90*/  IMAD R16, R24, R5, R16 ;  /* 0x0000000518107224 */ /* 0x000fe200078e0210 */
[----:B------:R-:W-:Y:S01]  /*5ba0*/  STL [R1+0x68], R7 ;  /* 0x0000680701007387 */ /* 0x000fe20000100800 */
[----:B------:R-:W-:-:S02]  /*5bb0*/  IABS R15, R15 ;  /* 0x0000000f000f7213 */ /* 0x000fc40000000000 */
[----:B------:R-:W-:Y:S02]  /*5bc0*/  LOP3.LUT R14, R4, 0x1ac, RZ, 0xfc, !PT ;  /* 0x000001ac040e7812 */ /* 0x000fe400078efcff */
[----:B------:R-:W-:Y:S01]  /*5bd0*/  ISETP.GE.AND P5, PT, R20, RZ, PT ;  /* 0x000000ff1400720c */ /* 0x000fe20003fa6270 */
[----:B-1----:R-:W-:Y:S01]  /*5be0*/  IMAD.MOV.U32 R0, RZ, RZ, R10 ;  /* 0x000000ffff007224 */ /* 0x002fe200078e000a */
[----:B------:R-:W-:Y:S01]  /*5bf0*/  IABS R20, R20 ;  /* 0x0000001400147213 */ /* 0x000fe20000000000 */
[----:B------:R-:W-:Y:S01]  /*5c00*/  IMAD.HI.U32 R10, R6, R15, RZ ;  /* 0x0000000f060a7227 */ /* 0x000fe200078e00ff */
[----:B------:R-:W-:Y:S02]  /*5c10*/  LOP3.LUT R5, R4, 0x1a8, RZ, 0xfc, !PT ;  /* 0x000001a804057812 */ /* 0x000fe400078efcff */
[----:B------:R-:W-:Y:S01]  /*5c20*/  @!P1 IADD3 R3, PT, PT, R3, -R24, RZ ;  /* 0x8000001803039210 */ /* 0x000fe20007ffe0ff */
[----:B------:R-:W-:Y:S01]  /*5c30*/  @!P3 IMAD.MOV R0, RZ, RZ, -R0 ;  /* 0x000000ffff00b224 */ /* 0x000fe200078e0a00 */
[----:B------:R-:W-:Y:S01]  /*5c40*/  ISETP.GE.AND P3, PT, R17, RZ, PT ;  /* 0x000000ff1100720c */ /* 0x000fe20003f66270 */
[----:B------:R-:W-:Y:S01]  /*5c50*/  IMAD.MOV R10, RZ, RZ, -R10 ;  /* 0x000000ffff0a7224 */ /* 0x000fe200078e0a0a */
[----:B------:R-:W-:-:S02]  /*5c60*/  ISETP.GT.U32.AND P1, PT, R24, R3, PT ;  /* 0x000000031800720c */ /* 0x000fc40003f24070 */
[----:B------:R1:W-:Y:S01]  /*5c70*/  STL [R1+0x64], R0 ;  /* 0x0000640001007387 */ /* 0x0003e20000100800 */
[----:B------:R-:W-:Y:S01]  /*5c80*/  IABS R17, R17 ;  /* 0x0000001100117213 */ /* 0x000fe20000000000 */
[----:B------:R-:W-:Y:S01]  /*5c90*/  IMAD R15, R24, R10, R15 ;  /* 0x0000000a180f7224 */ /* 0x000fe200078e020f */
[----:B------:R-:W-:Y:S02]  /*5ca0*/  IABS R10, R14 ;  /* 0x0000000e000a7213 */ /* 0x000fe40000000000 */
[----:B------:R-:W-:Y:S01]  /*5cb0*/  IABS R19, R5 ;  /* 0x0000000500137213 */ /* 0x000fe20000000000 */
[----:B------:R-:W-:-:S04]  /*5cc0*/  IMAD.HI.U32 R11, R6, R17, RZ ;  /* 0x00000011060b7227 */ /* 0x000fc800078e00ff */
[----:B-1----:R-:W-:Y:S02]  /*5cd0*/  IMAD.MOV.U32 R0, RZ, RZ, R2 ;  /* 0x000000ffff007224 */ /* 0x002fe400078e0002 */
[----:B------:R-:W-:Y:S01]  /*5ce0*/  @!P1 IMAD.IADD R3, R3, 0x1, -R24 ;  /* 0x0000000103039824 */ /* 0x000fe200078e0a18 */
[C---:B------:R-:W-:Y:S01]  /*5cf0*/  ISETP.GT.U32.AND P1, PT, R24.reuse, R15, PT ;  /* 0x0000000f1800720c */ /* 0x040fe20003f24070 */
[----:B------:R-:W-:Y:S01]  /*5d00*/  @!P2 IMAD.MOV R0, RZ, RZ, -R0 ;  /* 0x000000ffff00a224 */ /* 0x000fe200078e0a00 */
[----:B------:R-:W-:Y:S01]  /*5d10*/  ISETP.GT.U32.AND P2, PT, R24, R16, PT ;  /* 0x000000101800720c */ /* 0x000fe20003f44070 */
[----:B------:R-:W-:Y:S02]  /*5d20*/  IMAD.MOV R11, RZ, RZ, -R11 ;  /* 0x000000ffff0b7224 */ /* 0x000fe400078e0a0b */
[----:B------:R-:W-:Y:S01]  /*5d30*/  IMAD.HI.U32 R2, R6, R20, RZ ;  /* 0x0000001406027227 */ /* 0x000fe200078e00ff */
[----:B------:R1:W-:Y:S03]  /*5d40*/  STL [R1+0x38], R0 ;  /* 0x0000380001007387 */ /* 0x0003e60000100800 */
[----:B------:R-:W-:Y:S01]  /*5d50*/  IMAD R17, R24, R11, R17 ;  /* 0x0000000b18117224 */ /* 0x000fe200078e0211 */
[----:B------:R-:W-:Y:S01]  /*5d60*/  IABS R11, R18 ;  /* 0x00000012000b7213 */ /* 0x000fe20000000000 */
[----:B------:R-:W-:-:S04]  /*5d70*/  IMAD.HI.U32 R13, R6, R10, RZ ;  /* 0x0000000a060d7227 */ /* 0x000fc800078e00ff */
[--C-:B------:R-:W-:Y:S02]  /*5d80*/  @!P2 IMAD.IADD R16, R16, 0x1, -R24.reuse ;  /* 0x000000011010a824 */ /* 0x100fe400078e0a18 */
[----:B------:R-:W-:Y:S02]  /*5d90*/  @!P1 IMAD.IADD R15, R15, 0x1, -R24 ;  /* 0x000000010f0f9824 */ /* 0x000fe400078e0a18 */
[----:B------:R-:W-:Y:S01]  /*5da0*/  IMAD.MOV R2, RZ, RZ, -R2 ;  /* 0x000000ffff027224 */ /* 0x000fe200078e0a02 */
[C---:B------:R-:W-:Y:S01]  /*5db0*/  ISETP.GT.U32.AND P2, PT, R24.reuse, R16, PT ;  /* 0x000000101800720c */ /* 0x040fe20003f44070 */
[----:B------:R-:W-:Y:S01]  /*5dc0*/  IMAD.MOV R13, RZ, RZ, -R13 ;  /* 0x000000ffff0d7224 */ /* 0x000fe200078e0a0d */
[C---:B------:R-:W-:Y:S01]  /*5dd0*/  ISETP.GT.U32.AND P1, PT, R24.reuse, R15, PT ;  /* 0x0000000f1800720c */ /* 0x040fe20003f24070 */
[----:B------:R-:W-:Y:S01]  /*5de0*/  IMAD R20, R24, R2, R20 ;  /* 0x0000000218147224 */ /* 0x000fe200078e0214 */
[----:B------:R-:W-:Y:S01]  /*5df0*/  LOP3.LUT R2, R4, 0x1b4, RZ, 0xfc, !PT ;  /* 0x000001b404027812 */ /* 0x000fe200078efcff */
[----:B------:R-:W-:-:S02]  /*5e00*/  IMAD R10, R24, R13, R10 ;  /* 0x0000000d180a7224 */ /* 0x000fc400078e020a */
[----:B------:R-:W-:Y:S01]  /*5e10*/  IMAD.MOV.U32 R7, RZ, RZ, R3 ;  /* 0x000000ffff077224 */ /* 0x000fe200078e0003 */
[----:B------:R-:W-:Y:S01]  /*5e20*/  IABS R12, R2 ;  /* 0x00000002000c7213 */ /* 0x000fe20000000000 */
[----:B------:R-:W-:-:S04]  /*5e30*/  IMAD.HI.U32 R21, R6, R19, RZ ;  /* 0x0000001306157227 */ /* 0x000fc800078e00ff */
[----:B------:R-:W-:Y:S01]  /*5e40*/  @!P2 IADD3 R16, PT, PT, R16, -R24, RZ ;  /* 0x800000181010a210 */ /* 0x000fe20007ffe0ff */
[----:B------:R-:W-:Y:S01]  /*5e50*/  @!P4 IMAD.MOV R7, RZ, RZ, -R7 ;  /* 0x000000ffff07c224 */ /* 0x000fe200078e0a07 */
[C---:B------:R-:W-:Y:S01]  /*5e60*/  ISETP.GT.U32.AND P2, PT, R24.reuse, R17, PT ;  /* 0x000000111800720c */ /* 0x040fe20003f44070 */
[----:B------:R-:W-:Y:S01]  /*5e70*/  IMAD.MOV R21, RZ, RZ, -R21 ;  /* 0x000000ffff157224 */ /* 0x000fe200078e0a15 */
[----:B------:R-:W-:Y:S01]  /*5e80*/  ISETP.GT.U32.AND P4, PT, R24, R20, PT ;  /* 0x000000141800720c */ /* 0x000fe20003f84070 */
[----:B-1----:R-:W-:Y:S01]  /*5e90*/  IMAD.MOV.U32 R0, RZ, RZ, R16 ;  /* 0x000000ffff007224 */ /* 0x002fe200078e0010 */
[----:B------:R-:W-:Y:S01]  /*5ea0*/  STL [R1+0x30], R7 ;  /* 0x0000300701007387 */ /* 0x000fe20000100800 */
[----:B------:R-:W-:Y:S01]  /*5eb0*/  IMAD.HI.U32 R13, R6, R11, RZ ;  /* 0x0000000b060d7227 */ /* 0x000fe200078e00ff */
[----:B------:R-:W-:-:S03]  /*5ec0*/  LOP3.LUT R16, R4, 0x1b8, RZ, 0xfc, !PT ;  /* 0x000001b804107812 */ /* 0x000fc600078efcff */
[----:B------:R-:W-:Y:S02]  /*5ed0*/  @!P6 IMAD.MOV R0, RZ, RZ, -R0 ;  /* 0x000000ffff00e224 */ /* 0x000fe400078e0a00 */
[--C-:B------:R-:W-:Y:S01]  /*5ee0*/  @!P1 IMAD.IADD R15, R15, 0x1, -R24.reuse ;  /* 0x000000010f0f9824 */ /* 0x100fe200078e0a18 */
[----:B------:R-:W-:Y:S01]  /*5ef0*/  ISETP.GE.AND P1, PT, R5, RZ, PT ;  /* 0x000000ff0500720c */ /* 0x000fe20003f26270 */
[--C-:B------:R-:W-:Y:S01]  /*5f00*/  @!P2 IMAD.IADD R17, R17, 0x1, -R24.reuse ;  /* 0x000000011111a824 */ /* 0x100fe200078e0a18 */
[C---:B------:R-:W-:Y:S01]  /*5f10*/  ISETP.GT.U32.AND P2, PT, R24.reuse, R10, PT ;  /* 0x0000000a1800720c */ /* 0x040fe20003f44070 */
[----:B------:R-:W-:Y:S01]  /*5f20*/  IMAD R19, R24, R21, R19 ;  /* 0x0000001518137224 */ /* 0x000fe200078e0213 */
[----:B------:R1:W-:Y:S01]  /*5f30*/  STL [R1+0x28], R0 ;  /* 0x0000280001007387 */ /* 0x0003e20000100800 */
[----:B------:R-:W-:Y:S01]  /*5f40*/  IMAD.MOV R13, RZ, RZ, -R13 ;  /* 0x000000ffff0d7224 */ /* 0x000fe200078e0a0d */
[----:B------:R-:W-:Y:S01]  /*5f50*/  LOP3.LUT R5, R4, 0x1c0, RZ, 0xfc, !PT ;  /* 0x000001c004057812 */ /* 0x000fe200078efcff */
[----:B------:R-:W-:Y:S01]  /*5f60*/  @!P4 IMAD.IADD R20, R20, 0x1, -R24 ;  /* 0x000000011414c824 */ /* 0x000fe200078e0a18 */
[C---:B------:R-:W-:Y:S01]  /*5f70*/  ISETP.GT.U32.AND P6, PT, R24.reuse, R19, PT ;  /* 0x000000131800720c */ /* 0x040fe20003fc4070 */
[----:B------:R-:W-:Y:S01]  /*5f80*/  IMAD R11, R24, R13, R11 ;  /* 0x0000000d180b7224 */ /* 0x000fe200078e020b */
[----:B------:R-:W-:Y:S01]  /*5f90*/  IABS R13, R16 ;  /* 0x00000010000d7213 */ /* 0x000fe20000000000 */
[----:B------:R-:W-:Y:S01]  /*5fa0*/  IMAD.HI.U32 R3, R6, R12, RZ ;  /* 0x0000000c06037227 */ /* 0x000fe200078e00ff */
[----:B------:R-:W-:-:S02]  /*5fb0*/  ISETP.GT.U32.AND P4, PT, R24, R17, PT ;  /* 0x000000111800720c */ /* 0x000fc40003f84070 */
[----:B-1----:R-:W-:Y:S01]  /*5fc0*/  MOV R0, R15 ;  /* 0x0000000f00007202 */ /* 0x002fe20000000f00 */
[----:B------:R-:W-:Y:S01]  /*5fd0*/  @!P2 IMAD.IADD R10, R10, 0x1, -R24 ;  /* 0x000000010a0aa824 */ /* 0x000fe200078e0a18 */
[----:B------:R-:W-:Y:S01]  /*5fe0*/  IABS R15, R5 ;  /* 0x00000005000f7213 */ /* 0x000fe20000000000 */
[----:B------:R-:W-:-:S04]  /*5ff0*/  IMAD.HI.U32 R23, R6, R13, RZ ;  /* 0x0000000d06177227 */ /* 0x000fc800078e00ff */
[----:B------:R-:W-:Y:S01]  /*6000*/  @!P0 IMAD.MOV R0, RZ, RZ, -R0 ;  /* 0x000000ffff008224 */ /* 0x000fe200078e0a00 */
[C---:B------:R-:W-:Y:S01]  /*6010*/  ISETP.GT.U32.AND P0, PT, R24.reuse, R10, PT ;  /* 0x0000000a1800720c */ /* 0x040fe20003f04070 */
[----:B------:R-:W-:Y:S02]  /*6020*/  IMAD.MOV R23, RZ, RZ, -R23 ;  /* 0x000000ffff177224 */ /* 0x000fe400078e0a17 */
[--C-:B------:R-:W-:Y:S01]  /*6030*/  @!P6 IMAD.IADD R19, R19, 0x1, -R24.reuse ;  /* 0x000000011313e824 */ /* 0x100fe200078e0a18 */
[C---:B------:R-:W-:Y:S01]  /*6040*/  ISETP.GT.U32.AND P6, PT, R24.reuse, R20, PT ;  /* 0x000000141800720c */ /* 0x040fe20003fc4070 */
[----:B------:R-:W-:Y:S01]  /*6050*/  @!P4 IMAD.IADD R17, R17, 0x1, -R24 ;  /* 0x000000011111c824 */ /* 0x000fe200078e0a18 */
[C---:B------:R-:W-:Y:S01]  /*6060*/  ISETP.GT.U32.AND P4, PT, R24.reuse, R11, PT ;  /* 0x0000000b1800720c */ /* 0x040fe20003f84070 */
[C---:B------:R-:W-:Y:S01]  /*6070*/  IMAD R13, R24.reuse, R23, R13 ;  /* 0x00000017180d7224 */ /* 0x040fe200078e020d */
[----:B------:R-:W-:Y:S01]  /*6080*/  ISETP.GT.U32.AND P2, PT, R24, R19, PT ;  /* 0x000000131800720c */ /* 0x000fe20003f44070 */
[----:B------:R-:W-:Y:S01]  /*6090*/  IMAD.MOV R3, RZ, RZ, -R3 ;  /* 0x000000ffff037224 */ /* 0x000fe200078e0a03 */
[----:B------:R1:W-:Y:S01]  /*60a0*/  STL [R1+0x24], R0 ;  /* 0x0000240001007387 */ /* 0x0003e20000100800 */
[----:B------:R-:W-:-:S02]  /*60b0*/  IMAD.MOV.U32 R7, RZ, RZ, R17 ;  /* 0x000000ffff077224 */ /* 0x000fc400078e0011 */
[----:B------:R-:W-:Y:S01]  /*60c0*/  @!P0 IMAD.IADD R10, R10, 0x1, -R24 ;  /* 0x000000010a0a8824 */ /* 0x000fe200078e0a18 */
[C---:B------:R-:W-:Y:S01]  /*60d0*/  ISETP.GT.U32.AND P0, PT, R24.reuse, R13, PT ;  /* 0x0000000d1800720c */ /* 0x040fe20003f04070 */
[----:B------:R-:W-:Y:S01]  /*60e0*/  IMAD R12, R24, R3, R12 ;  /* 0x00000003180c7224 */ /* 0x000fe200078e020c */
[----:B------:R-:W-:Y:S01]  /*60f0*/  LOP3.LUT R3, R4, 0x1bc, RZ, 0xfc, !PT ;  /* 0x000001bc04037812 */ /* 0x000fe200078efcff */
[--C-:B------:R-:W-:Y:S02]  /*6100*/  @!P6 IMAD.IADD R20, R20, 0x1, -R24.reuse ;  /* 0x000000011414e824 */ /* 0x100fe400078e0a18 */
[--C-:B------:R-:W-:Y:S01]  /*6110*/  @!P4 IMAD.IADD R11, R11, 0x1, -R24.reuse ;  /* 0x000000010b0bc824 */ /* 0x100fe200078e0a18 */
[----:B------:R-:W-:Y:S01]  /*6120*/  ISETP.GT.U32.AND P6, PT, R24, R12, PT ;  /* 0x0000000c1800720c */ /* 0x000fe20003fc4070 */
[----:B------:R-:W-:Y:S01]  /*6130*/  @!P2 IMAD.IADD R19, R19, 0x1, -R24 ;  /* 0x000000011313a824 */ /* 0x000fe200078e0a18 */
[----:B------:R-:W-:Y:S01]  /*6140*/  ISETP.GE.AND P2, PT, R14, RZ, PT ;  /* 0x000000ff0e00720c */ /* 0x000fe20003f46270 */
[----:B------:R-:W-:Y:S01]  /*6150*/  IMAD.HI.U32 R14, R6, R15, RZ ;  /* 0x0000000f060e7227 */ /* 0x000fe200078e00ff */
[----:B------:R-:W-:-:S02]  /*6160*/  IABS R21, R3 ;  /* 0x0000000300157213 */ /* 0x000fc40000000000 */
[----:B------:R-:W-:Y:S01]  /*6170*/  ISETP.GE.AND P4, PT, R18, RZ, PT ;  /* 0x000000ff1200720c */ /* 0x000fe20003f86270 */
[----:B------:R-:W-:Y:S01]  /*6180*/  @!P0 IMAD.IADD R13, R13, 0x1, -R24 ;  /* 0x000000010d0d8824 */ /* 0x000fe200078e0a18 */
[----:B------:R-:W-:Y:S01]  /*6190*/  ISETP.GT.U32.AND P0, PT, R24, R11, PT ;  /* 0x0000000b1800720c */ /* 0x000fe20003f04070 */
[----:B------:R-:W-:Y:S01]  /*61a0*/  IMAD.MOV R23, RZ, RZ, -R14 ;  /* 0x000000ffff177224 */ /* 0x000fe200078e0a0e */
[----:B------:R-:W-:Y:S01]  /*61b0*/  LOP3.LUT R18, R4, 0x1c4, RZ, 0xfc, !PT ;  /* 0x000001c404127812 */ /* 0x000fe200078efcff */
[----:B-1----:R-:W-:Y:S02]  /*61c0*/  IMAD.MOV.U32 R0, RZ, RZ, R20 ;  /* 0x000000ffff007224 */ /* 0x002fe400078e0014 */
[----:B------:R-:W-:Y:S01]  /*61d0*/  IMAD R15, R24, R23, R15 ;  /* 0x00000017180f7224 */ /* 0x000fe200078e020f */
[----:B------:R-:W-:Y:S01]  /*61e0*/  @!P6 IADD3 R12, PT, PT, R12, -R24, RZ ;  /* 0x800000180c0ce210 */ /* 0x000fe20007ffe0ff */
[----:B------:R-:W-:Y:S01]  /*61f0*/  @!P5 IMAD.MOV R0, RZ, RZ, -R0 ;  /* 0x000000ffff00d224 */ /* 0x000fe200078e0a00 */
[----:B------:R-:W-:Y:S01]  /*6200*/  ISETP.GE.AND P6, PT, R2, RZ, PT ;  /* 0x000000ff0200720c */ /* 0x000fe20003fc6270 */
[----:B------:R-:W-:Y:S01]  /*6210*/  IMAD.HI.U32 R22, R6, R21, RZ ;  /* 0x0000001506167227 */ /* 0x000fe200078e00ff */
[----:B------:R-:W-:-:S02]  /*6220*/  ISETP.GT.U32.AND P5, PT, R24, R12, PT ;  /* 0x0000000c1800720c */ /* 0x000fc40003fa4070 */
[----:B------:R-:W-:Y:S01]  /*6230*/  LOP3.LUT R2, R4, 0x1c8, RZ, 0xfc, !PT ;  /* 0x000001c804027812 */ /* 0x000fe200078efcff */
[----:B------:R-:W-:Y:S01]  /*6240*/  @!P3 IMAD.MOV R7, RZ, RZ, -R7 ;  /* 0x000000ffff07b224 */ /* 0x000fe200078e0a07 */
[----:B------:R-:W-:Y:S01]  /*6250*/  @!P0 IADD3 R11, PT, PT, R11, -R24, RZ ;  /* 0x800000180b0b8210 */ /* 0x000fe20007ffe0ff */
[----:B------:R-:W-:Y:S01]  /*6260*/  IMAD.MOV R22, RZ, RZ, -R22 ;  /* 0x000000ffff167224 */ /* 0x000fe200078e0a16 */
[C---:B------:R-:W-:Y:S01]  /*6270*/  ISETP.GT.U32.AND P0, PT, R24.reuse, R15, PT ;  /* 0x0000000f1800720c */ /* 0x040fe20003f04070 */
[----:B------:R-:W-:Y:S01]  /*6280*/  @!P2 IMAD.MOV R10, RZ, RZ, -R10 ;  /* 0x000000ffff0aa224 */ /* 0x000fe200078e0a0a */
[----:B------:R-:W-:Y:S01]  /*6290*/  STL [R1+0x20], R7 ;  /* 0x0000200701007387 */ /* 0x000fe20000100800 */
[----:B------:R-:W-:Y:S01]  /*62a0*/  IMAD R14, R24, R22, R21 ;  /* 0x00000016180e7224 */ /* 0x000fe200078e0215 */
[----:B------:R-:W-:Y:S01]  /*62b0*/  IABS R17, R18 ;  /* 0x0000001200117213 */ /* 0x000fe20000000000 */
[----:B------:R-:W-:Y:S01]  /*62c0*/  @!P4 IMAD.MOV R11, RZ, RZ, -R11 ;  /* 0x000000ffff0bc224 */ /* 0x000fe200078e0a0b */
[----:B------:R1:W-:Y:S01]  /*62d0*/  STL [R1+0x1c], R0 ;  /* 0x00001c0001007387 */ /* 0x0003e20000100800 */
[----:B------:R-:W-:Y:S01]  /*62e0*/  ISETP.GE.AND P2, PT, R16, RZ, PT ;  /* 0x000000ff1000720c */ /* 0x000fe20003f46270 */
[----:B------:R-:W-:Y:S01]  /*62f0*/  @!P5 IMAD.IADD R12, R12, 0x1, -R24 ;  /* 0x000000010c0cd824 */ /* 0x000fe200078e0a18 */
[----:B------:R-:W-:Y:S01]  /*6300*/  ISETP.GE.AND P5, PT, R3, RZ, PT ;  /* 0x000000ff0300720c */ /* 0x000fe20003fa6270 */
[----:B------:R-:W-:Y:S01]  /*6310*/  IMAD.MOV.U32 R16, RZ, RZ, R17 ;  /* 0x000000ffff107224 */ /* 0x000fe200078e0011 */
[----:B------:R-:W-:Y:S01]  /*6320*/  ISETP.GT.U32.AND P3, PT, R24, R13, PT ;  /* 0x0000000d1800720c */ /* 0x000fe20003f64070 */
[----:B------:R-:W-:Y:S01]  /*6330*/  @!P6 IMAD.MOV R12, RZ, RZ, -R12 ;  /* 0x000000ffff0ce224 */ /* 0x000fe200078e0a0c */
[----:B------:R-:W-:Y:S01]  /*6340*/  LOP3.LUT R22, R4, 0x1cc, RZ, 0xfc, !PT ;  /* 0x000001cc04167812 */ /* 0x000fe200078efcff */
[----:B------:R-:W-:Y:S01]  /*6350*/  @!P0 IMAD.IADD R15, R15, 0x1, -R24 ;  /* 0x000000010f0f8824 */ /* 0x000fe200078e0a18 */
[----:B------:R-:W-:Y:S01]  /*6360*/  SHF.R.U32.HI R21, RZ, 0x8, R27 ;  /* 0x00000008ff157819 */ /* 0x000fe2000001161b */
[----:B-1----:R-:W-:Y:S01]  /*6370*/  IMAD.MOV.U32 R0, RZ, RZ, R19 ;  /* 0x000000ffff007224 */ /* 0x002fe200078e0013 */
[----:B------:R-:W-:Y:S01]  /*6380*/  IABS R19, R2 ;  /* 0x0000000200137213 */ /* 0x000fe20000000000 */
[----:B------:R1:W-:Y:S01]  /*6390*/  STL [R1+0x1840], R10 ;  /* 0x0018400a01007387 */ /* 0x0003e20000100800 */
[C---:B------:R-:W-:Y:S01]  /*63a0*/  ISETP.GT.U32.AND P6, PT, R24.reuse, R15, PT ;  /* 0x0000000f1800720c */ /* 0x040fe20003fc4070 */
[----:B------:R-:W-:Y:S01]  /*63b0*/  @!P1 IMAD.MOV R0, RZ, RZ, -R0 ;  /* 0x000000ffff009224 */ /* 0x000fe200078e0a00 */
[----:B------:R-:W-:Y:S01]  /*63c0*/  ISETP.GT.U32.AND P1, PT, R24, R14, PT ;  /* 0x0000000e1800720c */ /* 0x000fe20003f24070 */
[----:B------:R-:W-:Y:S01]  /*63d0*/  IMAD.MOV.U32 R17, RZ, RZ, R19 ;  /* 0x000000ffff117224 */ /* 0x000fe200078e0013 */
[----:B------:R-:W-:Y:S01]  /*63e0*/  ISETP.GE.AND P4, PT, R2, RZ, PT ;  /* 0x000000ff0200720c */ /* 0x000fe20003f86270 */
[----:B------:R-:W-:Y:S01]  /*63f0*/  @!P3 IMAD.IADD R13, R13, 0x1, -R24 ;  /* 0x000000010d0db824 */ /* 0x000fe200078e0a18 */
[----:B------:R-:W-:Y:S01]  /*6400*/  ISETP.GE.AND P3, PT, R5, RZ, PT ;  /* 0x000000ff0500720c */ /* 0x000fe20003f66270 */
[----:B------:R-:W-:Y:S01]  /*6410*/  IMAD.HI.U32 R3, R6, R17, RZ ;  /* 0x0000001106037227 */ /* 0x000fe200078e00ff */
[----:B------:R2:W-:Y:S01]  /*6420*/  STL [R1+0x10], R0 ;  /* 0x0000100001007387 */ /* 0x0005e20000100800 */
[----:B------:R-:W-:-:S02]  /*6430*/  LOP3.LUT R7, R4, 0x1dc, RZ, 0xfc, !PT ;  /* 0x000001dc04077812 */ /* 0x000fc400078efcff */
[----:B------:R-:W-:Y:S01]  /*6440*/  IMAD.MOV R3, RZ, RZ, -R3 ;  /* 0x000000ffff037224 */ /* 0x000fe200078e0a03 */
[----:B------:R3:W-:Y:S01]  /*6450*/  STL [R1+0x1844], R11 ;  /* 0x0018440b01007387 */ /* 0x0007e20000100800 */
[----:B------:R-:W-:Y:S01]  /*6460*/  @!P6 IADD3 R15, PT, PT, R15, -R24, RZ ;  /* 0x800000180f0fe210 */ /* 0x000fe20007ffe0ff */
[----:B------:R-:W-:Y:S01]  /*6470*/  IMAD.HI.U32 R19, R6, R16, RZ ;  /* 0x0000001006137227 */ /* 0x000fe200078e00ff */
[----:B-1----:R-:W-:Y:S01]  /*6480*/  LOP3.LUT R10, R4, 0x1e4, RZ, 0xfc, !PT ;  /* 0x000001e4040a7812 */ /* 0x002fe200078efcff */
[----:B------:R1:W-:Y:S02]  /*6490*/  STL [R1+0x1848], R12 ;  /* 0x0018480c01007387 */ /* 0x0003e40000100800 */
[----:B------:R-:W-:Y:S01]  /*64a0*/  @!P1 IMAD.IADD R14, R14, 0x1, -R24 ;  /* 0x000000010e0e9824 */ /* 0x000fe200078e0a18 */
[----:B------:R-:W-:Y:S01]  /*64b0*/  ISETP.GE.AND P1, PT, R18, RZ, PT ;  /* 0x000000ff1200720c */ /* 0x000fe20003f26270 */
[----:B------:R-:W-:Y:S01]  /*64c0*/  IMAD R17, R24, R3, R17 ;  /* 0x0000000318117224 */ /* 0x000fe200078e0211 */
[----:B------:R-:W-:Y:S01]  /*64d0*/  LOP3.LUT R18, R4, 0x1d4, RZ, 0xfc, !PT ;  /* 0x000001d404127812 */ /* 0x000fe200078efcff */
[----:B------:R-:W-:Y:S01]  /*64e0*/  IMAD.MOV R5, RZ, RZ, -R19 ;  /* 0x000000ffff057224 */ /* 0x000fe200078e0a13 */
[C---:B------:R-:W-:Y:S01]  /*64f0*/  ISETP.GT.U32.AND P0, PT, R24.reuse, R14, PT ;  /* 0x0000000e1800720c */ /* 0x040fe20003f04070 */
[----:B------:R-:W-:Y:S01]  /*6500*/  @!P3 IMAD.MOV R15, RZ, RZ, -R15 ;  /* 0x000000ffff0fb224 */ /* 0x000fe200078e0a0f */
[C---:B------:R-:W-:Y:S01]  /*6510*/  ISETP.GT.U32.AND P6, PT, R24.reuse, R17, PT ;  /* 0x000000111800720c */ /* 0x040fe20003fc4070 */
[----:B------:R-:W-:Y:S01]  /*6520*/  IMAD R16, R24, R5, R16 ;  /* 0x0000000518107224 */ /* 0x000fe200078e0210 */
[----:B------:R-:W-:Y:S01]  /*6530*/  LOP3.LUT R5, R4, 0x1d0, RZ, 0xfc, !PT ;  /* 0x000001d004057812 */ /* 0x000fe200078efcff */
[----:B------:R-:W-:Y:S01]  /*6540*/  @!P2 IMAD.MOV R13, RZ, RZ, -R13 ;  /* 0x000000ffff0da224 */ /* 0x000fe200078e0a0d */
[----:B------:R-:W-:Y:S01]  /*6550*/  IABS R20, R18 ;  /* 0x0000001200147213 */ /* 0x000fe20000000000 */
[----:B------:R-:W4:Y:S01]  /*6560*/  LDC.64 R2, c[0x0][0x3a8] ;  /* 0x0000ea00ff027b82 */ /* 0x000f220000000a00 */
[----:B------:R-:W-:-:S02]  /*6570*/  ISETP.GE.AND P3, PT, R18, RZ, PT ;  /* 0x000000ff1200720c */ /* 0x000fc40003f66270 */
[----:B------:R-:W-:Y:S02]  /*6580*/  ISETP.GT.U32.AND P2, PT, R24, R16, PT ;  /* 0x000000101800720c */ /* 0x000fe40003f44070 */
[----:B------:R-:W-:Y:S01]  /*6590*/  IABS R19, R5 ;  /* 0x0000000500137213 */ /* 0x000fe20000000000 */
[--C-:B------:R-:W-:Y:S01]  /*65a0*/  @!P0 IMAD.IADD R14, R14, 0x1, -R24.reuse ;  /* 0x000000010e0e8824 */ /* 0x100fe200078e0a18 */
[----:B------:R-:W-:Y:S01]  /*65b0*/  ISETP.GE.AND P0, PT, R22, RZ, PT ;  /* 0x000000ff1600720c */ /* 0x000fe20003f06270 */
[----:B------:R-:W-:Y:S01]  /*65c0*/  @!P6 IMAD.IADD R17, R17, 0x1, -R24 ;  /* 0x000000011111e824 */ /* 0x000fe200078e0a18 */
[----:B------:R-:W-:Y:S01]  /*65d0*/  IABS R22, R22 ;  /* 0x0000001600167213 */ /* 0x000fe20000000000 */
[----:B------:R-:W-:Y:S01]  /*65e0*/  @!P5 IMAD.MOV R14, RZ, RZ, -R14 ;  /* 0x000000ffff0ed224 */ /* 0x000fe200078e0a0e */
[----:B--2---:R-:W-:Y:S01]  /*65f0*/  SGXT.U32 R0, R21, 0x1 ;  /* 0x000000011500781a */ /* 0x004fe20000000000 */
[----:B------:R-:W-:Y:S01]  /*6600*/  IMAD.HI.U32 R21, R6, R19, RZ ;  /* 0x0000001306157227 */ /* 0x000fe200078e00ff */
[----:B------:R-:W-:-:S02]  /*6610*/  ISETP.GT.U32.AND P5, PT, R24, R17, PT ;  /* 0x000000111800720c */ /* 0x000fc40003fa4070 */
[----:B---3--:R-:W-:Y:S01]  /*6620*/  LOP3.LUT R11, R4, 0x1f4, RZ, 0xfc, !PT ;  /* 0x000001f4040b7812 */ /* 0x008fe200078efcff */
[----:B------:R-:W-:Y:S01]  /*6630*/  IMAD.HI.U32 R23, R6, R22, RZ ;  /* 0x0000001606177227 */ /* 0x000fe200078e00ff */
[----:B------:R-:W-:Y:S02]  /*6640*/  IABS R25, R10 ;  /* 0x0000000a00197213 */ /* 0x000fe40000000000 */
[----:B-1----:R-:W-:Y:S01]  /*6650*/  LOP3.LUT R12, R4, 0x1f0, RZ, 0xfc, !PT ;  /* 0x000001f0040c7812 */ /* 0x002fe200078efcff */
[----:B------:R-:W-:Y:S02]  /*6660*/  IMAD.MOV R23, RZ, RZ, -R23 ;  /* 0x000000ffff177224 */ /* 0x000fe400078e0a17 */
[----:B------:R-:W-:Y:S02]  /*6670*/  IMAD.MOV R21, RZ, RZ, -R21 ;  /* 0x000000ffff157224 */ /* 0x000fe400078e0a15 */
[----:B------:R-:W-:Y:S01]  /*6680*/  IMAD R18, R24, R23, R22 ;  /* 0x0000001718127224 */ /* 0x000fe200078e0216 */
[----:B----4-:R-:W-:Y:S01]  /*6690*/  STL [R1+0x1838], R3 ;  /* 0x0018380301007387 */ /* 0x010fe20000100800 */
[--C-:B------:R-:W-:Y:S01]  /*66a0*/  @!P5 IMAD.IADD R17, R17, 0x1, -R24.reuse ;  /* 0x000000011111d824 */ /* 0x100fe200078e0a18 */
[----:B------:R-:W-:Y:S01]  /*66b0*/  IABS R22, R7 ;  /* 0x0000000700167213 */ /* 0x000fe20000000000 */
[----:B------:R-:W-:Y:S01]  /*66c0*/  @!P2 IMAD.IADD R16, R16, 0x1, -R24 ;  /* 0x000000011010a824 */ /* 0x000fe200078e0a18 */
[C---:B------:R-:W-:Y:S01]  /*66d0*/  ISETP.GT.U32.AND P5, PT, R24.reuse, R18, PT ;  /* 0x000000121800720c */ /* 0x040fe20003fa4070 */
[----:B------:R-:W-:Y:S01]  /*66e0*/  IMAD R19, R24, R21, R19 ;  /* 0x0000001518137224 */ /* 0x000fe200078e0213 */
[----:B------:R-:W-:Y:S01]  /*66f0*/  ISETP.GE.AND P2, PT, R5, RZ, PT ;  /* 0x000000ff0500720c */ /* 0x000fe20003f46270 */
[----:B------:R-:W-:Y:S01]  /*6700*/  IMAD.HI.U32 R5, R6, R20, RZ ;  /* 0x0000001406057227 */ /* 0x000fe200078e00ff */
[----:B------:R-:W-:Y:S01]  /*6710*/  ISETP.GT.U32.AND P6, PT, R24, R16, PT ;  /* 0x000000101800720c */ /* 0x000fe20003fc4070 */
[----:B------:R-:W-:Y:S01]  /*6720*/  STL [R1+0x184c], R13 ;  /* 0x00184c0d01007387 */ /* 0x000fe20000100800 */
[----:B------:R-:W-:Y:S01]  /*6730*/  LOP3.LUT R21, R4, 0x1d8, RZ, 0xfc, !PT ;  /* 0x000001d804157812 */ /* 0x000fe200078efcff */
[----:B------:R-:W-:-:S02]  /*6740*/  IMAD R0, R0, R2, RZ ;  /* 0x0000000200007224 */ /* 0x000fc400078e02ff */
[----:B------:R-:W-:Y:S01]  /*6750*/  IMAD.MOV R5, RZ, RZ, -R5 ;  /* 0x000000ffff057224 */ /* 0x000fe200078e0a05 */
[----:B------:R1:W-:Y:S01]  /*6760*/  STL [R1+0x183c], R14 ;  /* 0x00183c0e01007387 */ /* 0x0003e20000100800 */
[----:B------:R-:W-:Y:S02]  /*6770*/  IMAD R0, R2, 0x2, R0 ;  /* 0x0000000202007824 */ /* 0x000fe400078e0200 */
[----:B------:R-:W-:Y:S01]  /*6780*/  @!P5 IMAD.IADD R18, R18, 0x1, -R24 ;  /* 0x000000011212d824 */ /* 0x000fe200078e0a18 */
[C---:B------:R-:W-:Y:S01]  /*6790*/  ISETP.GT.U32.AND P5, PT, R24.reuse, R19, PT ;  /* 0x000000131800720c */ /* 0x040fe20003fa4070 */
[----:B------:R-:W-:Y:S01]  /*67a0*/  IMAD R20, R24, R5, R20 ;  /* 0x0000000518147224 */ /* 0x000fe200078e0214 */
[----:B------:R-:W-:Y:S01]  /*67b0*/  LEA R0, R2, R0, 0x1 ;  /* 0x0000000002007211 */ /* 0x000fe200078e08ff */
[----:B------:R-:W-:Y:S01]  /*67c0*/  @!P6 IMAD.IADD R16, R16, 0x1, -R24 ;  /* 0x000000011010e824 */ /* 0x000fe200078e0a18 */
[----:B------:R-:W-:Y:S01]  /*67d0*/  ISETP.GE.AND P6, PT, R21, RZ, PT ;  /* 0x000000ff1500720c */ /* 0x000fe20003fc6270 */
[----:B------:R2:W-:Y:S01]  /*67e0*/  STL [R1+0x1850], R15 ;  /* 0x0018500f01007387 */ /* 0x0005e20000100800 */
[----:B------:R-:W-:Y:S01]  /*67f0*/  IABS R21, R21 ;  /* 0x0000001500157213 */ /* 0x000fe20000000000 */
[----:B------:R-:W-:Y:S01]  /*6800*/  IMAD R0, R2, 0x2, R0 ;  /* 0x0000000202007824 */ /* 0x000fe200078e0200 */
[----:B-1----:R-:W-:Y:S01]  /*6810*/  LOP3.LUT R14, R4, 0x1e8, RZ, 0xfc, !PT ;  /* 0x000001e8040e7812 */ /* 0x002fe200078efcff */
[----:B------:R-:W-:Y:S01]  /*6820*/  @!P1 IMAD.MOV R16, RZ, RZ, -R16 ;  /* 0x000000ffff109224 */ /* 0x000fe200078e0a10 */
[----:B------:R-:W-:Y:S01]  /*6830*/  ISETP.GT.U32.AND P1, PT, R24, R18, PT ;  /* 0x000000121800720c */ /* 0x000fe20003f24070 */
[----:B------:R-:W-:Y:S01]  /*6840*/  IMAD.HI.U32 R5, R6, R21, RZ ;  /* 0x0000001506057227 */ /* 0x000fe200078e00ff */
[----:B------:R-:W-:-:S02]  /*6850*/  IABS R28, R14 ;  /* 0x0000000e001c7213 */ /* 0x000fc40000000000 */
[C---:B------:R-:W-:Y:S01]  /*6860*/  LOP3.LUT R13, R4.reuse, 0x1ec, RZ, 0xfc, !PT ;  /* 0x000001ec040d7812 */ /* 0x040fe200078efcff */
[----:B------:R-:W-:Y:S01]  /*6870*/  @!P5 IMAD.IADD R19, R19, 0x1, -R24 ;  /* 0x000000011313d824 */ /* 0x000fe200078e0a18 */
[----:B--2---:R-:W-:Y:S01]  /*6880*/  LOP3.LUT R15, R4, 0x1e0, RZ, 0xfc, !PT ;  /* 0x000001e0040f7812 */ /* 0x004fe200078efcff */
[----:B------:R-:W-:Y:S01]  /*6890*/  IMAD.MOV R5, RZ, RZ, -R5 ;  /* 0x000000ffff057224 */ /* 0x000fe200078e0a05 */
[----:B------:R-:W-:Y:S01]  /*68a0*/  IABS R29, R13 ;  /* 0x0000000d001d7213 */ /* 0x000fe20000000000 */
[----:B------:R-:W-:Y:S01]  /*68b0*/  IMAD R0, R2, 0x2, R0 ;  /* 0x0000000202007824 */ /* 0x000fe200078e0200 */
[C---:B------:R-:W-:Y:S01]  /*68c0*/  ISETP.GT.U32.AND P5, PT, R24.reuse, R19, PT ;  /* 0x000000131800720c */ /* 0x040fe20003fa4070 */
[----:B------:R-:W-:Y:S01]  /*68d0*/  IMAD R21, R24, R5, R21 ;  /* 0x0000000518157224 */ /* 0x000fe200078e0215 */
[----:B------:R-:W-:Y:S01]  /*68e0*/  IABS R23, R15 ;  /* 0x0000000f00177213 */ /* 0x000fe20000000000 */
[C---:B------:R-:W-:Y:S01]  /*68f0*/  IMAD.HI.U32 R27, R6.reuse, R22, RZ ;  /* 0x00000016061b7227 */ /* 0x040fe200078e00ff */
[----:B------:R1:W-:Y:S03]  /*6900*/  STL [R1+0x628], R0 ;  /* 0x0006280001007387 */ /* 0x0003e60000100800 */
[----:B------:R-:W-:Y:S01]  /*6910*/  IMAD.HI.U32 R26, R6, R23, RZ ;  /* 0x00000017061a7227 */ /* 0x000fe200078e00ff */
[----:B------:R-:W-:Y:S03]  /*6920*/  STL [R1+0x1854], R16 ;  /* 0x0018541001007387 */ /* 0x000fe60000100800 */
[----:B------:R-:W-:-:S02]  /*6930*/  IMAD.MOV R26, RZ, RZ, -R26 ;  /* 0x000000ffff1a7224 */ /* 0x000fc400078e0a1a */
[----:B------:R-:W-:Y:S01]  /*6940*/  @!P5 IMAD.IADD R19, R19, 0x1, -R24 ;  /* 0x000000011313d824 */ /* 0x000fe200078e0a18 */
[----:B------:R-:W-:Y:S01]  /*6950*/  ISETP.GT.U32.AND P5, PT, R24, R21, PT ;  /* 0x000000151800720c */ /* 0x000fe20003fa4070 */
[----:B-1----:R-:W-:Y:S02]  /*6960*/  IMAD R0, R2, 0x2, R0 ;  /* 0x0000000202007824 */ /* 0x002fe400078e0200 */
[----:B------:R-:W-:Y:S01]  /*6970*/  IMAD R23, R24, R26, R23 ;  /* 0x0000001a18177224 */ /* 0x000fe200078e0217 */
[----:B------:R-:W-:Y:S01]  /*6980*/  IABS R26, R11 ;  /* 0x0000000b001a7213 */ /* 0x000fe20000000000 */
[----:B------:R-:W-:Y:S01]  /*6990*/  IMAD.MOV R27, RZ, RZ, -R27 ;  /* 0x000000ffff1b7224 */ /* 0x000fe200078e0a1b */
[----:B------:R1:W-:Y:S01]  /*69a0*/  STL [R1+0x5ec], R0 ;  /* 0x0005ec0001007387 */ /* 0x0003e20000100800 */
[----:B------:R-:W-:Y:S01]  /*69b0*/  @!P1 IMAD.IADD R18, R18, 0x1, -R24 ;  /* 0x0000000112129824 */ /* 0x000fe200078e0a18 */
[C---:B------:R-:W-:Y:S01]  /*69c0*/  ISETP.GT.U32.AND P1, PT, R24.reuse, R20, PT ;  /* 0x000000141800720c */ /* 0x040fe20003f24070 */
[----:B------:R-:W-:-:S02]  /*69d0*/  IMAD R22, R24, R27, R22 ;  /* 0x0000001b18167224 */ /* 0x000fc400078e0216 */
[----:B------:R-:W-:-:S04]  /*69e0*/  IMAD.HI.U32 R27, R6, R28, RZ ;  /* 0x0000001c061b7227 */ /* 0x000fc800078e00ff */
[----:B------:R-:W-:Y:S01]  /*69f0*/  @!P5 IMAD.IADD R21, R21, 0x1, -R24 ;  /* 0x000000011515d824 */ /* 0x000fe200078e0a18 */
[----:B-1----:R-:W-:Y:S01]  /*6a00*/  LEA R0, R2, R0, 0x1 ;  /* 0x0000000002007211 */ /* 0x002fe200078e08ff */
[----:B------:R-:W-:Y:S01]  /*6a10*/  IMAD.MOV R27, RZ, RZ, -R27 ;  /* 0x000000ffff1b7224 */ /* 0x000fe200078e0a1b */
[C---:B------:R-:W-:Y:S01]  /*6a20*/  ISETP.GT.U32.AND P5, PT, R24.reuse, R23, PT ;  /* 0x000000171800720c */ /* 0x040fe20003fa4070 */
[----:B------:R-:W-:Y:S01]  /*6a30*/  @!P4 IMAD.MOV R17, RZ, RZ, -R17 ;  /* 0x000000ffff11c224 */ /* 0x000fe200078e0a11 */
[----:B------:R-:W-:Y:S01]  /*6a40*/  ISETP.GT.U32.AND P4, PT, R24, R21, PT ;  /* 0x000000151800720c */ /* 0x000fe20003f84070 */
[----:B------:R1:W-:Y:S01]  /*6a50*/  STL [R1+0x5f0], R0 ;  /* 0x0005f00001007387 */ /* 0x0003e20000100800 */
[----:B------:R-:W-:Y:S02]  /*6a60*/  IMAD R3, R2, 0x2, R0 ;  /* 0x0000000202037824 */ /* 0x000fe400078e0200 */
[----:B------:R-:W-:Y:S02]  /*6a70*/  @!P0 IMAD.MOV R18, RZ, RZ, -R18 ;  /* 0x000000ffff128224 */ /* 0x000fe400078e0a12 */
[----:B------:R-:W-:-:S02]  /*6a80*/  @!P2 IMAD.MOV R19, RZ, RZ, -R19 ;  /* 0x000000ffff13a224 */ /* 0x000fc400078e0a13 */
[----:B------:R-:W-:Y:S02]  /*6a90*/  IMAD R28, R24, R27, R28 ;  /* 0x0000001b181c7224 */ /* 0x000fe400078e021c */
[----:B------:R-:W-:-:S04]  /*6aa0*/  IMAD.HI.U32 R27, R6, R29, RZ ;  /* 0x0000001d061b7227 */ /* 0x000fc800078e00ff */
[----:B-1----:R-:W-:-:S04]  /*6ab0*/  IMAD.HI.U32 R0, R6, R26, RZ ;  /* 0x0000001a06007227 */ /* 0x002fc800078e00ff */
[----:B------:R-:W-:Y:S02]  /*6ac0*/  IMAD.MOV R16, RZ, RZ, -R0 ;  /* 0x000000ffff107224 */ /* 0x000fe400078e0a00 */
[----:B------:R-:W-:Y:S02]  /*6ad0*/  IMAD R0, R2, 0x2, R3 ;  /* 0x0000000202007824 */ /* 0x000fe400078e0203 */
[--C-:B------:R-:W-:Y:S02]  /*6ae0*/  @!P5 IMAD.IADD R23, R23, 0x1, -R24.reuse ;  /* 0x000000011717d824 */ /* 0x100fe400078e0a18 */
[----:B------:R-:W-:Y:S01]  /*6af0*/  IMAD.MOV R27, RZ, RZ, -R27 ;  /* 0x000000ffff1b7224 */ /* 0x000fe200078e0a1b */
[----:B------:R1:W-:Y:S01]  /*6b00*/  STL [R1+0x5d0], R0 ;  /* 0x0005d00001007387 */ /* 0x0003e20000100800 */
[--C-:B------:R-:W-:Y:S01]  /*6b10*/  @!P4 IMAD.IADD R21, R21, 0x1, -R24.reuse ;  /* 0x000000011515c824 */ /* 0x100fe200078e0a18 */
[C---:B------:R-:W-:Y:S01]  /*6b20*/  ISETP.GT.U32.AND P0, PT, R24.reuse, R23, PT ;  /* 0x000000171800720c */ /* 0x040fe20003f04070 */
[----:B------:R-:W-:Y:S01]  /*6b30*/  IMAD R29, R24, R27, R29 ;  /* 0x0000001b181d7224 */ /* 0x000fe200078e021d */
[----:B------:R-:W-:Y:S01]  /*6b40*/  LOP3.LUT R27, R4, 0x1f8, RZ, 0xfc, !PT ;  /* 0x000001f8041b7812 */ /* 0x000fe200078efcff */
[----:B------:R-:W-:Y:S01]  /*6b50*/  @!P1 IMAD.IADD R20, R20, 0x1, -R24 ;  /* 0x0000000114149824 */ /* 0x000fe200078e0a18 */
[----:B------:R-:W-:Y:S01]  /*6b60*/  ISETP.GT.U32.AND P1, PT, R24, R22, PT ;  /* 0x000000161800720c */ /* 0x000fe20003f24070 */
[----:B------:R-:W-:Y:S01]  /*6b70*/  IMAD.HI.U32 R5, R6, R25, RZ ;  /* 0x0000001906057227 */ /* 0x000fe200078e00ff */
[----:B------:R-:W-:-:S02]  /*6b80*/  ISETP.GT.U32.AND P4, PT, R24, R29, PT ;  /* 0x0000001d1800720c */ /* 0x000fc40003f84070 */
[----:B-1----:R-:W-:Y:S01]  /*6b90*/  LEA R0, R2, R0, 0x1 ;  /* 0x0000000002007211 */ /* 0x002fe200078e08ff */
[----:B------:R-:W-:-:S04]  /*6ba0*/  IMAD.MOV R5, RZ, RZ, -R5 ;  /* 0x000000ffff057224 */ /* 0x000fc800078e0a05 */
[----:B------:R1:W-:Y:S01]  /*6bb0*/  STL [R1+0x5b8], R0 ;  /* 0x0005b80001007387 */ /* 0x0003e20000100800 */
[----:B------:R-:W-:Y:S01]  /*6bc0*/  @!P0 IADD3 R23, PT, PT, R23, -R24, RZ ;  /* 0x8000001817178210 */ /* 0x000fe20007ffe0ff */
[C---:B------:R-:W-:Y:S01]  /*6bd0*/  IMAD R25, R24.reuse, R5, R25 ;  /* 0x0000000518197224 */ /* 0x040fe200078e0219 */
[----:B------:R-:W-:Y:S01]  /*6be0*/  ISETP.GE.AND P0, PT, R7, RZ, PT ;  /* 0x000000ff0700720c */ /* 0x000fe20003f06270 */
[----:B------:R-:W-:Y:S01]  /*6bf0*/  STL [R1+0x1858], R17 ;  /* 0x0018581101007387 */ /* 0x000fe20000100800 */
[----:B------:R-:W-:Y:S01]  /*6c00*/  IABS R5, R12 ;  /* 0x0000000c00057213 */ /* 0x000fe20000000000 */
[--C-:B------:R-:W-:Y:S01]  /*6c10*/  @!P4 IMAD.IADD R29, R29, 0x1, -R24.reuse ;  /* 0x000000011d1dc824 */ /* 0x100fe200078e0a18 */
[----:B------:R-:W-:Y:S01]  /*6c20*/  ISETP.GT.U32.AND P2, PT, R24, R25, PT ;  /* 0x000000191800720c */ /* 0x000fe20003f44070 */
[----:B------:R-:W-:Y:S01]  /*6c30*/  STL [R1+0x185c], R18 ;  /* 0x00185c1201007387 */ /* 0x000fe20000100800 */
[----:B------:R-:W-:Y:S02]  /*6c40*/  @!P1 IMAD.IADD R22, R22, 0x1, -R24 ;  /* 0x0000000116169824 */ /* 0x000fe400078e0a18 */
[----:B-1----:R-:W-:Y:S01]  /*6c50*/  IMAD R0, R2, 0x2, R0 ;  /* 0x0000000202007824 */ /* 0x002fe200078e0200 */
[----:B------:R-:W-:Y:S01]  /*6c60*/  STL [R1+0x1860], R19 ;  /* 0x0018601301007387 */ /* 0x000fe20000100800 */
[----:B------:R-:W-:Y:S01]  /*6c70*/  ISETP.GE.AND P4, PT, R10, RZ, PT ;  /* 0x000000ff0a00720c */ /* 0x000fe20003f86270 */
[----:B------:R-:W-:Y:S01]  /*6c80*/  IMAD.HI.U32 R4, R6, R5, RZ ;  /* 0x0000000506047227 */ /* 0x000fe200078e00ff */
[C---:B------:R-:W-:Y:S01]  /*6c90*/  ISETP.GT.U32.AND P5, PT, R24.reuse, R22, PT ;  /* 0x000000161800720c */ /* 0x040fe20003fa4070 */
[----:B------:R1:W-:Y:S01]  /*6ca0*/  STL [R1+0x5b4], R0 ;  /* 0x0005b40001007387 */ /* 0x0003e20000100800 */
[----:B------:R-:W-:Y:S01]  /*6cb0*/  ISETP.GT.U32.AND P1, PT, R24, R20, PT ;  /* 0x000000141800720c */ /* 0x000fe20003f24070 */
[----:B------:R-:W-:-:S04]  /*6cc0*/  IMAD.MOV R4, RZ, RZ, -R4 ;  /* 0x000000ffff047224 */ /* 0x000fc800078e0a04 */
[C---:B------:R-:W-:Y:S02]  /*6cd0*/  IMAD R4, R24.reuse, R4, R5 ;  /* 0x0000000418047224 */ /* 0x040fe400078e0205 */
[----:B------:R-:W-:Y:S01]  /*6ce0*/  IMAD R5, R24, R16, R26 ;  /* 0x0000001018057224 */ /* 0x000fe200078e021a */
[----:B------:R-:W-:Y:S01]  /*6cf0*/  IABS R26, R27 ;  /* 0x0000001b001a7213 */ /* 0x000fe20000000000 */
[----:B-1----:R-:W-:Y:S02]  /*6d00*/  IMAD R0, R2, 0x2, R0 ;  /* 0x0000000202007824 */ /* 0x002fe400078e0200 */
[--C-:B------:R-:W-:Y:S01]  /*6d10*/  @!P5 IMAD.IADD R22, R22, 0x1, -R24.reuse ;  /* 0x000000011616d824 */ /* 0x100fe200078e0a18 */
[----:B------:R-:W-:Y:S01]  /*6d20*/  ISETP.GT.U32.AND P5, PT, R24, R4, PT ;  /* 0x000000041800720c */ /* 0x000fe20003fa4070 */
[----:B------:R-:W-:Y:S01]  /*6d30*/  IMAD.HI.U32 R6, R6, R26, RZ ;  /* 0x0000001a06067227 */ /* 0x000fe200078e00ff */
[----:B------:R1:W-:Y:S03]  /*6d40*/  STL [R1+0x5c4], R0 ;  /* 0x0005c40001007387 */ /* 0x0003e60000100800 */
[--C-:B------:R-:W-:Y:S01]  /*6d50*/  @!P2 IMAD.IADD R25, R25, 0x1, -R24.reuse ;  /* 0x000000011919a824 */ /* 0x100fe200078e0a18 */
[----:B------:R-:W2:Y:S01]  /*6d60*/  LDL.LU R7, [R1+0x18d8] ;  /* 0x0018d80001077983 */ /* 0x000ea20000300800 */
[----:B------:R-:W-:-:S02]  /*6d70*/  @!P1 IMAD.IADD R20, R20, 0x1, -R24 ;  /* 0x0000000114149824 */ /* 0x000fc400078e0a18 */
[----:B-1----:R-:W-:Y:S02]  /*6d80*/  IMAD R0, R2, 0x2, R0 ;  /* 0x0000000202007824 */ /* 0x002fe400078e0200 */
[----:B------:R-:W-:Y:S01]  /*6d90*/  IMAD.MOV R6, RZ, RZ, -R6 ;  /* 0x000000ffff067224 */ /* 0x000fe200078e0a06 */
[----:B------:R-:W-:Y:S02]  /*6da0*/  ISETP.GT.U32.AND P2, PT, R24, R5, PT ;  /* 0x000000051800720c */ /* 0x000fe40003f44070 */
[----:B------:R1:W-:Y:S01]  /*6db0*/  STL [R1+0x5c0], R0 ;  /* 0x0005c00001007387 */ /* 0x0003e20000100800 */
[----:B------:R-:W-:Y:S01]  /*6dc0*/  @!P5 IMAD.IADD R4, R4, 0x1, -R24 ;  /* 0x000000010404d824 */ /* 0x000fe200078e0a18 */
[----:B------:R-:W-:Y:S01]  /*6dd0*/  ISETP.GT.U32.AND P1, PT, R24, R28, PT ;  /* 0x0000001c1800720c */ /* 0x000fe20003f24070 */
[----:B-1----:R-:W-:-:S05]  /*6de0*/  IMAD R0, R2, 0x2, R0 ;  /* 0x0000000202007824 */ /* 0x002fca00078e0200 */
[----:B------:R1:W-:Y:S02]  /*6df0*/  STL [R1+0x5cc], R0 ;  /* 0x0005cc0001007387 */ /* 0x0003e40000100800 */
[----:B-1----:R-:W-:-:S05]  /*6e00*/  IMAD R0, R2, 0x2, R0 ;  /* 0x0000000202007824 */ /* 0x002fca00078e0200 */
[----:B------:R1:W-:Y:S04]  /*6e10*/  STL [R1+0x5bc], R0 ;  /* 0x0005bc0001007387 */ /* 0x0003e80000100800 */
[----:B------:R-:W3:Y:S01]  /*6e20*/  LDL R10, [R1+0xe1c] ;  /* 0x000e1c00010a7983 */ /* 0x000ee20000100800 */
[----:B------:R-:W-:-:S05]  /*6e30*/  IMAD R6, R24, R6, R26 ;  /* 0x0000000618067224 */ /* 0x000fca00078e021a */
[----:B------:R-:W-:Y:S01]  /*6e40*/  ISETP.GT.U32.AND P5, PT, R24, R6, PT ;  /* 0x000000061800720c */ /* 0x000fe20003fa4070 */
[--C-:B------:R-:W-:Y:S02]  /*6e50*/  @!P2 IMAD.IADD R5, R5, 0x1, -R24.reuse ;  /* 0x000000010505a824 */ /* 0x100fe400078e0a18 */
[----:B------:R-:W-:Y:S01]  /*6e60*/  @!P1 IMAD.IADD R28, R28, 0x1, -R24 ;  /* 0x000000011c1c9824 */ /* 0x000fe200078e0a18 */
[----:B------:R-:W-:-:S09]  /*6e70*/  ISETP.GE.AND P1, PT, R15, RZ, PT ;  /* 0x000000ff0f00720c */ /* 0x000fd20003f26270 */
[----:B------:R-:W-:Y:S01]  /*6e80*/  @!P5 IMAD.IADD R6, R6, 0x1, -R24 ;  /* 0x000000010606d824 */ /* 0x000fe200078e0a18 */
[----:B------:R-:W-:Y:S01]  /*6e90*/  ISETP.GT.U32.AND P5, PT, R24, R5, PT ;  /* 0x000000051800720c */ /* 0x000fe20003fa4070 */
[----:B-1----:R-:W-:Y:S01]  /*6ea0*/  IMAD R0, R2, 0x2, R0 ;  /* 0x0000000202007824 */ /* 0x002fe200078e0200 */
[----:B------:R-:W-:Y:S01]  /*6eb0*/  @!P3 IADD3 R20, PT, PT, -R20, RZ, RZ ;  /* 0x000000ff1414b210 */ /* 0x000fe20007ffe1ff */
[----:B------:R-:W-:Y:S01]  /*6ec0*/  @!P6 IMAD.MOV R21, RZ, RZ, -R21 ;  /* 0x000000ffff15e224 */ /* 0x000fe200078e0a15 */
[----:B------:R-:W-:Y:S01]  /*6ed0*/  STL [R1+0x1864], R3 ;  /* 0x0018640301007387 */ /* 0x000fe20000100800 */
[----:B------:R-:W-:Y:S02]  /*6ee0*/  @!P0 IMAD.MOV R22, RZ, RZ, -R22 ;  /* 0x000000ffff168224 */ /* 0x000fe400078e0a16 */
[----:B------:R-:W-:Y:S01]  /*6ef0*/  @!P1 IMAD.MOV R23, RZ, RZ, -R23 ;  /* 0x000000ffff179224 */ /* 0x000fe200078e0a17 */
[----:B------:R1:W-:Y:S01]  /*6f00*/  STL [R1+0x5d4], R0 ;  /* 0x0005d40001007387 */ /* 0x0003e20000100800 */
[----:B------:R-:W-:-:S04]  /*6f10*/  ISETP.GT.U32.AND P2, PT, R24, R25, PT ;  /* 0x000000191800720c */ /* 0x000fc80003f44070 */
[----:B------:R-:W-:Y:S01]  /*6f20*/  @!P5 IMAD.IADD R5, R5, 0x1, -R24 ;  /* 0x000000010505d824 */ /* 0x000fe200078e0a18 */
[----:B------:R-:W-:Y:S02]  /*6f30*/  ISETP.GE.AND P5, PT, R27, RZ, PT ;  /* 0x000000ff1b00720c */ /* 0x000fe40003fa6270 */
[----:B------:R-:W4:Y:S01]  /*6f40*/  LDC.64 R26, c[0x0][0x3a0] ;  /* 0x0000e800ff1a7b82 */ /* 0x000f220000000a00 */
[----:B------:R-:W-:Y:S01]  /*6f50*/  STL [R1+0x1868], R20 ;  /* 0x0018681401007387 */ /* 0x000fe20000100800 */
[----:B-1----:R-:W-:-:S03]  /*6f60*/  IMAD R0, R2, 0x2, R0 ;  /* 0x0000000202007824 */ /* 0x002fc600078e0200 */
[----:B------:R-:W-:Y:S04]  /*6f70*/  STL [R1+0x186c], R21 ;  /* 0x00186c1501007387 */ /* 0x000fe80000100800 */
[----:B------:R-:W-:Y:S04]  /*6f80*/  STL [R1+0x1870], R22 ;  /* 0x0018701601007387 */ /* 0x000fe80000100800 */
[----:B------:R-:W-:Y:S04]  /*6f90*/  STL [R1+0x1874], R23 ;  /* 0x0018741701007387 */ /* 0x000fe80000100800 */
[----:B------:R1:W-:Y:S01]  /*6fa0*/  STL [R1+0x5c8], R0 ;  /* 0x0005c80001007387 */ /* 0x0003e20000100800 */
[----:B------:R-:W-:-:S02]  /*6fb0*/  @!P2 IMAD.IADD R25, R25, 0x1, -R24 ;  /* 0x000000011919a824 */ /* 0x000fc400078e0a18 */
[----:B-1----:R-:W-:Y:S01]  /*6fc0*/  IMAD R0, R2, 0x2, R0 ;  /* 0x0000000202007824 */ /* 0x002fe200078e0200 */
[----:B------:R-:W-:-:S04]  /*6fd0*/  ISETP.GE.AND P2, PT, R14, RZ, PT ;  /* 0x000000ff0e00720c */ /* 0x000fc80003f46270 */
[----:B------:R1:W-:Y:S01]  /*6fe0*/  STL [R1+0x5dc], R0 ;  /* 0x0005dc0001007387 */ /* 0x0003e20000100800 */
[C---:B------:R-:W-:Y:S02]  /*6ff0*/  ISETP.GT.U32.AND P3, PT, R24.reuse, R28, PT ;  /* 0x0000001c1800720c */ /* 0x040fe40003f64070 */
[----:B------:R-:W-:Y:S01]  /*7000*/  ISETP.GT.U32.AND P6, PT, R24, R29, PT ;  /* 0x0000001d1800720c */ /* 0x000fe20003fc4070 */
[----:B-1----:R-:W-:-:S04]  /*7010*/  IMAD R0, R2, 0x2, R0 ;  /* 0x0000000202007824 */ /* 0x002fc800078e0200 */
[----:B------:R-:W-:Y:S01]  /*7020*/  IMAD R14, R2, 0x2, R0 ;  /* 0x00000002020e7824 */ /* 0x000fe200078e0200 */
[----:B------:R1:W-:Y:S01]  /*7030*/  STL [R1+0x5d8], R0 ;  /* 0x0005d80001007387 */ /* 0x0003e20000100800 */
[C---:B------:R-:W-:Y:S02]  /*7040*/  ISETP.GT.U32.AND P0, PT, R24.reuse, R4, PT ;  /* 0x000000041800720c */ /* 0x040fe40003f04070 */
[----:B------:R-:W-:Y:S01]  /*7050*/  ISETP.GT.U32.AND P1, PT, R24, R6, PT ;  /* 0x000000061800720c */ /* 0x000fe20003f24070 */
[----:B----4-:R-:W-:Y:S01]  /*7060*/  STL [R1+0x187c], R26 ;  /* 0x00187c1a01007387 */ /* 0x010fe20000100800 */
[----:B-1----:R-:W-:-:S03]  /*7070*/  IMAD R0, R2, 0x2, R14 ;  /* 0x0000000202007824 */ /* 0x002fc600078e020e */
[----:B------:R-:W-:Y:S04]  /*7080*/  STL [R1+0x1878], R27 ;  /* 0x0018781b01007387 */ /* 0x000fe80000100800 */
[----:B------:R1:W-:Y:S04]  /*7090*/  STL [R1+0x5e8], R0 ;  /* 0x0005e80001007387 */ /* 0x0003e80000100800 */
[----:B------:R-:W4:Y:S04]  /*70a0*/  LDL.LU R20, [R1] ;  /* 0x0000000001147983 */ /* 0x000f280000300800 */
[----:B------:R-:W4:Y:S01]  /*70b0*/  LDL.LU R3, [R1+0x48] ;  /* 0x0000480001037983 */ /* 0x000f220000300800 */
[----:B------:R-:W-:-:S03]  /*70c0*/  @!P3 IMAD.IADD R28, R28, 0x1, -R24 ;  /* 0x000000011c1cb824 */ /* 0x000fc600078e0a18 */
[----:B------:R-:W4:Y:S01]  /*70d0*/  LDL.LU R19, [R1+0x4c] ;  /* 0x00004c0001137983 */ /* 0x000f220000300800 */
[----:B------:R-:W-:-:S03]  /*70e0*/  ISETP.GE.AND P3, PT, R13, RZ, PT ;  /* 0x000000ff0d00720c */ /* 0x000fc60003f66270 */
[----:B------:R-:W4:Y:S01]  /*70f0*/  LDL.LU R18, [R1+0x50] ;  /* 0x0000500001127983 */ /* 0x000f220000300800 */
[----:B------:R-:W-:-:S03]  /*7100*/  @!P6 IMAD.IADD R29, R29, 0x1, -R24 ;  /* 0x000000011d1de824 */ /* 0x000fc600078e0a18 */
[----:B------:R-:W4:Y:S01]  /*7110*/  LDL.LU R17, [R1+0x54] ;  /* 0x0000540001117983 */ /* 0x000f220000300800 */
[----:B------:R-:W-:-:S03]  /*7120*/  ISETP.GE.AND P6, PT, R12, RZ, PT ;  /* 0x000000ff0c00720c */ /* 0x000fc60003fc6270 */
[----:B------:R-:W4:Y:S01]  /*7130*/  LDL.LU R16, [R1+0x58] ;  /* 0x0000580001107983 */ /* 0x000f220000300800 */
[----:B------:R-:W-:Y:S01]  /*7140*/  @!P0 IADD3 R4, PT, PT, R4, -R24, RZ ;  /* 0x8000001804048210 */ /* 0x000fe20007ffe0ff */
[----:B------:R-:W-:Y:S02]  /*7150*/  @!P1 IMAD.IADD R6, R6, 0x1, -R24 ;  /* 0x0000000106069824 */ /* 0x000fe400078e0a18 */
[----:B------:R-:W4:Y:S01]  /*7160*/  LDL.LU R15, [R1+0x5c] ;  /* 0x00005c00010f7983 */ /* 0x000f220000300800 */
[----:B------:R-:W-:Y:S01]  /*7170*/  ISETP.GE.AND P0, PT, R11, RZ, PT ;  /* 0x000000ff0b00720c */ /* 0x000fe20003f06270 */
[----:B-1----:R-:W-:Y:S02]  /*7180*/  IMAD R0, R2, 0x2, R0 ;  /* 0x0000000202007824 */ /* 0x002fe400078e0200 */
[----:B------:R-:W4:Y:S04]  /*7190*/  LDL.LU R13, [R1+0x15c] ;  /* 0x00015c00010d7983 */ /* 0x000f280000300800 */
[----:B------:R-:W4:Y:S04]  /*71a0*/  LDL.LU R12, [R1+0x1c4] ;  /* 0x0001c400010c7983 */ /* 0x000f280000300800 */
[----:B------:R-:W4:Y:S01]  /*71b0*/  LDL.LU R11, [R1+0x160] ;  /* 0x00016000010b7983 */ /* 0x000f220000300800 */
[----:B---3--:R-:W-:-:S02]  /*71c0*/  ISETP.NE.AND P1, PT, R10, RZ, PT ;  /* 0x000000ff0a00720c */ /* 0x008fc40003f25270 */
[----:B------:R-:W-:Y:S02]  /*71d0*/  LOP3.LUT R24, RZ, R10, RZ, 0x33, !PT ;  /* 0x0000000aff187212 */ /* 0x000fe400078e33ff */
[----:B------:R-:W3:Y:S04]  /*71e0*/  LDL.LU R10, [R1+0x1b8] ;  /* 0x0001b800010a7983 */ /* 0x000ee80000300800 */
[----:B------:R-:W-:Y:S04]  /*71f0*/  STL [R1+0x1884], R2 ;  /* 0x0018840201007387 */ /* 0x000fe80000100800 */
[----:B------:R-:W-:Y:S04]  /*7200*/  STL [R1+0x1880], R14 ;  /* 0x0018800e01007387 */ /* 0x000fe80000100800 */
[----:B------:R-:W-:Y:S04]  /*7210*/  STL [R1+0x5f4], R0 ;  /* 0x0005f40001007387 */ /* 0x000fe80000100800 */
[----:B------:R2:W-:Y:S02]  /*7220*/  STL [R1+0x1888], R0 ;  /* 0x0018880001007387 */ /* 0x0005e40000100800 */
[----:B--2---:R-:W-:-:S02]  /*7230*/  SEL R0, R24, R7, !P1 ;  /* 0x0000000718007207 */ /* 0x004fc40004800000 */
[----:B------:R-:W2:Y:S01]  /*7240*/  LDL.LU R7, [R1+0x18d4] ;  /* 0x0018d40001077983 */ /* 0x000ea20000300800 */
[----:B------:R-:W-:Y:S02]  /*7250*/  @!P4 IMAD.MOV R25, RZ, RZ, -R25 ;  /* 0x000000ffff19c224 */ /* 0x000fe400078e0a19 */
[----:B------:R-:W-:Y:S02]  /*7260*/  @!P2 IMAD.MOV R28, RZ, RZ, -R28 ;  /* 0x000000ffff1ca224 */ /* 0x000fe400078e0a1c */
[----:B------:R-:W-:Y:S01]  /*7270*/  @!P3 IMAD.MOV R29, RZ, RZ, -R29 ;  /* 0x000000ffff1db224 */ /* 0x000fe200078e0a1d */
[----:B------:R-:W-:Y:S01]  /*7280*/  STL [R1+0x188c], R25 ;  /* 0x00188c1901007387 */ /* 0x000fe20000100800 */
[----:B------:R-:W-:Y:S01]  /*7290*/  @!P6 IMAD.MOV R4, RZ, RZ, -R4 ;  /* 0x000000ffff04e224 */ /* 0x000fe200078e0a04 */
[----:B------:R-:W-:Y:S01]  /*72a0*/  @!P5 IADD3 R6, PT, PT, -R6, RZ, RZ ;  /* 0x000000ff0606d210 */ /* 0x000fe20007ffe1ff */
[----:B------:R-:W-:Y:S01]  /*72b0*/  @!P0 IMAD.MOV R5, RZ, RZ, -R5 ;  /* 0x000000ffff058224 */ /* 0x000fe200078e0a05 */
[----:B------:R-:W-:Y:S04]  /*72c0*/  STL [R1+0x18], R0 ;  /* 0x0000180001007387 */ /* 0x000fe80000100800 */
[----:B------:R-:W-:Y:S04]  /*72d0*/  STL [R1+0x1890], R28 ;  /* 0x0018901c01007387 */ /* 0x000fe80000100800 */
[----:B------:R-:W-:Y:S04]  /*72e0*/  STL [R1+0x1894], R29 ;  /* 0x0018941d01007387 */ /* 0x000fe80000100800 */
[----:B------:R1:W-:Y:S04]  /*72f0*/  STL [R1+0x1898], R4 ;  /* 0x0018980401007387 */ /* 0x0003e80000100800 */
[----:B------:R-:W-:Y:S04]  /*7300*/  STL [R1+0x189c], R5 ;  /* 0x00189c0501007387 */ /* 0x000fe80000100800 */
[----:B------:R-:W-:Y:S01]  /*7310*/  STL [R1+0x18a0], R6 ;  /* 0x0018a00601007387 */ /* 0x000fe20000100800 */
[----:B-1----:R-:W-:-:S02]  /*7320*/  SEL R4, R24, R8, !P1 ;  /* 0x0000000818047207 */ /* 0x002fc40004800000 */
[C---:B----4-:R-:W-:Y:S02]  /*7330*/  SEL R0, R24.reuse, R20, !P1 ;  /* 0x0000001418007207 */ /* 0x050fe40004800000 */
[C---:B------:R-:W-:Y:S02]  /*7340*/  SEL R8, R24.reuse, R18, !P1 ;  /* 0x0000001218087207 */ /* 0x040fe40004800000 */
[----:B--2---:R-:W-:-:S05]  /*7350*/  SEL R2, R24, R7, !P1 ;  /* 0x0000000718027207 */ /* 0x004fca0004800000 */
[----:B------:R1:W-:Y:S01]  /*7360*/  STL [R1+0x14], R2 ;  /* 0x0000140201007387 */ /* 0x0003e20000100800 */
[----:B------:R-:W-:-:S03]  /*7370*/  SEL R7, R24, R17, !P1 ;  /* 0x0000001118077207 */ /* 0x000fc60004800000 */
[----:B------:R2:W-:Y:S01]  /*7380*/  STL [R1+0xc], R0 ;  /* 0x00000c0001007387 */ /* 0x0005e20000100800 */
[C---:B-1----:R-:W-:Y:S02]  /*7390*/  SEL R2, R24.reuse, R9, !P1 ;  /* 0x0000000918027207 */ /* 0x042fe40004800000 */
[C---:B------:R-:W-:Y:S02]  /*73a0*/  SEL R9, R24.reuse, R19, !P1 ;  /* 0x0000001318097207 */ /* 0x040fe40004800000 */
[C---:B--2---:R-:W-:Y:S01]  /*73b0*/  SEL R0, R24.reuse, R3, !P1 ;  /* 0x0000000318007207 */ /* 0x044fe20004800000 */
[----:B------:R-:W-:Y:S01]  /*73c0*/  STL [R1+0x8], R4 ;  /* 0x0000080401007387 */ /* 0x000fe20000100800 */
[----:B------:R-:W-:-:S03]  /*73d0*/  SEL R3, R24, R16, !P1 ;  /* 0x0000001018037207 */ /* 0x000fc60004800000 */
[----:B------:R1:W-:Y:S04]  /*73e0*/  STL [R1+0x4], R2 ;  /* 0x0000040201007387 */ /* 0x0003e80000100800 */
[----:B------:R-:W-:Y:S04]  /*73f0*/  STL [R1+0x18a4], R9 ;  /* 0x0018a40901007387 */ /* 0x000fe80000100800 */
[----:B------:R2:W-:Y:S01]  /*7400*/  STL [R1], R0 ;  /* 0x0000000001007387 */ /* 0x0005e20000100800 */
[----:B-1----:R-:W-:-:S03]  /*7410*/  SEL R2, R24, R15, !P1 ;  /* 0x0000000f18027207 */ /* 0x002fc60004800000 */
[----:B------:R-:W-:Y:S04]  /*7420*/  STL [R1+0x18a8], R8 ;  /* 0x0018a80801007387 */ /* 0x000fe80000100800 */
[----:B------:R-:W-:Y:S01]  /*7430*/  STL [R1+0x18ac], R7 ;  /* 0x0018ac0701007387 */ /* 0x000fe20000100800 */
[----:B--2---:R-:W-:-:S03]  /*7440*/  SEL R0, R24, R13, !P1 ;  /* 0x0000000d18007207 */ /* 0x004fc60004800000 */
[----:B------:R1:W-:Y:S04]  /*7450*/  STL [R1+0x2c], R3 ;  /* 0x00002c0301007387 */ /* 0x0003e80000100800 */
[----:B------:R2:W-:Y:S01]  /*7460*/  STL [R1+0x3c], R2 ;  /* 0x00003c0201007387 */ /* 0x0005e20000100800 */
[----:B-1----:R-:W-:-:S03]  /*7470*/  SEL R3, R24, R12, !P1 ;  /* 0x0000000c18037207 */ /* 0x002fc60004800000 */
[----:B------:R3:W-:Y:S04]  /*7480*/  STL [R1+0x40], R0 ;  /* 0x0000400001007387 */ /* 0x0007e80000100800 */
[----:B------:R-:W-:Y:S04]  /*7490*/  STL [R1+0x44], R3 ;  /* 0x0000440301007387 */ /* 0x000fe80000100800 */
[----:B------:R-:W4:Y:S01]  /*74a0*/  LDL.LU R7, [R1+0x1b4] ;  /* 0x0001b40001077983 */ /* 0x000f220000300800 */
[C---:B--2---:R-:W-:Y:S02]  /*74b0*/  SEL R2, R24.reuse, R11, !P1 ;  /* 0x0000000b18027207 */ /* 0x044fe40004800000 */
[----:B---3--:R-:W-:-:S03]  /*74c0*/  SEL R0, R24, R10, !P1 ;  /* 0x0000000a18007207 */ /* 0x008fc60004800000 */
[----:B------:R-:W-:Y:S04]  /*74d0*/  STL [R1+0x48], R2 ;  /* 0x0000480201007387 */ /* 0x000fe80000100800 */
[----:B----4-:R1:W-:Y:S04]  /*74e0*/  STL [R1+0x18c8], R7 ;  /* 0x0018c80701007387 */ /* 0x0103e80000100800 */
[----:B------:R-:W-:Y:S04]  /*74f0*/  STL [R1+0x4c], R0 ;  /* 0x00004c0001007387 */ /* 0x000fe80000100800 */
[----:B-1----:R-:W2:Y:S04]  /*7500*/  LDL.LU R7, [R1+0x164] ;  /* 0x0001640001077983 */ /* 0x002ea80000300800 */
[----:B--2---:R1:W-:Y:S04]  /*7510*/  STL [R1+0x18cc], R7 ;  /* 0x0018cc0701007387 */ /* 0x0043e80000100800 */
[----:B-1----:R-:W2:Y:S04]  /*7520*/  LDL.LU R7, [R1+0x1c0] ;  /* 0x0001c00001077983 */ /* 0x002ea80000300800 */
[----:B--2---:R1:W-:Y:S04]  /*7530*/  STL [R1+0x18d0], R7 ;  /* 0x0018d00701007387 */ /* 0x0043e80000100800 */
[----:B-1----:R-:W2:Y:S04]  /*7540*/  LDL.LU R7, [R1+0x1bc] ;  /* 0x0001bc0001077983 */ /* 0x002ea80000300800 */
[----:B------:R-:W3:Y:S04]  /*7550*/  LDL.LU R8, [R1+0x60] ;  /* 0x0000600001087983 */ /* 0x000ee80000300800 */
[----:B------:R-:W4:Y:S04]  /*7560*/  LDL.LU R9, [R1+0x70] ;  /* 0x0000700001097983 */ /* 0x000f280000300800 */
[----:B------:R-:W3:Y:S04]  /*7570*/  LDL.LU R6, [R1+0x74] ;  /* 0x0000740001067983 */ /* 0x000ee80000300800 */
        /* <DEDUP_REMOVED lines=23> */
[----:B------:R-:W3:Y:S01]  /*76f0*/  LDL.LU R10, [R1+0x118] ;  /* 0x00011800010a7983 */ /* 0x000ee20000300800 */
[----:B--2---:R-:W-:-:S05]  /*7700*/  SEL R7, R24, R7, !P1 ;  /* 0x0000000718077207 */ /* 0x004fca0004800000 */
[----:B------:R1:W-:Y:S04]  /*7710*/  STL [R1+0x50], R7 ;  /* 0x0000500701007387 */ /* 0x0003e80000100800 */
[----:B-1----:R-:W2:Y:S02]  /*7720*/  LDL.LU R7, [R1+0x18d0] ;  /* 0x0018d00001077983 */ /* 0x002ea40000300800 */
[----:B--2---:R-:W-:-:S05]  /*7730*/  SEL R7, R24, R7, !P1 ;  /* 0x0000000718077207 */ /* 0x004fca0004800000 */
[----:B------:R1:W-:Y:S04]  /*7740*/  STL [R1+0x54], R7 ;  /* 0x0000540701007387 */ /* 0x0003e80000100800 */
[----:B-1----:R-:W2:Y:S02]  /*7750*/  LDL.LU R7, [R1+0x18cc] ;  /* 0x0018cc0001077983 */ /* 0x002ea40000300800 */
[----:B--2---:R-:W-:-:S05]  /*7760*/  SEL R7, R24, R7, !P1 ;  /* 0x0000000718077207 */ /* 0x004fca0004800000 */
[----:B------:R1:W-:Y:S04]  /*7770*/  STL [R1+0x58], R7 ;  /* 0x0000580701007387 */ /* 0x0003e80000100800 */
[----:B-1----:R-:W2:Y:S01]  /*7780*/  LDL.LU R7, [R1+0x18c8] ;  /* 0x0018c80001077983 */ /* 0x002ea20000300800 */
[C---:B---3--:R-:W-:Y:S02]  /*7790*/  SEL R6, R24.reuse, R6, !P1 ;  /* 0x0000000618067207 */ /* 0x048fe40004800000 */
[C---:B------:R-:W-:Y:S02]  /*77a0*/  SEL R0, R24.reuse, R0, !P1 ;  /* 0x0000000018007207 */ /* 0x040fe40004800000 */
[C---:B------:R-:W-:Y:S02]  /*77b0*/  SEL R2, R24.reuse, R2, !P1 ;  /* 0x0000000218027207 */ /* 0x040fe40004800000 */
[----:B--2---:R-:W-:-:S05]  /*77c0*/  SEL R7, R24, R7, !P1 ;  /* 0x0000000718077207 */ /* 0x004fca0004800000 */
[----:B------:R1:W-:Y:S02]  /*77d0*/  STL [R1+0x5c], R7 ;  /* 0x00005c0701007387 */ /* 0x0003e40000100800 */
[C---:B-1----:R-:W-:Y:S02]  /*77e0*/  SEL R7, R24.reuse, R8, !P1 ;  /* 0x0000000818077207 */ /* 0x042fe40004800000 */
[----:B----4-:R-:W-:-:S03]  /*77f0*/  SEL R8, R24, R9, !P1 ;  /* 0x0000000918087207 */ /* 0x010fc60004800000 */
[----:B------:R1:W-:Y:S04]  /*7800*/  STL [R1+0x60], R7 ;  /* 0x0000600701007387 */ /* 0x0003e80000100800 */
[----:B------:R-:W-:Y:S01]  /*7810*/  STL [R1+0x70], R8 ;  /* 0x0000700801007387 */ /* 0x000fe20000100800 */
[C---:B-1----:R-:W-:Y:S02]  /*7820*/  SEL R7, R24.reuse, R5, !P1 ;  /* 0x0000000518077207 */ /* 0x042fe40004800000 */
[C---:B------:R-:W-:Y:S01]  /*7830*/  SEL R5, R24.reuse, R4, !P1 ;  /* 0x0000000418057207 */ /* 0x040fe20004800000 */
[----:B------:R1:W-:Y:S01]  /*7840*/  STL [R1+0x74], R6 ;  /* 0x0000740601007387 */ /* 0x0003e20000100800 */
[----:B------:R-:W-:-:S03]  /*7850*/  SEL R4, R24, R28, !P1 ;  /* 0x0000001c18047207 */ /* 0x000fc60004800000 */
[----:B------:R-:W-:Y:S04]  /*7860*/  STL [R1+0x6c], R7 ;  /* 0x00006c0701007387 */ /* 0x000fe80000100800 */
[----:B------:R2:W-:Y:S01]  /*7870*/  STL [R1+0x78], R5 ;  /* 0x0000780501007387 */ /* 0x0005e20000100800 */
[----:B-1----:R-:W-:-:S05]  /*7880*/  SEL R6, R24, R29, !P1 ;  /* 0x0000001d18067207 */ /* 0x002fca0004800000 */
[----:B------:R-:W-:Y:S01]  /*7890*/  STL [R1+0x7c], R6 ;  /* 0x00007c0601007387 */ /* 0x000fe20000100800 */
[----:B--2---:R-:W-:-:S03]  /*78a0*/  SEL R5, R24, R25, !P1 ;  /* 0x0000001918057207 */ /* 0x004fc60004800000 */
[----:B------:R1:W-:Y:S04]  /*78b0*/  STL [R1+0x90], R4 ;  /* 0x0000900401007387 */ /* 0x0003e80000100800 */
[----:B------:R-:W-:Y:S04]  /*78c0*/  STL [R1+0x94], R5 ;  /* 0x0000940501007387 */ /* 0x000fe80000100800 */
[----:B------:R2:W-:Y:S01]  /*78d0*/  STL [R1+0x98], R0 ;  /* 0x0000980001007387 */ /* 0x0005e20000100800 */
[----:B-1----:R-:W-:-:S05]  /*78e0*/  SEL R4, R24, R14, !P1 ;  /* 0x0000000e18047207 */ /* 0x002fca0004800000 */
[----:B------:R1:W-:Y:S01]  /*78f0*/  STL [R1+0xa4], R4 ;  /* 0x0000a40401007387 */ /* 0x0003e20000100800 */
[----:B--2---:R-:W-:-:S03]  /*7900*/  SEL R0, R24, R27, !P1 ;  /* 0x0000001b18007207 */ /* 0x004fc60004800000 */
[----:B------:R2:W-:Y:S04]  /*7910*/  STL [R1+0xb0], R2 ;  /* 0x0000b00201007387 */ /* 0x0005e80000100800 */
[----:B------:R3:W-:Y:S01]  /*7920*/  STL [R1+0xb4], R0 ;  /* 0x0000b40001007387 */ /* 0x0007e20000100800 */
[C---:B-1----:R-:W-:Y:S02]  /*7930*/  SEL R4, R24.reuse, R26, !P1 ;  /* 0x0000001a18047207 */ /* 0x042fe40004800000 */
[----:B--2---:R-:W-:-:S03]  /*7940*/  SEL R2, R24, R23, !P1 ;  /* 0x0000001718027207 */ /* 0x004fc60004800000 */
[----:B------:R1:W-:Y:S01]  /*7950*/  STL [R1+0xbc], R4 ;  /* 0x0000bc0401007387 */ /* 0x0003e20000100800 */
[----:B---3--:R-:W-:-:S03]  /*7960*/  SEL R0, R24, R22, !P1 ;  /* 0x0000001618007207 */ /* 0x008fc60004800000 */
[----:B------:R2:W-:Y:S04]  /*7970*/  STL [R1+0xc0], R2 ;  /* 0x0000c00201007387 */ /* 0x0005e80000100800 */
[----:B------:R3:W-:Y:S01]  /*7980*/  STL [R1+0xc4], R0 ;  /* 0x0000c40001007387 */ /* 0x0007e20000100800 */
[C---:B-1----:R-:W-:Y:S02]  /*7990*/  SEL R4, R24.reuse, R21, !P1 ;  /* 0x0000001518047207 */ /* 0x042fe40004800000 */
[----:B--2---:R-:W-:-:S03]  /*79a0*/  SEL R2, R24, R20, !P1 ;  /* 0x0000001418027207 */ /* 0x004fc60004800000 */
[----:B------:R-:W-:Y:S01]  /*79b0*/  STL [R1+0xcc], R4 ;  /* 0x0000cc0401007387 */ /* 0x000fe20000100800 */
[C---:B---3--:R-:W-:Y:S02]  /*79c0*/  SEL R0, R24.reuse, R3, !P1 ;  /* 0x0000000318007207 */ /* 0x048fe40004800000 */
[C---:B------:R-:W-:Y:S01]  /*79d0*/  SEL R3, R24.reuse, R19, !P1 ;  /* 0x0000001318037207 */ /* 0x040fe20004800000 */
[----:B------:R1:W-:Y:S04]  /*79e0*/  STL [R1+0xd0], R2 ;  /* 0x0000d00201007387 */ /* 0x0003e80000100800 */
[----:B------:R2:W-:Y:S04]  /*79f0*/  STL [R1+0xd4], R0 ;  /* 0x0000d40001007387 */ /* 0x0005e80000100800 */
[----:B------:R3:W-:Y:S01]  /*7a00*/  STL [R1+0xd8], R3 ;  /* 0x0000d80301007387 */ /* 0x0007e20000100800 */
[----:B-1----:R-:W-:-:S02]  /*7a10*/  SEL R2, R24, R18, !P1 ;  /* 0x0000001218027207 */ /* 0x002fc40004800000 */
[----:B--2---:R-:W-:-:S03]  /*7a20*/  SEL R0, R24, R17, !P1 ;  /* 0x0000001118007207 */ /* 0x004fc60004800000 */
[----:B------:R1:W-:Y:S01]  /*7a30*/  STL [R1+0xdc], R2 ;  /* 0x0000dc0201007387 */ /* 0x0003e20000100800 */
[----:B---3--:R-:W-:-:S03]  /*7a40*/  SEL R3, R24, R16, !P1 ;  /* 0x0000001018037207 */ /* 0x008fc60004800000 */
[----:B------:R2:W-:Y:S04]  /*7a50*/  STL [R1+0xec], R0 ;  /* 0x0000ec0001007387 */ /* 0x0005e80000100800 */
[----:B------:R3:W-:Y:S01]  /*7a60*/  STL [R1+0xf0], R3 ;  /* 0x0000f00301007387 */ /* 0x0007e20000100800 */
[C---:B-1----:R-:W-:Y:S02]  /*7a70*/  SEL R2, R24.reuse, R15, !P1 ;  /* 0x0000000f18027207 */ /* 0x042fe40004800000 */
[----:B--2---:R-:W-:-:S03]  /*7a80*/  SEL R0, R24, R13, !P1 ;  /* 0x0000000d18007207 */ /* 0x004fc60004800000 */
[----:B------:R1:W-:Y:S01]  /*7a90*/  STL [R1+0xf4], R2 ;  /* 0x0000f40201007387 */ /* 0x0003e20000100800 */
[----:B---3--:R-:W-:-:S03]  /*7aa0*/  SEL R3, R24, R12, !P1 ;  /* 0x0000000c18037207 */ /* 0x008fc60004800000 */
[----:B------:R2:W-:Y:S04]  /*7ab0*/  STL [R1+0x100], R0 ;  /* 0x0001000001007387 */ /* 0x0005e80000100800 */
[----:B------:R-:W-:Y:S04]  /*7ac0*/  STL [R1+0xfc], R3 ;  /* 0x0000fc0301007387 */ /* 0x000fe80000100800 */
[----:B------:R-:W3:Y:S01]  /*7ad0*/  LDL.LU R7, [R1+0x158] ;  /* 0x0001580001077983 */ /* 0x000ee20000300800 */
[C---:B-1----:R-:W-:Y:S02]  /*7ae0*/  SEL R2, R24.reuse, R11, !P1 ;  /* 0x0000000b18027207 */ /* 0x042fe40004800000 */
[----:B--2---:R-:W-:-:S03]  /*7af0*/  SEL R0, R24, R10, !P1 ;  /* 0x0000000a18007207 */ /* 0x004fc60004800000 */
[----:B------:R-:W-:Y:S04]  /*7b00*/  STL [R1+0xf8], R2 ;  /* 0x0000f80201007387 */ /* 0x000fe80000100800 */
[----:B---3--:R1:W-:Y:S04]  /*7b10*/  STL [R1+0x18bc], R7 ;  /* 0x0018bc0701007387 */ /* 0x0083e80000100800 */
        /* <DEDUP_REMOVED lines=142> */
[C---:B----4-:R-:W-:Y:S02]  /*8400*/  SEL R9, R24.reuse, R9, !P1 ;  /* 0x0000000918097207 */ /* 0x050fe40004800000 */
[C---:B------:R-:W-:Y:S02]  /*8410*/  SEL R6, R24.reuse, R6, !P1 ;  /* 0x0000000618067207 */ /* 0x040fe40004800000 */
[----:B------:R-:W-:-:S02]  /*8420*/  SEL R5, R24, R5, !P1 ;  /* 0x0000000518057207 */ /* 0x000fc40004800000 */
[C---:B------:R-:W-:Y:S02]  /*8430*/  SEL R4, R24.reuse, R4, !P1 ;  /* 0x0000000418047207 */ /* 0x040fe40004800000 */
[C---:B------:R-:W-:Y:S02]  /*8440*/  SEL R29, R24.reuse, R29, !P1 ;  /* 0x0000001d181d7207 */ /* 0x040fe40004800000 */
[C---:B------:R-:W-:Y:S02]  /*8450*/  SEL R28, R24.reuse, R28, !P1 ;  /* 0x0000001c181c7207 */ /* 0x040fe40004800000 */
[C---:B------:R-:W-:Y:S02]  /*8460*/  SEL R25, R24.reuse, R25, !P1 ;  /* 0x0000001918197207 */ /* 0x040fe40004800000 */
        /* <DEDUP_REMOVED lines=19> */
[----:B--2---:R-:W-:-:S05]  /*85a0*/  SEL R7, R24, R7, !P1 ;  /* 0x0000000718077207 */ /* 0x004fca0004800000 */
[----:B------:R1:W-:Y:S04]  /*85b0*/  STL [R1+0x12c], R7 ;  /* 0x00012c0701007387 */ /* 0x0003e80000100800 */
[----:B-1----:R-:W2:Y:S04]  /*85c0*/  LDL.LU R7, [R1+0x18ac] ;  /* 0x0018ac0001077983 */ /* 0x002ea80000300800 */
[----:B------:R1:W-:Y:S04]  /*85d0*/  STL [R1+0x114], R8 ;  /* 0x0001140801007387 */ /* 0x0003e80000100800 */
[----:B-1----:R-:W3:Y:S04]  /*85e0*/  LDL.LU R8, [R1+0x18a8] ;  /* 0x0018a80001087983 */ /* 0x002ee80000300800 */
[----:B------:R1:W-:Y:S04]  /*85f0*/  STL [R1+0x110], R9 ;  /* 0x0001100901007387 */ /* 0x0003e80000100800 */
[----:B-1----:R-:W4:Y:S04]  /*8600*/  LDL.LU R9, [R1+0x18a4] ;  /* 0x0018a40001097983 */ /* 0x002f280000300800 */
[----:B------:R1:W-:Y:S04]  /*8610*/  STL [R1+0x10c], R6 ;  /* 0x00010c0601007387 */ /* 0x0003e80000100800 */
[----:B-1----:R-:W2:Y:S04]  /*8620*/  LDL.LU R6, [R1+0x18a0] ;  /* 0x0018a00001067983 */ /* 0x002ea80000300800 */
        /* <DEDUP_REMOVED lines=47> */
[----:B-1----:R-:W2:Y:S02]  /*8920*/  LDL.LU R10, [R1+0x1840] ;  /* 0x00184000010a7983 */ /* 0x002ea40000300800 */
[----:B--2---:R-:W-:-:S05]  /*8930*/  SEL R10, R24, R10, !P1 ;  /* 0x0000000a180a7207 */ /* 0x004fca0004800000 */
[----:B------:R1:W-:Y:S02]  /*8940*/  STL [R1+0x208], R10 ;  /* 0x0002080a01007387 */ /* 0x0003e40000100800 */
[----:B-1----:R-:W-:Y:S02]  /*8950*/  IMAD.MOV.U32 R10, RZ, RZ, R14 ;  /* 0x000000ffff0a7224 */ /* 0x002fe400078e000e */
[----:B------:R-:W2:Y:S01]  /*8960*/  LDL.LU R14, [R1+0x183c] ;  /* 0x00183c00010e7983 */ /* 0x000ea20000300800 */
[C---:B------:R-:W-:Y:S02]  /*8970*/  SEL R11, R24.reuse, R11, !P1 ;  /* 0x0000000b180b7207 */ /* 0x040fe40004800000 */
[----:B------:R-:W-:-:S03]  /*8980*/  SEL R12, R24, R12, !P1 ;  /* 0x0000000c180c7207 */ /* 0x000fc60004800000 */
[----:B------:R1:W-:Y:S02]  /*8990*/  STL [R1+0x20c], R11 ;  /* 0x00020c0b01007387 */ /* 0x0003e40000100800 */
[----:B-1----:R-:W-:Y:S02]  /*89a0*/  IMAD.MOV.U32 R11, RZ, RZ, R3 ;  /* 0x000000ffff0b7224 */ /* 0x002fe400078e0003 */
[----:B------:R-:W3:Y:S04]  /*89b0*/  LDL.LU R3, [R1+0x1838] ;  /* 0x0018380001037983 */ /* 0x000ee80000300800 */
[----:B------:R1:W-:Y:S04]  /*89c0*/  STL [R1+0x210], R12 ;  /* 0x0002100c01007387 */ /* 0x0003e80000100800 */
[----:B-1----:R-:W3:Y:S01]  /*89d0*/  LDL R12, [R1+0xe14] ;  /* 0x000e1400010c7983 */ /* 0x002ee20000100800 */
[----:B------:R-:W-:-:S05]  /*89e0*/  SEL R13, R24, R13, !P1 ;  /* 0x0000000d180d7207 */ /* 0x000fca0004800000 */
[----:B------:R1:W-:Y:S01]  /*89f0*/  STL [R1+0x214], R13 ;  /* 0x0002140d01007387 */ /* 0x0003e20000100800 */
[----:B------:R-:W-:-:S03]  /*8a00*/  SEL R16, R24, R16, !P1 ;  /* 0x0000001018107207 */ /* 0x000fc60004800000 */
[----:B-1----:R-:W3:Y:S01]  /*8a10*/  LDL R13, [R1+0xe18] ;  /* 0x000e1800010d7983 */ /* 0x002ee20000100800 */
[----:B------:R-:W-:Y:S01]  /*8a20*/  UIADD3 UR7, UPT, UPT, UR6, -0x80, URZ ;  /* 0xffffff8006077890 */ /* 0x000fe2000fffe0ff */
[----:B--2---:R-:W-:-:S05]  /*8a30*/  SEL R14, R24, R14, !P1 ;  /* 0x0000000e180e7207 */ /* 0x004fca0004800000 */
[----:B------:R1:W-:Y:S02]  /*8a40*/  STL [R1+0x218], R14 ;  /* 0x0002180e01007387 */ /* 0x0003e40000100800 */
[C---:B-1----:R-:W-:Y:S02]  /*8a50*/  SEL R14, R24.reuse, R15, !P1 ;  /* 0x0000000f180e7207 */ /* 0x042fe40004800000 */
[----:B------:R-:W-:-:S03]  /*8a60*/  SEL R15, R24, R17, !P1 ;  /* 0x00000011180f7207 */ /* 0x000fc60004800000 */
[----:B------:R1:W-:Y:S04]  /*8a70*/  STL [R1+0x21c], R14 ;  /* 0x00021c0e01007387 */ /* 0x0003e80000100800 */
[----:B------:R-:W-:Y:S01]  /*8a80*/  STL [R1+0x220], R16 ;  /* 0x0002201001007387 */ /* 0x000fe20000100800 */
[----:B-1----:R-:W-:-:S03]  /*8a90*/  SEL R14, R24, R18, !P1 ;  /* 0x00000012180e7207 */ /* 0x002fc60004800000 */
[----:B------:R-:W-:Y:S04]  /*8aa0*/  STL [R1+0x224], R15 ;  /* 0x0002240f01007387 */ /* 0x000fe80000100800 */
[----:B------:R1:W-:Y:S02]  /*8ab0*/  STL [R1+0x228], R14 ;  /* 0x0002280e01007387 */ /* 0x0003e40000100800 */
[----:B-1----:R-:W1:Y:S01]  /*8ac0*/  S2R R14, SR_TID.X ;  /* 0x00000000000e7919 */ /* 0x002e620000002100 */
[C---:B------:R-:W-:Y:S02]  /*8ad0*/  SEL R16, R24.reuse, R19, !P1 ;  /* 0x0000001318107207 */ /* 0x040fe40004800000 */
[C---:B------:R-:W-:Y:S02]  /*8ae0*/  SEL R15, R24.reuse, R20, !P1 ;  /* 0x00000014180f7207 */ /* 0x040fe40004800000 */
[C---:B------:R-:W-:Y:S01]  /*8af0*/  SEL R17, R24.reuse, R21, !P1 ;  /* 0x0000001518117207 */ /* 0x040fe20004800000 */
[----:B------:R2:W-:Y:S04]  /*8b00*/  STL [R1+0x22c], R16 ;  /* 0x00022c1001007387 */ /* 0x0005e80000100800 */
[----:B------:R3:W-:Y:S01]  /*8b10*/  STL [R1+0x230], R15 ;  /* 0x0002300f01007387 */ /* 0x0007e20000100800 */
[----:B--2---:R-:W-:-:S03]  /*8b20*/  SEL R16, R24, R22, !P1 ;  /* 0x0000001618107207 */ /* 0x004fc60004800000 */
[----:B------:R2:W-:Y:S01]  /*8b30*/  STL [R1+0x234], R17 ;  /* 0x0002341101007387 */ /* 0x0005e20000100800 */
[----:B---3--:R-:W-:-:S03]  /*8b40*/  SEL R15, R24, R23, !P1 ;  /* 0x00000017180f7207 */ /* 0x008fc60004800000 */
[----:B------:R3:W-:Y:S01]  /*8b50*/  STL [R1+0x5fc], R16 ;  /* 0x0005fc1001007387 */ /* 0x0007e20000100800 */
[----:B------:R-:W-:-:S03]  /*8b60*/  SEL R20, R24, R4, !P1 ;  /* 0x0000000418147207 */ /* 0x000fc60004800000 */
[----:B------:R1:W-:Y:S01]  /*8b70*/  STL [R1+0x600], R15 ;  /* 0x0006000f01007387 */ /* 0x0003e20000100800 */
[C---:B--2---:R-:W-:Y:S02]  /*8b80*/  SEL R17, R24.reuse, R25, !P1 ;  /* 0x0000001918117207 */ /* 0x044fe40004800000 */
[C---:B------:R-:W-:Y:S02]  /*8b90*/  SEL R4, R24.reuse, R6, !P1 ;  /* 0x0000000618047207 */ /* 0x040fe40004800000 */
[C---:B---3--:R-:W-:Y:S01]  /*8ba0*/  SEL R16, R24.reuse, R28, !P1 ;  /* 0x0000001c18107207 */ /* 0x048fe20004800000 */
[----:B------:R-:W-:Y:S01]  /*8bb0*/  STL [R1+0x604], R17 ;  /* 0x0006041101007387 */ /* 0x000fe20000100800 */
[----:B-1----:R-:W-:-:S03]  /*8bc0*/  SEL R15, R24, R29, !P1 ;  /* 0x0000001d180f7207 */ /* 0x002fc60004800000 */
[----:B------:R-:W-:Y:S01]  /*8bd0*/  STL [R1+0x60c], R16 ;  /* 0x00060c1001007387 */ /* 0x000fe20000100800 */
[----:B------:R-:W-:Y:S01]  /*8be0*/  SHF.R.U32.HI R14, RZ, 0x8, R14 ;  /* 0x00000008ff0e7819 */ /* 0x000fe2000001160e */
[----:B------:R-:W-:Y:S02]  /*8bf0*/  IMAD R29, R2, 0x2, R0 ;  /* 0x00000002021d7824 */ /* 0x000fe400078e0200 */
[----:B------:R-:W-:Y:S01]  /*8c00*/  STL [R1+0x610], R15 ;  /* 0x0006100f01007387 */ /* 0x000fe20000100800 */
[----:B------:R-:W-:-:S03]  /*8c10*/  SGXT.U32 R14, R14, 0x1 ;  /* 0x000000010e0e781a */ /* 0x000fc60000000000 */
[----:B------:R1:W-:Y:S04]  /*8c20*/  STL [R1+0x620], R4 ;  /* 0x0006200401007387 */ /* 0x0003e80000100800 */
[----:B------:R-:W2:Y:S01]  /*8c30*/  LDL.LU R0, [R1+0x1834] ;  /* 0x0018340001007983 */ /* 0x000ea20000300800 */
[----:B------:R-:W-:-:S04]  /*8c40*/  LOP3.LUT R14, R14, 0x4, RZ, 0xfc, !PT ;  /* 0x000000040e0e7812 */ /* 0x000fc800078efcff */
[C---:B------:R-:W-:Y:S02]  /*8c50*/  ISETP.GE.AND P0, PT, R14.reuse, UR7, PT ;  /* 0x000000070e007c0c */ /* 0x040fe4000bf06270 */
[----:B------:R-:W-:Y:S02]  /*8c60*/  ISETP.GE.AND P2, PT, R14, R26, PT ;  /* 0x0000001a0e00720c */ /* 0x000fe40003f46270 */
[----:B------:R-:W3:Y:S01]  /*8c70*/  S2R R14, SR_TID.X ;  /* 0x00000000000e7919 */ /* 0x000ee20000002100 */
[----:B-1----:R-:W-:Y:S01]  /*8c80*/  IMAD R4, R2, 0x2, R29 ;  /* 0x0000000202047824 */ /* 0x002fe200078e021d */
[----:B------:R-:W-:Y:S01]  /*8c90*/  SEL R25, R24, R5, !P1 ;  /* 0x0000000518197207 */ /* 0x000fe20004800000 */
[----:B------:R-:W-:-:S03]  /*8ca0*/  VIADD R5, R26, 0x7f ;  /* 0x0000007f1a057836 */ /* 0x000fc60000000000 */
[----:B------:R1:W-:Y:S02]  /*8cb0*/  STL [R1+0xac], R4 ;  /* 0x0000ac0401007387 */ /* 0x0003e40000100800 */
[----:B------:R-:W-:Y:S02]  /*8cc0*/  ISETP.GT.AND P3, PT, R5, 0x7f, PT ;  /* 0x0000007f0500780c */ /* 0x000fe40003f64270 */
[----:B------:R4:W-:Y:S01]  /*8cd0*/  STL [R1+0x5b0], R5 ;  /* 0x0005b00501007387 */ /* 0x0009e20000100800 */
[----:B-1----:R-:W-:-:S04]  /*8ce0*/  IMAD R4, R2, 0x2, R4 ;  /* 0x0000000202047824 */ /* 0x002fc800078e0204 */
[----:B----4-:R-:W-:-:S04]  /*8cf0*/  IMAD R5, R2, 0x2, R4 ;  /* 0x0000000202057824 */ /* 0x010fc800078e0204 */
[C---:B------:R-:W-:Y:S01]  /*8d00*/  IMAD R22, R2.reuse, 0x2, R5 ;  /* 0x0000000202167824 */ /* 0x040fe200078e0205 */
[----:B------:R-:W-:Y:S03]  /*8d10*/  STL [R1+0x180], R4 ;  /* 0x0001800401007387 */ /* 0x000fe60000100800 */
[----:B------:R-:W-:Y:S01]  /*8d20*/  IMAD R6, R2, 0x2, R22 ;  /* 0x0000000202067824 */ /* 0x000fe200078e0216 */
[----:B------:R-:W-:Y:S04]  /*8d30*/  STL [R1+0x184], R5 ;  /* 0x0001840501007387 */ /* 0x000fe80000100800 */
[----:B------:R-:W-:Y:S04]  /*8d40*/  STL [R1+0x1654], R26 ;  /* 0x0016541a01007387 */ /* 0x000fe80000100800 */
[----:B------:R1:W-:Y:S01]  /*8d50*/  STL [R1+0x1b0], R6 ;  /* 0x0001b00601007387 */ /* 0x0003e20000100800 */
[----:B------:R-:W-:-:S03]  /*8d60*/  ISETP.GE.AND P4, PT, R12, RZ, PT ;  /* 0x000000ff0c00720c */ /* 0x000fc60003f86270 */
[----:B------:R-:W-:Y:S01]  /*8d70*/  STL [R1+0x1358], R3 ;  /* 0x0013580301007387 */ /* 0x000fe20000100800 */
[----:B-1----:R-:W-:Y:S02]  /*8d80*/  LEA R6, R2, R6, 0x1 ;  /* 0x0000000602067211 */ /* 0x002fe400078e08ff */
[----:B---3--:R-:W-:-:S03]  /*8d90*/  LOP3.LUT R12, R14, 0x7f, RZ, 0xc0, !PT ;  /* 0x0000007f0e0c7812 */ /* 0x008fc600078ec0ff */
[----:B------:R1:W-:Y:S01]  /*8da0*/  STL [R1+0x1ac], R6 ;  /* 0x0001ac0601007387 */ /* 0x0003e20000100800 */
[----:B------:R-:W-:-:S03]  /*8db0*/  SHF.R.U32.HI R14, RZ, 0x8, R14 ;  /* 0x00000008ff0e7819 */ /* 0x000fc6000001160e */
[----:B------:R-:W3:Y:S01]  /*8dc0*/  LDL.LU R24, [R1+0x18] ;  /* 0x0000180001187983 */ /* 0x000ee20000300800 */
[----:B------:R-:W-:-:S03]  /*8dd0*/  SGXT.U32 R14, R14, 0x1 ;  /* 0x000000010e0e781a */ /* 0x000fc60000000000 */
[----:B------:R-:W4:Y:S01]  /*8de0*/  LDL.LU R21, [R1+0x14] ;  /* 0x0000140001157983 */ /* 0x000f220000300800 */
[----:B-1----:R-:W-:Y:S02]  /*8df0*/  IMAD R6, R2, 0x2, R6 ;  /* 0x0000000202067824 */ /* 0x002fe400078e0206 */
[----:B------:R-:W-:Y:S01]  /*8e00*/  IMAD.MOV.U32 R19, RZ, RZ, R11 ;  /* 0x000000ffff137224 */ /* 0x000fe200078e000b */
[C---:B------:R-:W-:Y:S02]  /*8e10*/  LOP3.LUT R4, R14.reuse, 0x8, RZ, 0xfc, !PT ;  /* 0x000000080e047812 */ /* 0x040fe400078efcff */
[----:B------:R-:W-:Y:S01]  /*8e20*/  STL [R1+0x1b4], R6 ;  /* 0x0001b40601007387 */ /* 0x000fe20000100800 */
[----:B------:R-:W-:Y:S01]  /*8e30*/  ISETP.GE.AND P5, PT, R14, R26, PT ;  /* 0x0000001a0e00720c */ /* 0x000fe20003fa6270 */
[----:B------:R-:W-:Y:S02]  /*8e40*/  IMAD.MOV.U32 R14, RZ, RZ, R10 ;  /* 0x000000ffff0e7224 */ /* 0x000fe400078e000a */
[----:B------:R-:W3:Y:S04]  /*8e50*/  LDL.LU R11, [R1+0xc] ;  /* 0x00000c00010b7983 */ /* 0x000ee80000300800 */
[----:B------:R-:W4:Y:S01]  /*8e60*/  LDL.LU R10, [R1+0x8] ;  /* 0x00000800010a7983 */ /* 0x000f220000300800 */
[----:B------:R-:W-:-:S02]  /*8e70*/  ISETP.NE.AND P1, PT, R13, RZ, PT ;  /* 0x000000ff0d00720c */ /* 0x000fc40003f25270 */
[----:B------:R-:W-:Y:S01]  /*8e80*/  SEL R28, RZ, 0x4, !P3 ;  /* 0x00000004ff1c7807 */ /* 0x000fe20005800000 */
[----:B------:R-:W-:Y:S02]  /*8e90*/  IMAD R23, R2, 0x2, R6 ;  /* 0x0000000202177824 */ /* 0x000fe400078e0206 */
[----:B--2---:R-:W-:-:S08]  /*8ea0*/  @!P4 IMAD.MOV R0, RZ, RZ, -R0 ;  /* 0x000000ffff00c224 */ /* 0x004fd000078e0a00 */
[----:B------:R-:W-:-:S05]  /*8eb0*/  @!P1 LOP3.LUT R0, RZ, R13, RZ, 0x33, !PT ;  /* 0x0000000dff009212 */ /* 0x000fca00078e33ff */
[----:B------:R-:W-:Y:S02]  /*8ec0*/  IMAD R5, R0, R27, RZ ;  /* 0x0000001b00057224 */ /* 0x000fe400078e02ff */
[----:B------:R-:W-:Y:S02]  /*8ed0*/  IMAD R0, R12, R3, RZ ;  /* 0x000000030c007224 */ /* 0x000fe400078e02ff */
[----:B------:R-:W2:Y:S01]  /*8ee0*/  LDL.LU R12, [R1+0x4] ;  /* 0x00000400010c7983 */ /* 0x000ea20000300800 */
[----:B------:R-:W-:-:S03]  /*8ef0*/  LEA R27, P3, R5, UR12, 0x2 ;  /* 0x0000000c051b7c11 */ /* 0x000fc6000f8610ff */
[----:B------:R-:W2:Y:S01]  /*8f00*/  LDL.LU R13, [R1] ;  /* 0x00000000010d7983 */ /* 0x000ea20000300800 */
[----:B------:R-:W-:-:S03]  /*8f10*/  LEA.HI.X.SX32 R5, R5, UR13, 0x2, P3 ;  /* 0x0000000d05057c11 */ /* 0x000fc600098f16ff */
[----:B------:R1:W-:Y:S04]  /*8f20*/  STL [R1+0x1748], R27 ;  /* 0x0017481b01007387 */ /* 0x0003e80000100800 */
[----:B------:R-:W2:Y:S01]  /*8f30*/  LDL.LU R15, [R1+0x2c] ;  /* 0x00002c00010f7983 */ /* 0x000ea20000300800 */
[----:B------:R-:W-:-:S03]  /*8f40*/  ISETP.GE.AND P1, PT, R4, R26, PT ;  /* 0x0000001a0400720c */ /* 0x000fc60003f26270 */
[----:B-1----:R-:W2:Y:S04]  /*8f50*/  LDL.LU R27, [R1+0x40] ;  /* 0x00004000011b7983 */ /* 0x002ea80000300800 */
[----:B------:R-:W2:Y:S04]  /*8f60*/  LDL.LU R17, [R1+0x44] ;  /* 0x0000440001117983 */ /* 0x000ea80000300800 */
[----:B------:R-:W2:Y:S04]  /*8f70*/  LDL.LU R16, [R1+0x48] ;  /* 0x0000480001107983 */ /* 0x000ea80000300800 */
[----:B------:R-:W2:Y:S04]  /*8f80*/  LDL.LU R6, [R1+0x4c] ;  /* 0x00004c0001067983 */ /* 0x000ea80000300800 */
[----:B------:R-:W2:Y:S04]  /*8f90*/  LDL.LU R18, [R1+0x50] ;  /* 0x0000500001127983 */ /* 0x000ea80000300800 */
[----:B------:R-:W2:Y:S04]  /*8fa0*/  LDL.LU R26, [R1+0x54] ;  /* 0x00005400011a7983 */ /* 0x000ea80000300800 */
[----:B------:R1:W-:Y:S01]  /*8fb0*/  STL [R1+0x1728], R5 ;  /* 0x0017280501007387 */ /* 0x0003e20000100800 */
[----:B------:R-:W-:-:S03]  /*8fc0*/  SEL R3, R28, RZ, !P2 ;  /* 0x000000ff1c037207 */ /* 0x000fc60005000000 */
[----:B-1----:R-:W2:Y:S01]  /*8fd0*/  LDL.LU R5, [R1+0x3c] ;  /* 0x00003c0001057983 */ /* 0x002ea20000300800 */
[----:B------:R-:W-:Y:S02]  /*8fe0*/  ISETP.GE.AND P4, PT, R4, UR7, PT ;  /* 0x0000000704007c0c */ /* 0x000fe4000bf86270 */
[----:B------:R-:W-:Y:S01]  /*8ff0*/  SEL R4, R28, RZ, !P5 ;  /* 0x000000ff1c047207 */ /* 0x000fe20006800000 */
[----:B------:R-:W-:Y:S04]  /*9000*/  STL [R1+0x1668], R3 ;  /* 0x0016680301007387 */ /* 0x000fe80000100800 */
[----:B------:R1:W-:Y:S02]  /*9010*/  STL [R1+0x1658], R28 ;  /* 0x0016581c01007387 */ /* 0x0003e40000100800 */
[----:B-1----:R-:W-:-:S02]  /*9020*/  IMAD R28, R2, 0x2, R23 ;  /* 0x00000002021c7824 */ /* 0x002fc400078e0217 */
[----:B---3--:R-:W-:-:S03]  /*9030*/  IMAD R3, R24, UR10, RZ ;  /* 0x0000000a18037c24 */ /* 0x008fc6000f8e02ff */
[----:B------:R-:W-:Y:S04]  /*9040*/  STL [R1+0x17a4], R28 ;  /* 0x0017a41c01007387 */ /* 0x000fe80000100800 */
[----:B------:R4:W-:Y:S04]  /*9050*/  STL [R1+0x1738], R2 ;  /* 0x0017380201007387 */ /* 0x0009e80000100800 */
[----:B------:R1:W-:Y:S04]  /*9060*/  STL [R1+0x38], R3 ;  /* 0x0000380301007387 */ /* 0x0003e80000100800 */
[----:B------:R-:W3:Y:S01]  /*9070*/  LDL.LU R24, [R1+0x58] ;  /* 0x0000580001187983 */ /* 0x000ee20000300800 */
[----:B----4-:R-:W-:-:S05]  /*9080*/  IMAD R2, R21, UR10, RZ ;  /* 0x0000000a15027c24 */ /* 0x010fca000f8e02ff */
[----:B------:R4:W-:Y:S01]  /*9090*/  STL [R1+0x34], R2 ;  /* 0x0000340201007387 */ /* 0x0009e20000100800 */
[----:B-1----:R-:W-:-:S03]  /*90a0*/  IMAD R3, R10, UR10, RZ ;  /* 0x0000000a0a037c24 */ /* 0x002fc6000f8e02ff */
[----:B------:R-:W3:Y:S01]  /*90b0*/  LDL.LU R10, [R1+0x5c] ;  /* 0x00005c00010a7983 */ /* 0x000ee20000300800 */
[----:B----4-:R-:W-:-:S05]  /*90c0*/  IMAD R2, R11, UR10, RZ ;  /* 0x0000000a0b027c24 */ /* 0x010fca000f8e02ff */
[----:B------:R1:W-:Y:S04]  /*90d0*/  STL [R1+0x30], R2 ;  /* 0x0000300201007387 */ /* 0x0003e80000100800 */
[----:B------:R-:W4:Y:S01]  /*90e0*/  LDL.LU R11, [R1+0x60] ;  /* 0x00006000010b7983 */ /* 0x000f220000300800 */
[----:B------:R-:W-:Y:S02]  /*90f0*/  IMAD.MOV.U32 R21, RZ, RZ, R14 ;  /* 0x000000ffff157224 */ /* 0x000fe400078e000e */
[----:B------:R-:W-:Y:S02]  /*9100*/  IMAD R9, R9, UR10, RZ ;  /* 0x0000000a09097c24 */ /* 0x000fe4000f8e02ff */
[----:B------:R-:W-:Y:S02]  /*9110*/  IMAD R7, R7, UR10, RZ ;  /* 0x0000000a07077c24 */ /* 0x000fe4000f8e02ff */
[----:B--2---:R-:W-:-:S02]  /*9120*/  IMAD R14, R12, UR10, RZ ;  /* 0x0000000a0c0e7c24 */ /* 0x004fc4000f8e02ff */
[----:B------:R-:W2:Y:S01]  /*9130*/  LDL.LU R12, [R1+0x70] ;  /* 0x00007000010c7983 */ /* 0x000ea20000300800 */
[----:B-1----:R-:W-:-:S03]  /*9140*/  IMAD R2, R13, UR10, RZ ;  /* 0x0000000a0d027c24 */ /* 0x002fc6000f8e02ff */
[----:B------:R1:W-:Y:S04]  /*9150*/  STL [R1+0x24], R14 ;  /* 0x0000240e01007387 */ /* 0x0003e80000100800 */
[----:B------:R-:W2:Y:S04]  /*9160*/  LDL.LU R13, [R1+0x74] ;  /* 0x00007400010d7983 */ /* 0x000ea80000300800 */
[----:B------:R1:W-:Y:S04]  /*9170*/  STL [R1+0x20], R2 ;  /* 0x0000200201007387 */ /* 0x0003e80000100800 */
[----:B-1----:R-:W2:Y:S01]  /*9180*/  LDL.LU R14, [R1+0x6c] ;  /* 0x00006c00010e7983 */ /* 0x002ea20000300800 */
[----:B------:R-:W-:-:S03]  /*9190*/  IMAD R2, R8, UR10, RZ ;  /* 0x0000000a08027c24 */ /* 0x000fc6000f8e02ff */
[----:B------:R-:W-:Y:S04]  /*91a0*/  STL [R1+0x1c], R9 ;  /* 0x00001c0901007387 */ /* 0x000fe80000100800 */
[----:B------:R1:W-:Y:S01]  /*91b0*/  STL [R1+0x18], R2 ;  /* 0x0000180201007387 */ /* 0x0003e20000100800 */
[----:B------:R-:W-:Y:S02]  /*91c0*/  IMAD R28, R17, UR10, RZ ;  /* 0x0000000a111c7c24 */ /* 0x000fe4000f8e02ff */
[----:B-1----:R-:W-:Y:S02]  /*91d0*/  IMAD R2, R15, UR10, RZ ;  /* 0x0000000a0f027c24 */ /* 0x002fe4000f8e02ff */
[----:B------:R-:W2:Y:S04]  /*91e0*/  LDL.LU R15, [R1+0x78] ;  /* 0x00007800010f7983 */ /* 0x000ea80000300800 */
[----:B------:R-:W-:Y:S04]  /*91f0*/  STL [R1+0x14], R7 ;  /* 0x0000140701007387 */ /* 0x000fe80000100800 */
[----:B------:R1:W-:Y:S01]  /*9200*/  STL [R1+0x10], R2 ;  /* 0x0000100201007387 */ /* 0x0003e20000100800 */
[----:B------:R-:W-:-:S02]  /*9210*/  IMAD R5, R5, UR10, RZ ;  /* 0x0000000a05057c24 */ /* 0x000fc4000f8e02ff */
[----:B-1----:R-:W-:-:S03]  /*9220*/  IMAD R2, R27, UR10, RZ ;  /* 0x0000000a1b027c24 */ /* 0x002fc6000f8e02ff */
[----:B------:R-:W-:Y:S04]  /*9230*/  STL [R1+0xc], R5 ;  /* 0x00000c0501007387 */ /* 0x000fe80000100800 */
[----:B------:R-:W-:Y:S04]  /*9240*/  STL [R1+0x1820], R28 ;  /* 0x0018201c01007387 */ /* 0x000fe80000100800 */
[----:B------:R1:W-:Y:S02]  /*9250*/  STL [R1+0x8], R2 ;  /* 0x0000080201007387 */ /* 0x0003e40000100800 */
[----:B-1----:R-:W-:-:S02]  /*9260*/  IMAD R2, R16, UR10, RZ ;  /* 0x0000000a10027c24 */ /* 0x002fc4000f8e02ff */
[----:B------:R-:W2:Y:S04]  /*9270*/  LDL.LU R16, [R1+0x7c] ;  /* 0x00007c0001107983 */ /* 0x000ea80000300800 */
[----:B------:R-:W2:Y:S01]  /*9280*/  LDL.LU R17, [R1+0x90] ;  /* 0x0000900001117983 */ /* 0x000ea20000300800 */
[----:B------:R-:W-:Y:S02]  /*9290*/  IMAD R6, R6, UR10, RZ ;  /* 0x0000000a06067c24 */ /* 0x000fe4000f8e02ff */
[----:B------:R-:W-:Y:S01]  /*92a0*/  IMAD R7, R18, UR10, RZ ;  /* 0x0000000a12077c24 */ /* 0x000fe2000f8e02ff */
[----:B------:R1:W-:Y:S01]  /*92b0*/  STL [R1], R2 ;  /* 0x0000000201007387 */ /* 0x0003e20000100800 */
[----:B------:R-:W-:Y:S02]  /*92c0*/  IMAD R8, R26, UR10, RZ ;  /* 0x0000000a1a087c24 */ /* 0x000fe4000f8e02ff */
[----:B---3--:R-:W-:Y:S01]  /*92d0*/  IMAD R9, R24, UR10, RZ ;  /* 0x0000000a18097c24 */ /* 0x008fe2000f8e02ff */
[----:B------:R-:W3:Y:S01]  /*92e0*/  LDL.LU R18, [R1+0x94] ;  /* 0x0000940001127983 */ /* 0x000ee20000300800 */
[----:B------:R-:W-:-:S02]  /*92f0*/  IMAD.MOV.U32 R27, RZ, RZ, R29 ;  /* 0x000000ffff1b7224 */ /* 0x000fc400078e001d */
[----:B------:R-:W-:Y:S01]  /*9300*/  IMAD.MOV.U32 R29, RZ, RZ, R19 ;  /* 0x000000ffff1d7224 */ /* 0x000fe200078e0013 */
[----:B------:R4:W-:Y:S01]  /*9310*/  STL.64 [R1+0x1810], R6 ;  /* 0x0018100601007387 */ /* 0x0009e20000100a00 */
[----:B------:R-:W-:-:S03]  /*9320*/  IMAD R10, R10, UR10, RZ ;  /* 0x0000000a0a0a7c24 */ /* 0x000fc6000f8e02ff */
[----:B------:R-:W3:Y:S01]  /*9330*/  LDL.LU R19, [R1+0x98] ;  /* 0x0000980001137983 */ /* 0x000ee20000300800 */
[----:B-1----:R-:W-:-:S03]  /*9340*/  IMAD.MOV.U32 R2, RZ, RZ, R20 ;  /* 0x000000ffff027224 */ /* 0x002fc600078e0014 */
[----:B------:R-:W-:Y:S01]  /*9350*/  STL.64 [R1+0x1808], R8 ;  /* 0x0018080801007387 */ /* 0x000fe20000100a00 */
[----:B----4-:R-:W-:-:S05]  /*9360*/  IMAD R11, R11, UR10, RZ ;  /* 0x0000000a0b0b7c24 */ /* 0x010fca000f8e02ff */
[----:B------:R1:W-:Y:S04]  /*9370*/  STL.64 [R1+0x1800], R10 ;  /* 0x0018000a01007387 */ /* 0x0003e80000100a00 */
[----:B------:R-:W4:Y:S01]  /*9380*/  LDL.LU R20, [R1+0xa4] ;  /* 0x0000a40001147983 */ /* 0x000f220000300800 */
[----:B------:R-:W-:-:S03]  /*9390*/  IMAD.MOV.U32 R5, RZ, RZ, R21 ;  /* 0x000000ffff057224 */ /* 0x000fc600078e0015 */
[----:B------:R-:W4:Y:S01]  /*93a0*/  LDL.LU R21, [R1+0xb0] ;  /* 0x0000b00001157983 */ /* 0x000f220000300800 */
[----:B------:R-:W-:Y:S02]  /*93b0*/  IMAD.MOV.U32 R28, RZ, RZ, R22 ;  /* 0x000000ffff1c7224 */ /* 0x000fe400078e0016 */
[----:B------:R-:W-:Y:S01]  /*93c0*/  IMAD.MOV.U32 R7, RZ, RZ, R23 ;  /* 0x000000ffff077224 */ /* 0x000fe200078e0017 */
[----:B------:R-:W-:Y:S01]  /*93d0*/  MOV R26, R25 ;  /* 0x00000019001a7202 */ /* 0x000fe20000000f00 */
[----:B-1----:R-:W-:Y:S02]  /*93e0*/  IMAD.MOV.U32 R10, RZ, RZ, R3 ;  /* 0x000000ffff0a7224 */ /* 0x002fe400078e0003 */
[----:B------:R-:W-:Y:S02]  /*93f0*/  IMAD.MOV.U32 R3, RZ, RZ, R27 ;  /* 0x000000ffff037224 */ /* 0x000fe400078e001b */
[----:B------:R-:W-:Y:S02]  /*9400*/  IMAD.MOV.U32 R27, RZ, RZ, R29 ;  /* 0x000000ffff1b7224 */ /* 0x000fe400078e001d */
[----:B------:R-:W-:-:S02]  /*9410*/  IMAD.MOV.U32 R11, RZ, RZ, R2 ;  /* 0x000000ffff0b7224 */ /* 0x000fc400078e0002 */
[----:B------:R-:W-:Y:S02]  /*9420*/  IMAD.MOV.U32 R2, RZ, RZ, R5 ;  /* 0x000000ffff027224 */ /* 0x000fe400078e0005 */
[----:B--2---:R-:W-:Y:S02]  /*9430*/  IMAD R12, R12, UR10, RZ ;  /* 0x0000000a0c0c7c24 */ /* 0x004fe4000f8e02ff */
[----:B------:R-:W-:Y:S02]  /*9440*/  IMAD R13, R13, UR10, RZ ;  /* 0x0000000a0d0d7c24 */ /* 0x000fe4000f8e02ff */
[----:B------:R-:W-:-:S03]  /*9450*/  IMAD R14, R14, UR10, RZ ;  /* 0x0000000a0e0e7c24 */ /* 0x000fc6000f8e02ff */
[----:B------:R-:W-:Y:S04]  /*9460*/  STL.64 [R1+0x17f8], R12 ;  /* 0x0017f80c01007387 */ /* 0x000fe80000100a00 */
[----:B------:R-:W-:Y:S04]  /*9470*/  STL [R1+0x1818], R14 ;  /* 0x0018180e01007387 */ /* 0x000fe80000100800 */
[----:B------:R-:W2:Y:S04]  /*9480*/  LDL.LU R22, [R1+0xb4] ;  /* 0x0000b40001167983 */ /* 0x000ea80000300800 */
[----:B------:R-:W2:Y:S01]  /*9490*/  LDL.LU R23, [R1+0xbc] ;  /* 0x0000bc0001177983 */ /* 0x000ea20000300800 */
[----:B------:R-:W-:-:S05]  /*94a0*/  IMAD R15, R15, UR10, RZ ;  /* 0x0000000a0f0f7c24 */ /* 0x000fca000f8e02ff */
[----:B------:R-:W-:Y:S04]  /*94b0*/  STL [R1+0x181c], R15 ;  /* 0x00181c0f01007387 */ /* 0x000fe80000100800 */
[----:B------:R-:W2:Y:S01]  /*94c0*/  LDL.LU R24, [R1+0xc0] ;  /* 0x0000c00001187983 */ /* 0x000ea20000300800 */
[----:B------:R-:W-:Y:S02]  /*94d0*/  IMAD R16, R16, UR10, RZ ;  /* 0x0000000a10107c24 */ /* 0x000fe4000f8e02ff */
[----:B------:R-:W-:-:S05]  /*94e0*/  IMAD R17, R17, UR10, RZ ;  /* 0x0000000a11117c24 */ /* 0x000fca000f8e02ff */
[----:B------:R1:W-:Y:S04]  /*94f0*/  STL.64 [R1+0x17f0], R16 ;  /* 0x0017f01001007387 */ /* 0x0003e80000100a00 */
[----:B------:R-:W2:Y:S04]  /*9500*/  LDL.LU R25, [R1+0xc4] ;  /* 0x0000c40001197983 */ /* 0x000ea80000300800 */
[----:B------:R-:W2:Y:S04]  /*9510*/  LDL.LU R29, [R1+0xcc] ;  /* 0x0000cc00011d7983 */ /* 0x000ea80000300800 */
[----:B-1----:R-:W2:Y:S04]  /*9520*/  LDL.LU R16, [R1+0xd0] ;  /* 0x0000d00001107983 */ /* 0x002ea80000300800 */
[----:B------:R-:W2:Y:S04]  /*9530*/  LDL.LU R8, [R1+0xd4] ;  /* 0x0000d40001087983 */ /* 0x000ea80000300800 */
[----:B------:R-:W2:Y:S04]  /*9540*/  LDL.LU R9, [R1+0xd8] ;  /* 0x0000d80001097983 */ /* 0x000ea80000300800 */
[----:B------:R-:W2:Y:S01]  /*9550*/  LDL.LU R5, [R1+0xdc] ;  /* 0x0000dc0001057983 */ /* 0x000ea20000300800 */
[----:B---3--:R-:W-:-:S02]  /*9560*/  IMAD R18, R18, UR10, RZ ;  /* 0x0000000a12127c24 */ /* 0x008fc4000f8e02ff */
[----:B------:R-:W-:Y:S02]  /*9570*/  IMAD R19, R19, UR10, RZ ;  /* 0x0000000a13137c24 */ /* 0x000fe4000f8e02ff */
[----:B----4-:R-:W-:-:S03]  /*9580*/  IMAD R20, R20, UR10, RZ ;  /* 0x0000000a14147c24 */ /* 0x010fc6000f8e02ff */
[----:B------:R-:W-:Y:S04]  /*9590*/  STL.64 [R1+0x17e8], R18 ;  /* 0x0017e81201007387 */ /* 0x000fe80000100a00 */
[----:B------:R-:W-:Y:S04]  /*95a0*/  STL [R1+0x1824], R20 ;  /* 0x0018241401007387 */ /* 0x000fe80000100800 */
[----:B------:R-:W3:Y:S04]  /*95b0*/  LDL.LU R12, [R1+0xec] ;  /* 0x0000ec00010c7983 */ /* 0x000ee80000300800 */
[----:B------:R-:W4:Y:S01]  /*95c0*/  LDL.LU R6, [R1+0xf0] ;  /* 0x0000f00001067983 */ /* 0x000f220000300800 */
[----:B------:R-:W-:-:S03]  /*95d0*/  IMAD R21, R21, UR10, RZ ;  /* 0x0000000a15157c24 */ /* 0x000fc6000f8e02ff */
[----:B------:R-:W4:Y:S04]  /*95e0*/  LDL.LU R17, [R1+0xf4] ;  /* 0x0000f40001117983 */ /* 0x000f280000300800 */
[----:B------:R-:W4:Y:S04]  /*95f0*/  LDL.LU R15, [R1+0x100] ;  /* 0x00010000010f7983 */ /* 0x000f280000300800 */
[----:B------:R-:W-:Y:S04]  /*9600*/  STL [R1+0x1828], R21 ;  /* 0x0018281501007387 */ /* 0x000fe80000100800 */
[----:B------:R-:W4:Y:S04]  /*9610*/  LDL.LU R14, [R1+0xfc] ;  /* 0x0000fc00010e7983 */ /* 0x000f280000300800 */
[----:B------:R-:W4:Y:S01]  /*9620*/  LDL.LU R13, [R1+0xf8] ;  /* 0x0000f800010d7983 */ /* 0x000f220000300800 */
[----:B--2---:R-:W-:-:S02]  /*9630*/  IMAD R22, R22, UR10, RZ ;  /* 0x0000000a16167c24 */ /* 0x004fc4000f8e02ff */
[----:B------:R-:W-:-:S05]  /*9640*/  IMAD R23, R23, UR10, RZ ;  /* 0x0000000a17177c24 */ /* 0x000fca000f8e02ff */
[----:B------:R-:W-:Y:S01]  /*9650*/  STL.64 [R1+0x17e0], R22 ;  /* 0x0017e01601007387 */ /* 0x000fe20000100a00 */
[----:B------:R-:W-:-:S05]  /*9660*/  IMAD R24, R24, UR10, RZ ;  /* 0x0000000a18187c24 */ /* 0x000fca000f8e02ff */
[----:B------:R-:W-:Y:S01]  /*9670*/  STL [R1+0x182c], R24 ;  /* 0x00182c1801007387 */ /* 0x000fe20000100800 */
[----:B------:R-:W-:Y:S02]  /*9680*/  IMAD R25, R25, UR10, RZ ;  /* 0x0000000a19197c24 */ /* 0x000fe4000f8e02ff */
[----:B------:R-:W-:-:S03]  /*9690*/  IMAD R16, R16, UR10, RZ ;  /* 0x0000000a10107c24 */ /* 0x000fc6000f8e02ff */
[----:B------:R-:W-:Y:S04]  /*96a0*/  STL [R1+0x1830], R25 ;  /* 0x0018301901007387 */ /* 0x000fe80000100800 */
[----:B------:R1:W-:Y:S02]  /*96b0*/  STL [R1+0x2c], R16 ;  /* 0x00002c1001007387 */ /* 0x0003e40000100800 */
[----:B-1----:R-:W-:Y:S02]  /*96c0*/  IMAD R16, R8, UR10, RZ ;  /* 0x0000000a08107c24 */ /* 0x002fe4000f8e02ff */
[----:B------:R-:W-:-:S03]  /*96d0*/  IMAD R8, R9, UR10, RZ ;  /* 0x0000000a09087c24 */ /* 0x000fc6000f8e02ff */
[----:B------:R3:W-:Y:S01]  /*96e0*/  STL [R1+0x3c], R16 ;  /* 0x00003c1001007387 */ /* 0x0007e20000100800 */
[----:B------:R-:W-:-:S03]  /*96f0*/  IMAD R5, R5, UR10, RZ ;  /* 0x0000000a05057c24 */ /* 0x000fc6000f8e02ff */
[----:B------:R-:W2:Y:S04]  /*9700*/  LDL.LU R25, [R1+0x118] ;  /* 0x0001180001197983 */ /* 0x000ea80000300800 */
[----:B------:R1:W-:Y:S01]  /*9710*/  STL [R1+0x40], R8 ;  /* 0x0000400801007387 */ /* 0x0003e20000100800 */
[----:B---3--:R-:W-:-:S03]  /*9720*/  IMAD R16, R12, UR10, RZ ;  /* 0x0000000a0c107c24 */ /* 0x008fc6000f8e02ff */
[----:B-1----:R-:W3:Y:S04]  /*9730*/  LDL.LU R8, [R1+0x11c] ;  /* 0x00011c0001087983 */ /* 0x002ee80000300800 */
[----:B------:R1:W-:Y:S04]  /*9740*/  STL [R1+0x44], R5 ;  /* 0x0000440501007387 */ /* 0x0003e80000100800 */
[----:B------:R-:W3:Y:S01]  /*9750*/  LDL.LU R9, [R1+0x128] ;  /* 0x0001280001097983 */ /* 0x000ee20000300800 */
[----:B----4-:R-:W-:-:S03]  /*9760*/  IMAD R12, R6, UR10, RZ ;  /* 0x0000000a060c7c24 */ /* 0x010fc6000f8e02ff */
[----:B-1----:R-:W4:Y:S04]  /*9770*/  LDL.LU R5, [R1+0x164] ;  /* 0x0001640001057983 */ /* 0x002f280000300800 */
[----:B------:R-:W4:Y:S01]  /*9780*/  LDL.LU R6, [R1+0x160] ;  /* 0x0001600001067983 */ /* 0x000f220000300800 */
[----:B------:R-:W-:-:S03]  /*9790*/  IMAD R15, R15, UR10, RZ ;  /* 0x0000000a0f0f7c24 */ /* 0x000fc6000f8e02ff */
[----:B------:R1:W-:Y:S01]  /*97a0*/  STL [R1+0x48], R16 ;  /* 0x0000481001007387 */ /* 0x0003e20000100800 */
[----:B------:R-:W-:Y:S02]  /*97b0*/  IMAD R14, R14, UR10, RZ ;  /* 0x0000000a0e0e7c24 */ /* 0x000fe4000f8e02ff */
[----:B-1----:R-:W-:-:S05]  /*97c0*/  IMAD R16, R17, UR10, RZ ;  /* 0x0000000a11107c24 */ /* 0x002fca000f8e02ff */
[----:B------:R1:W-:Y:S04]  /*97d0*/  STL [R1+0x50], R16 ;  /* 0x0000501001007387 */ /* 0x0003e80000100800 */
[----:B------:R-:W-:Y:S04]  /*97e0*/  STL [R1+0x54], R15 ;  /* 0x0000540f01007387 */ /* 0x000fe80000100800 */
[----:B------:R-:W4:Y:S01]  /*97f0*/  LDL.LU R24, [R1+0x15c] ;  /* 0x00015c0001187983 */ /* 0x000f220000300800 */
[----:B------:R-:W-:-:S03]  /*9800*/  IMAD R13, R13, UR10, RZ ;  /* 0x0000000a0d0d7c24 */ /* 0x000fc6000f8e02ff */
[----:B-1----:R-:W4:Y:S04]  /*9810*/  LDL.LU R16, [R1+0x158] ;  /* 0x0001580001107983 */ /* 0x002f280000300800 */
[----:B------:R-:W4:Y:S04]  /*9820*/  LDL.LU R22, [R1+0x154] ;  /* 0x0001540001167983 */ /* 0x000f280000300800 */
[----:B------:R-:W-:Y:S04]  /*9830*/  STL [R1+0x58], R14 ;  /* 0x0000580e01007387 */ /* 0x000fe80000100800 */
[----:B------:R-:W4:Y:S04]  /*9840*/  LDL.LU R23, [R1+0x150] ;  /* 0x0001500001177983 */ /* 0x000f280000300800 */
[----:B------:R1:W-:Y:S04]  /*9850*/  STL [R1+0x5c], R13 ;  /* 0x00005c0d01007387 */ /* 0x0003e80000100800 */
[----:B------:R-:W4:Y:S01]  /*9860*/  LDL.LU R21, [R1+0x14c] ;  /* 0x00014c0001157983 */ /* 0x000f220000300800 */
[----:B------:R-:W-:-:S03]  /*9870*/  IMAD.MOV.U32 R19, RZ, RZ, R10 ;  /* 0x000000ffff137224 */ /* 0x000fc600078e000a */
[----:B------:R-:W4:Y:S04]  /*9880*/  LDL.LU R20, [R1+0x148] ;  /* 0x0001480001147983 */ /* 0x000f280000300800 */
[----:B------:R-:W4:Y:S01]  /*9890*/  LDL.LU R18, [R1+0x144] ;  /* 0x0001440001127983 */ /* 0x000f220000300800 */
[----:B-1----:R-:W-:-:S03]  /*98a0*/  IMAD.MOV.U32 R13, RZ, RZ, R2 ;  /* 0x000000ffff0d7224 */ /* 0x002fc600078e0002 */
[----:B------:R-:W4:Y:S04]  /*98b0*/  LDL.LU R17, [R1+0x140] ;  /* 0x0001400001117983 */ /* 0x000f280000300800 */
[----:B------:R-:W4:Y:S04]  /*98c0*/  LDL.LU R15, [R1+0x138] ;  /* 0x00013800010f7983 */ /* 0x000f280000300800 */
[----:B------:R-:W4:Y:S04]  /*98d0*/  LDL.LU R10, [R1+0x134] ;  /* 0x00013400010a7983 */ /* 0x000f280000300800 */
[----:B------:R-:W4:Y:S04]  /*98e0*/  LDL.LU R2, [R1+0x130] ;  /* 0x0001300001027983 */ /* 0x000f280000300800 */
[----:B------:R-:W4:Y:S01]  /*98f0*/  LDL.LU R14, [R1+0x38] ;  /* 0x00003800010e7983 */ /* 0x000f220000300800 */
[----:B--2---:R-:W-:-:S05]  /*9900*/  IMAD R25, R25, UR10, RZ ;  /* 0x0000000a19197c24 */ /* 0x004fca000f8e02ff */
[----:B------:R3:W-:Y:S02]  /*9910*/  STL [R1+0x60], R25 ;  /* 0x0000601901007387 */ /* 0x0007e40000100800 */
[----:B---3--:R-:W-:Y:S02]  /*9920*/  IMAD R25, R8, UR10, RZ ;  /* 0x0000000a08197c24 */ /* 0x008fe4000f8e02ff */
[----:B------:R-:W-:-:S03]  /*9930*/  IMAD R8, R9, UR10, RZ ;  /* 0x0000000a09087c24 */ /* 0x000fc6000f8e02ff */
[----:B------:R1:W-:Y:S01]  /*9940*/  STL [R1+0x64], R25 ;  /* 0x0000641901007387 */ /* 0x0003e20000100800 */
[----:B----4-:R-:W-:-:S03]  /*9950*/  IMAD R9, R5, UR10, RZ ;  /* 0x0000000a05097c24 */ /* 0x010fc6000f8e02ff */
[----:B------:R-:W2:Y:S04]  /*9960*/  LDL.LU R5, [R1+0x124] ;  /* 0x0001240001057983 */ /* 0x000ea80000300800 */
[----:B------:R3:W-:Y:S01]  /*9970*/  STL [R1+0x68], R8 ;  /* 0x0000680801007387 */ /* 0x0007e20000100800 */
[----:B-1----:R-:W-:-:S03]  /*9980*/  IMAD R25, R6, UR10, RZ ;  /* 0x0000000a06197c24 */ /* 0x002fc6000f8e02ff */
[----:B---3--:R-:W3:Y:S04]  /*9990*/  LDL.LU R8, [R1+0x120] ;  /* 0x0001200001087983 */ /* 0x008ee80000300800 */
[----:B------:R1:W-:Y:S04]  /*99a0*/  STL [R1+0x6c], R9 ;  /* 0x00006c0901007387 */ /* 0x0003e80000100800 */
[----:B-1----:R-:W4:Y:S04]  /*99b0*/  LDL.LU R9, [R1+0x174] ;  /* 0x0001740001097983 */ /* 0x002f280000300800 */
[----:B------:R-:W2:Y:S04]  /*99c0*/  LDL.LU R6, [R1+0x170] ;  /* 0x0001700001067983 */ /* 0x000ea80000300800 */
[----:B------:R1:W-:Y:S02]  /*99d0*/  STL [R1+0x70], R25 ;  /* 0x0000701901007387 */ /* 0x0003e40000100800 */
[----:B-1----:R-:W-:-:S02]  /*99e0*/  IMAD R25, R24, UR10, RZ ;  /* 0x0000000a18197c24 */ /* 0x002fc4000f8e02ff */
[----:B------:R-:W-:-:S03]  /*99f0*/  IMAD R24, R16, UR10, RZ ;  /* 0x0000000a10187c24 */ /* 0x000fc6000f8e02ff */
[----:B------:R1:W-:Y:S01]  /*9a00*/  STL [R1+0x74], R25 ;  /* 0x0000741901007387 */ /* 0x0003e20000100800 */
[----:B------:R-:W-:-:S03]  /*9a10*/  IMAD R21, R21, UR10, RZ ;  /* 0x0000000a15157c24 */ /* 0x000fc6000f8e02ff */
[----:B-1----:R-:W2:Y:S04]  /*9a20*/  LDL.LU R25, [R1+0x34] ;  /* 0x0000340001197983 */ /* 0x002ea80000300800 */
[----:B------:R-:W2:Y:S04]  /*9a30*/  LDL.LU R16, [R1+0x30] ;  /* 0x0000300001107983 */ /* 0x000ea80000300800 */
[----:B------:R1:W-:Y:S01]  /*9a40*/  STL [R1+0x78], R24 ;  /* 0x0000781801007387 */ /* 0x0003e20000100800 */
[----:B------:R-:W-:Y:S02]  /*9a50*/  IMAD R20, R20, UR10, RZ ;  /* 0x0000000a14147c24 */ /* 0x000fe4000f8e02ff */
[----:B------:R-:W-:-:S02]  /*9a60*/  IMAD R17, R17, UR10, RZ ;  /* 0x0000000a11117c24 */ /* 0x000fc4000f8e02ff */
[----:B-1----:R-:W-:Y:S02]  /*9a70*/  IMAD R24, R22, UR10, RZ ;  /* 0x0000000a16187c24 */ /* 0x002fe4000f8e02ff */
[----:B------:R-:W-:-:S03]  /*9a80*/  IMAD R22, R23, UR10, RZ ;  /* 0x0000000a17167c24 */ /* 0x000fc6000f8e02ff */
[----:B------:R1:W-:Y:S01]  /*9a90*/  STL [R1+0x7c], R24 ;  /* 0x00007c1801007387 */ /* 0x0003e20000100800 */
[----:B------:R-:W-:-:S03]  /*9aa0*/  IMAD R15, R15, UR10, RZ ;  /* 0x0000000a0f0f7c24 */ /* 0x000fc6000f8e02ff */
[----:B------:R-:W-:Y:S04]  /*9ab0*/  STL [R1+0x80], R22 ;  /* 0x0000801601007387 */ /* 0x000fe80000100800 */
[----:B------:R-:W-:Y:S04]  /*9ac0*/  STL [R1+0x84], R21 ;  /* 0x0000841501007387 */ /* 0x000fe80000100800 */
[----:B------:R-:W-:Y:S04]  /*9ad0*/  STL [R1+0x88], R20 ;  /* 0x0000881401007387 */ /* 0x000fe80000100800 */
[----:B------:R1:W-:Y:S04]  /*9ae0*/  STL [R1+0x90], R17 ;  /* 0x0000901101007387 */ /* 0x0003e80000100800 */
[----:B------:R-:W-:Y:S04]  /*9af0*/  STL [R1+0x94], R15 ;  /* 0x0000940f01007387 */ /* 0x000fe80000100800 */
[----:B-1----:R-:W2:Y:S01]  /*9b00*/  LDL.LU R24, [R1+0x24] ;  /* 0x0000240001187983 */ /* 0x002ea20000300800 */
[----:B------:R-:W-:-:S02]  /*9b10*/  IMAD.MOV.U32 R17, RZ, RZ, R13 ;  /* 0x000000ffff117224 */ /* 0x000fc400078e000d */
[----:B------:R-:W-:Y:S02]  /*9b20*/  IMAD R13, R10, UR10, RZ ;  /* 0x0000000a0a0d7c24 */ /* 0x000fe4000f8e02ff */
[----:B------:R-:W-:Y:S02]  /*9b30*/  IMAD R10, R2, UR10, RZ ;  /* 0x0000000a020a7c24 */ /* 0x000fe4000f8e02ff */
[----:B------:R-:W2:Y:S04]  /*9b40*/  LDL.LU R2, [R1+0x18c] ;  /* 0x00018c0001027983 */ /* 0x000ea80000300800 */
[----:B------:R1:W-:Y:S04]  /*9b50*/  STL [R1+0x98], R13 ;  /* 0x0000980d01007387 */ /* 0x0003e80000100800 */
[----:B------:R-:W2:Y:S04]  /*9b60*/  LDL.LU R21, [R1+0x20] ;  /* 0x0000200001157983 */ /* 0x000ea80000300800 */
[----:B------:R3:W-:Y:S04]  /*9b70*/  STL [R1+0x9c], R10 ;  /* 0x00009c0a01007387 */ /* 0x0007e80000100800 */
[----:B-1----:R-:W2:Y:S04]  /*9b80*/  LDL.LU R13, [R1+0x1c] ;  /* 0x00001c00010d7983 */ /* 0x002ea80000300800 */
[----:B------:R-:W2:Y:S01]  /*9b90*/  LDL.LU R20, [R1+0x18] ;  /* 0x0000180001147983 */ /* 0x000ea20000300800 */
[----:B---3--:R-:W-:-:S05]  /*9ba0*/  IMAD R10, R8, UR10, RZ ;  /* 0x0000000a080a7c24 */ /* 0x008fca000f8e02ff */
[----:B------:R-:W-:Y:S01]  /*9bb0*/  STL [R1+0xa4], R10 ;  /* 0x0000a40a01007387 */ /* 0x000fe20000100800 */
[----:B----4-:R-:W-:Y:S02]  /*9bc0*/  IMAD R8, R9, UR10, RZ ;  /* 0x0000000a09087c24 */ /* 0x010fe4000f8e02ff */
[----:B--2---:R-:W-:-:S03]  /*9bd0*/  IMAD R6, R6, UR10, RZ ;  /* 0x0000000a06067c24 */ /* 0x004fc6000f8e02ff */
[----:B------:R1:W-:Y:S01]  /*9be0*/  STL [R1+0xb0], R8 ;  /* 0x0000b00801007387 */ /* 0x0003e20000100800 */
[----:B------:R-:W-:-:S03]  /*9bf0*/  MOV R9, R7 ;  /* 0x0000000700097202 */ /* 0x000fc60000000f00 */
[----:B------:R2:W-:Y:S01]  /*9c00*/  STL [R1+0xb4], R6 ;  /* 0x0000b40601007387 */ /* 0x0005e20000100800 */
[----:B-1----:R-:W-:-:S03]  /*9c10*/  IMAD.MOV.U32 R8, RZ, RZ, R28 ;  /* 0x000000ffff087224 */ /* 0x002fc600078e001c */
[----:B------:R-:W3:Y:S04]  /*9c20*/  LDL.LU R28, [R1+0x14] ;  /* 0x00001400011c7983 */ /* 0x000ee80000300800 */
[----:B------:R-:W4:Y:S04]  /*9c30*/  LDL.LU R15, [R1+0x10] ;  /* 0x00001000010f7983 */ /* 0x000f280000300800 */
[----:B------:R-:W3:Y:S04]  /*9c40*/  LDL.LU R10, [R1+0x8] ;  /* 0x00000800010a7983 */ /* 0x000ee80000300800 */
[----:B------:R-:W3:Y:S01]  /*9c50*/  LDL.LU R7, [R1+0x188] ;  /* 0x0001880001077983 */ /* 0x000ee20000300800 */
[----:B------:R-:W-:-:S02]  /*9c60*/  ISETP.NE.U32.AND P5, PT, R4, RZ, PT ;  /* 0x000000ff0400720c */ /* 0x000fc40003fa5070 */
[----:B------:R-:W-:-:S04]  /*9c70*/  LEA R4, P6, R0, UR14, 0x2 ;  /* 0x0000000e00047c11 */ /* 0x000fc8000f8c10ff */
[----:B------:R-:W-:Y:S02]  /*9c80*/  LEA.HI.X.SX32 R0, R0, UR15, 0x2, P6 ;  /* 0x0000000f00007c11 */ /* 0x000fe4000b0f16ff */
[----:B------:R-:W-:-:S04]  /*9c90*/  LEA R22, P2, R14, R4, 0x2 ;  /* 0x000000040e167211 */ /* 0x000fc800078410ff */
[----:B------:R-:W-:Y:S02]  /*9ca0*/  LEA.HI.X.SX32 R23, R14, R0, 0x2, P2 ;  /* 0x000000000e177211 */ /* 0x000fe400010f16ff */
[-C--:B--2---:R-:W-:Y:S01]  /*9cb0*/  LEA R6, P3, R25, R4.reuse, 0x2 ;  /* 0x0000000419067211 */ /* 0x084fe200078610ff */
[----:B------:R-:W2:Y:S04]  /*9cc0*/  LDL.LU R14, [R1+0xc] ;  /* 0x00000c00010e7983 */ /* 0x000ea80000300800 */
[----:B------:R1:W-:Y:S02]  /*9cd0*/  STL.64 [R1+0x5a8], R22 ;  /* 0x0005a81601007387 */ /* 0x0003e40000100a00 */
[----:B-1----:R-:W-:Y:S01]  /*9ce0*/  LEA R22, P2, R16, R4, 0x2 ;  /* 0x0000000410167211 */ /* 0x002fe200078410ff */
[----:B---3--:R-:W-:Y:S01]  /*9cf0*/  IMAD R23, R7, UR10, RZ ;  /* 0x0000000a07177c24 */ /* 0x008fe2000f8e02ff */
[----:B------:R-:W-:-:S02]  /*9d00*/  LEA.HI.X.SX32 R7, R25, R0, 0x2, P3 ;  /* 0x0000000019077211 */ /* 0x000fc400018f16ff */
[----:B------:R-:W3:Y:S04]  /*9d10*/  LDL.LU R25, [R1+0x1830] ;  /* 0x0018300001197983 */ /* 0x000ee80000300800 */
[----:B------:R1:W-:Y:S04]  /*9d20*/  STL [R1+0xb8], R23 ;  /* 0x0000b81701007387 */ /* 0x0003e80000100800 */
[----:B------:R2:W-:Y:S01]  /*9d30*/  STL.64 [R1+0x5a0], R6 ;  /* 0x0005a00601007387 */ /* 0x0005e20000100a00 */
[----:B-1----:R-:W-:-:S03]  /*9d40*/  LEA.HI.X.SX32 R23, R16, R0, 0x2, P2 ;  /* 0x0000000010177211 */ /* 0x002fc600010f16ff */
[----:B------:R-:W3:Y:S01]  /*9d50*/  LDL.LU R16, [R1+0x1a0] ;  /* 0x0001a00001107983 */ /* 0x000ee20000300800 */
[----:B--2---:R-:W-:Y:S01]  /*9d60*/  IMAD.MOV.U32 R7, RZ, RZ, R19 ;  /* 0x000000ffff077224 */ /* 0x004fe200078e0013 */
[----:B------:R-:W-:Y:S02]  /*9d70*/  LEA R6, P3, R19, R4, 0x2 ;  /* 0x0000000413067211 */ /* 0x000fe400078610ff */
[----:B------:R-:W-:Y:S02]  /*9d80*/  STL.64 [R1+0x598], R22 ;  /* 0x0005981601007387 */ /* 0x000fe40000100a00 */
[----:B------:R-:W-:Y:S02]  /*9d90*/  LEA.HI.X.SX32 R7, R7, R0, 0x2, P3 ;  /* 0x0000000007077211 */ /* 0x000fe400018f16ff */
[----:B------:R-:W2:Y:S04]  /*9da0*/  LDL.LU R19, [R1] ;  /* 0x0000000001137983 */ /* 0x000ea80000300800 */
[----:B------:R1:W-:Y:S04]  /*9db0*/  STL.64 [R1+0x590], R6 ;  /* 0x0005900601007387 */ /* 0x0003e80000100a00 */
[----:B-1----:R-:W2:Y:S01]  /*9dc0*/  LDL.LU R7, [R1+0x190] ;  /* 0x0001900001077983 */ /* 0x002ea20000300800 */
[----:B------:R-:W-:-:S04]  /*9dd0*/  LEA R22, P2, R24, R4, 0x2 ;  /* 0x0000000418167211 */ /* 0x000fc800078410ff */
[----:B------:R-:W-:Y:S02]  /*9de0*/  LEA.HI.X.SX32 R23, R24, R0, 0x2, P2 ;  /* 0x0000000018177211 */ /* 0x000fe400010f16ff */
[----:B------:R-:W-:Y:S01]  /*9df0*/  LEA R6, P3, R21, R4, 0x2 ;  /* 0x0000000415067211 */ /* 0x000fe200078610ff */
[----:B------:R-:W3:Y:S04]  /*9e00*/  LDL.LU R24, [R1+0x182c] ;  /* 0x00182c0001187983 */ /* 0x000ee80000300800 */
[----:B------:R2:W-:Y:S02]  /*9e10*/  STL.64 [R1+0x588], R22 ;  /* 0x0005881601007387 */ /* 0x0005e40000100a00 */
[----:B--2---:R-:W-:Y:S01]  /*9e20*/  IMAD R23, R7, UR10, RZ ;  /* 0x0000000a07177c24 */ /* 0x004fe2000f8e02ff */
[----:B------:R-:W-:-:S02]  /*9e30*/  LEA.HI.X.SX32 R7, R21, R0, 0x2, P3 ;  /* 0x0000000015077211 */ /* 0x000fc400018f16ff */
[----:B------:R-:W2:Y:S04]  /*9e40*/  LDL.LU R21, [R1+0x1828] ;  /* 0x0018280001157983 */ /* 0x000ea80000300800 */
[----:B------:R-:W-:Y:S04]  /*9e50*/  STL [R1+0x34], R23 ;  /* 0x0000341701007387 */ /* 0x000fe80000100800 */
[----:B------:R1:W-:Y:S04]  /*9e60*/  STL.64 [R1+0x580], R6 ;  /* 0x0005800601007387 */ /* 0x0003e80000100a00 */
[----:B-1----:R-:W2:Y:S01]  /*9e70*/  LDL.LU R7, [R1+0x198] ;  /* 0x0001980001077983 */ /* 0x002ea20000300800 */
[----:B------:R-:W-:-:S02]  /*9e80*/  LEA R22, P2, R13, R4, 0x2 ;  /* 0x000000040d167211 */ /* 0x000fc400078410ff */
[----:B------:R-:W-:Y:S02]  /*9e90*/  LEA R6, P3, R20, R4, 0x2 ;  /* 0x0000000414067211 */ /* 0x000fe400078610ff */
[----:B------:R-:W-:Y:S01]  /*9ea0*/  LEA.HI.X.SX32 R23, R13, R0, 0x2, P2 ;  /* 0x000000000d177211 */ /* 0x000fe200010f16ff */
[----:B------:R-:W-:-:S04]  /*9eb0*/  IMAD.MOV.U32 R13, RZ, RZ, R9 ;  /* 0x000000ffff0d7224 */ /* 0x000fc800078e0009 */
[----:B------:R1:W-:Y:S04]  /*9ec0*/  STL.64 [R1+0x578], R22 ;  /* 0x0005781601007387 */ /* 0x0003e80000100a00 */
[----:B-1----:R-:W3:Y:S01]  /*9ed0*/  LDL.LU R22, [R1+0x194] ;  /* 0x0001940001167983 */ /* 0x002ee20000300800 */
[----:B--2---:R-:W-:Y:S01]  /*9ee0*/  IMAD R9, R7, UR10, RZ ;  /* 0x0000000a07097c24 */ /* 0x004fe2000f8e02ff */
[----:B------:R-:W-:Y:S02]  /*9ef0*/  LEA.HI.X.SX32 R7, R20, R0, 0x2, P3 ;  /* 0x0000000014077211 */ /* 0x000fe400018f16ff */
[----:B------:R-:W2:Y:S04]  /*9f00*/  LDL.LU R20, [R1+0x1824] ;  /* 0x0018240001147983 */ /* 0x000ea80000300800 */
[----:B------:R-:W-:Y:S04]  /*9f10*/  STL [R1+0x30], R9 ;  /* 0x0000300901007387 */ /* 0x000fe80000100800 */
[----:B------:R1:W-:Y:S04]  /*9f20*/  STL.64 [R1+0x570], R6 ;  /* 0x0005700601007387 */ /* 0x0003e80000100a00 */
[----:B-1----:R-:W2:Y:S01]  /*9f30*/  LDL.LU R7, [R1+0x1a4] ;  /* 0x0001a40001077983 */ /* 0x002ea20000300800 */
[----:B------:R-:W-:Y:S01]  /*9f40*/  IMAD.MOV.U32 R23, RZ, RZ, R8 ;  /* 0x000000ffff177224 */ /* 0x000fe200078e0008 */
[----:B------:R-:W-:-:S04]  /*9f50*/  LEA R8, P2, R28, R4, 0x2 ;  /* 0x000000041c087211 */ /* 0x000fc800078410ff */
[----:B------:R-:W-:Y:S02]  /*9f60*/  LEA.HI.X.SX32 R9, R28, R0, 0x2, P2 ;  /* 0x000000001c097211 */ /* 0x000fe400010f16ff */
[----:B------:R-:W3:Y:S01]  /*9f70*/  LDL.LU R28, [R1+0x1820] ;  /* 0x00182000011c7983 */ /* 0x000ee20000300800 */
[----:B----4-:R-:W-:-:S03]  /*9f80*/  LEA R6, P3, R15, R4, 0x2 ;  /* 0x000000040f067211 */ /* 0x010fc600078610ff */
[----:B------:R1:W-:Y:S02]  /*9f90*/  STL.64 [R1+0x568], R8 ;  /* 0x0005680801007387 */ /* 0x0003e40000100a00 */
[C---:B-1----:R-:W-:Y:S01]  /*9fa0*/  LEA R8, P2, R14.reuse, R4, 0x2 ;  /* 0x000000040e087211 */ /* 0x042fe200078410ff */
[----:B--2---:R-:W-:Y:S01]  /*9fb0*/  IMAD R9, R7, UR10, RZ ;  /* 0x0000000a07097c24 */ /* 0x004fe2000f8e02ff */
[-C--:B------:R-:W-:Y:S02]  /*9fc0*/  LEA.HI.X.SX32 R7, R15, R0.reuse, 0x2, P3 ;  /* 0x000000000f077211 */ /* 0x080fe400018f16ff */
[----:B------:R-:W2:Y:S04]  /*9fd0*/  LDL.LU R15, [R1+0x181c] ;  /* 0x00181c00010f7983 */ /* 0x000ea80000300800 */
[----:B------:R1:W-:Y:S04]  /*9fe0*/  STL [R1+0x28], R9 ;  /* 0x0000280901007387 */ /* 0x0003e80000100800 */
[----:B------:R4:W-:Y:S01]  /*9ff0*/  STL.64 [R1+0x560], R6 ;  /* 0x0005600601007387 */ /* 0x0009e20000100a00 */
[----:B-1----:R-:W-:-:S03]  /*a000*/  LEA.HI.X.SX32 R9, R14, R0, 0x2, P2 ;  /* 0x000000000e097211 */ /* 0x002fc600010f16ff */
[----:B------:R-:W2:Y:S01]  /*a010*/  LDL.LU R14, [R1+0x1818] ;  /* 0x00181800010e7983 */ /* 0x000ea20000300800 */
[----:B----4-:R-:W-:-:S03]  /*a020*/  LEA R6, P3, R10, R4, 0x2 ;  /* 0x000000040a067211 */ /* 0x010fc600078610ff */
[----:B------:R3:W-:Y:S01]  /*a030*/  STL.64 [R1+0x558], R8 ;  /* 0x0005580801007387 */ /* 0x0007e20000100a00 */
[----:B------:R-:W-:Y:S01]  /*a040*/  LEA.HI.X.SX32 R7, R10, R0, 0x2, P3 ;  /* 0x000000000a077211 */ /* 0x000fe200018f16ff */
[----:B---3--:R-:W-:Y:S02]  /*a050*/  IMAD R9, R16, UR10, RZ ;  /* 0x0000000a10097c24 */ /* 0x008fe4000f8e02ff */
[----:B------:R-:W-:-:S03]  /*a060*/  IMAD.MOV.U32 R16, RZ, RZ, R17 ;  /* 0x000000ffff107224 */ /* 0x000fc600078e0011 */
[----:B------:R-:W-:Y:S01]  /*a070*/  STL [R1+0x24], R9 ;  /* 0x0000240901007387 */ /* 0x000fe20000100800 */
[----:B------:R-:W-:-:S03]  /*a080*/  IMAD.MOV.U32 R17, RZ, RZ, R11 ;  /* 0x000000ffff117224 */ /* 0x000fc600078e000b */
[----:B------:R1:W-:Y:S04]  /*a090*/  STL.64 [R1+0x550], R6 ;  /* 0x0005500601007387 */ /* 0x0003e80000100a00 */
[----:B-1----:R-:W3:Y:S04]  /*a0a0*/  LDL.LU.64 R6, [R1+0x1810] ;  /* 0x0018100001067983 */ /* 0x002ee80000300a00 */
[----:B------:R-:W4:Y:S01]  /*a0b0*/  LDL.LU R11, [R1+0x19c] ;  /* 0x00019c00010b7983 */ /* 0x000f220000300800 */
[----:B------:R-:W-:-:S04]  /*a0c0*/  LEA R8, P2, R28, R4, 0x2 ;  /* 0x000000041c087211 */ /* 0x000fc800078410ff */
[----:B------:R-:W-:Y:S02]  /*a0d0*/  LEA.HI.X.SX32 R9, R28, R0, 0x2, P2 ;  /* 0x000000001c097211 */ /* 0x000fe400010f16ff */
[-C--:B------:R-:W-:Y:S01]  /*a0e0*/  LEA R10, P3, R19, R4.reuse, 0x2 ;  /* 0x00000004130a7211 */ /* 0x080fe200078610ff */
[----:B------:R-:W2:Y:S04]  /*a0f0*/  LDL.LU R28, [R1+0x17c] ;  /* 0x00017c00011c7983 */ /* 0x000ea80000300800 */
[----:B------:R3:W-:Y:S02]  /*a100*/  STL.64 [R1+0x548], R8 ;  /* 0x0005480801007387 */ /* 0x0007e40000100a00 */
[----:B---3--:R-:W-:Y:S01]  /*a110*/  LEA R8, P2, R6, R4, 0x2 ;  /* 0x0000000406087211 */ /* 0x008fe200078410ff */
[----:B----4-:R-:W-:Y:S01]  /*a120*/  IMAD R9, R11, UR10, RZ ;  /* 0x0000000a0b097c24 */ /* 0x010fe2000f8e02ff */
[----:B------:R-:W-:-:S05]  /*a130*/  LEA.HI.X.SX32 R11, R19, R0, 0x2, P3 ;  /* 0x00000000130b7211 */ /* 0x000fca00018f16ff */
[----:B------:R1:W-:Y:S04]  /*a140*/  STL.64 [R1+0x540], R10 ;  /* 0x0005400a01007387 */ /* 0x0003e80000100a00 */
[----:B------:R3:W-:Y:S01]  /*a150*/  STL [R1+0x20], R9 ;  /* 0x0000200901007387 */ /* 0x0007e20000100800 */
[----:B-1----:R-:W-:Y:S01]  /*a160*/  IMAD R11, R22, UR10, RZ ;  /* 0x0000000a160b7c24 */ /* 0x002fe2000f8e02ff */
[----:B---3--:R-:W-:Y:S02]  /*a170*/  LEA.HI.X.SX32 R9, R6, R0, 0x2, P2 ;  /* 0x0000000006097211 */ /* 0x008fe400010f16ff */
[----:B------:R-:W-:-:S03]  /*a180*/  LEA R10, P3, R7, R4, 0x2 ;  /* 0x00000004070a7211 */ /* 0x000fc600078610ff */
[----:B------:R1:W-:Y:S01]  /*a190*/  STL.64 [R1+0x538], R8 ;  /* 0x0005380801007387 */ /* 0x0003e20000100a00 */
[----:B------:R-:W-:Y:S02]  /*a1a0*/  IMAD.MOV.U32 R22, RZ, RZ, R23 ;  /* 0x000000ffff167224 */ /* 0x000fe400078e0017 */
[----:B------:R-:W-:Y:S01]  /*a1b0*/  IMAD.MOV.U32 R23, RZ, RZ, R13 ;  /* 0x000000ffff177224 */ /* 0x000fe200078e000d */
[----:B-1----:R-:W3:Y:S04]  /*a1c0*/  LDL.LU.64 R8, [R1+0x1808] ;  /* 0x0018080001087983 */ /* 0x002ee80000300a00 */
[----:B------:R1:W-:Y:S02]  /*a1d0*/  STL [R1+0x1c], R11 ;  /* 0x00001c0b01007387 */ /* 0x0003e40000100800 */
[----:B-1----:R-:W-:-:S05]  /*a1e0*/  LEA.HI.X.SX32 R11, R7, R0, 0x2, P3 ;  /* 0x00000000070b7211 */ /* 0x002fca00018f16ff */
[----:B------:R1:W-:Y:S04]  /*a1f0*/  STL.64 [R1+0x530], R10 ;  /* 0x0005300a01007387 */ /* 0x0003e80000100a00 */
[----:B-1----:R-:W4:Y:S04]  /*a200*/  LDL.LU.64 R10, [R1+0x1800] ;  /* 0x00180000010a7983 */ /* 0x002f280000300a00 */
[----:B------:R-:W2:Y:S01]  /*a210*/  LDL.LU R13, [R1+0x1b8] ;  /* 0x0001b800010d7983 */ /* 0x000ea20000300800 */
[----:B------:R-:W-:Y:S02]  /*a220*/  IMAD R18, R18, UR10, RZ ;  /* 0x0000000a12127c24 */ /* 0x000fe4000f8e02ff */
[----:B------:R-:W-:-:S02]  /*a230*/  IMAD.MOV.U32 R7, RZ, RZ, R12 ;  /* 0x000000ffff077224 */ /* 0x000fc400078e000c */
[----:B------:R-:W-:Y:S01]  /*a240*/  IMAD.MOV.U32 R6, RZ, RZ, R18 ;  /* 0x000000ffff067224 */ /* 0x000fe200078e0012 */
[CC--:B---3--:R-:W-:Y:S02]  /*a250*/  LEA R18, P2, R8.reuse, R4.reuse, 0x2 ;  /* 0x0000000408127211 */ /* 0x0c8fe400078410ff */
[----:B------:R-:W-:Y:S02]  /*a260*/  LEA R12, P3, R9, R4, 0x2 ;  /* 0x00000004090c7211 */ /* 0x000fe400078610ff */
[----:B------:R-:W-:-:S05]  /*a270*/  LEA.HI.X.SX32 R19, R8, R0, 0x2, P2 ;  /* 0x0000000008137211 */ /* 0x000fca00010f16ff */
[----:B------:R-:W-:Y:S01]  /*a280*/  STL.64 [R1+0x528], R18 ;  /* 0x0005281201007387 */ /* 0x000fe20000100a00 */
[----:B--2---:R-:W-:Y:S01]  /*a290*/  IMAD R8, R13, UR10, RZ ;  /* 0x0000000a0d087c24 */ /* 0x004fe2000f8e02ff */
[----:B------:R-:W-:-:S05]  /*a2a0*/  LEA.HI.X.SX32 R13, R9, R0, 0x2, P3 ;  /* 0x00000000090d7211 */ /* 0x000fca00018f16ff */
[----:B------:R1:W-:Y:S04]  /*a2b0*/  STL.64 [R1+0x520], R12 ;  /* 0x0005200c01007387 */ /* 0x0003e80000100a00 */
[----:B------:R2:W-:Y:S04]  /*a2c0*/  STL [R1+0x18], R8 ;  /* 0x0000180801007387 */ /* 0x0005e80000100800 */
[----:B-1----:R-:W3:Y:S04]  /*a2d0*/  LDL.LU.64 R12, [R1+0x17f8] ;  /* 0x0017f800010c7983 */ /* 0x002ee80000300a00 */
[----:B------:R-:W3:Y:S01]  /*a2e0*/  LDL.LU R9, [R1+0x1bc] ;  /* 0x0001bc0001097983 */ /* 0x000ee20000300800 */
[----:B----4-:R-:W-:-:S04]  /*a2f0*/  LEA R18, P2, R10, R4, 0x2 ;  /* 0x000000040a127211 */ /* 0x010fc800078410ff */
[----:B------:R-:W-:Y:S02]  /*a300*/  LEA.HI.X.SX32 R19, R10, R0, 0x2, P2 ;  /* 0x000000000a137211 */ /* 0x000fe400010f16ff */
[----:B--2---:R-:W-:-:S03]  /*a310*/  LEA R8, P3, R11, R4, 0x2 ;  /* 0x000000040b087211 */ /* 0x004fc600078610ff */
[----:B------:R3:W-:Y:S01]  /*a320*/  STL.64 [R1+0x518], R18 ;  /* 0x0005181201007387 */ /* 0x0007e20000100a00 */
[----:B------:R-:W-:Y:S01]  /*a330*/  IMAD R28, R28, UR10, RZ ;  /* 0x0000000a1c1c7c24 */ /* 0x000fe2000f8e02ff */
[----:B---3--:R-:W-:Y:S01]  /*a340*/  LEA R18, P2, R12, R4, 0x2 ;  /* 0x000000040c127211 */ /* 0x008fe200078410ff */
[----:B------:R-:W-:-:S03]  /*a350*/  IMAD R9, R9, UR10, RZ ;  /* 0x0000000a09097c24 */ /* 0x000fc6000f8e02ff */
[-C--:B------:R-:W-:Y:S02]  /*a360*/  LEA.HI.X.SX32 R19, R12, R0.reuse, 0x2, P2 ;  /* 0x000000000c137211 */ /* 0x080fe400010f16ff */
[----:B------:R1:W-:Y:S02]  /*a370*/  STL [R1+0x14], R9 ;  /* 0x0000140901007387 */ /* 0x0003e40000100800 */
[----:B-1----:R-:W-:-:S05]  /*a380*/  LEA.HI.X.SX32 R9, R11, R0, 0x2, P3 ;  /* 0x000000000b097211 */ /* 0x002fca00018f16ff */
[----:B------:R-:W-:Y:S04]  /*a390*/  STL.64 [R1+0x510], R8 ;  /* 0x0005100801007387 */ /* 0x000fe80000100a00 */
[----:B------:R-:W-:Y:S04]  /*a3a0*/  STL.64 [R1+0x508], R18 ;  /* 0x0005081201007387 */ /* 0x000fe80000100a00 */
[----:B------:R1:W-:Y:S04]  /*a3b0*/  STL [R1+0x17b4], R28 ;  /* 0x0017b41c01007387 */ /* 0x0003e80000100800 */
[----:B-1----:R-:W2:Y:S01]  /*a3c0*/  LDL.LU R28, [R1+0x178] ;  /* 0x00017800011c7983 */ /* 0x002ea20000300800 */
[CC--:B------:R-:W-:Y:S01]  /*a3d0*/  LEA R8, P3, R13.reuse, R4.reuse, 0x2 ;  /* 0x000000040d087211 */ /* 0x0c0fe200078610ff */
[----:B------:R-:W-:Y:S01]  /*a3e0*/  IMAD.MOV.U32 R11, RZ, RZ, R16 ;  /* 0x000000ffff0b7224 */ /* 0x000fe200078e0010 */
[----:B------:R-:W-:Y:S01]  /*a3f0*/  LEA R16, P2, R14, R4, 0x2 ;  /* 0x000000040e107211 */ /* 0x000fe200078410ff */
[----:B------:R-:W-:Y:S01]  /*a400*/  IMAD.MOV.U32 R12, RZ, RZ, R17 ;  /* 0x000000ffff0c7224 */ /* 0x000fe200078e0011 */
[----:B------:R-:W-:-:S02]  /*a410*/  LEA.HI.X.SX32 R9, R13, R0, 0x2, P3 ;  /* 0x000000000d097211 */ /* 0x000fc400018f16ff */
[----:B------:R-:W-:Y:S01]  /*a420*/  LEA.HI.X.SX32 R17, R14, R0, 0x2, P2 ;  /* 0x000000000e117211 */ /* 0x000fe200010f16ff */
[----:B------:R-:W3:Y:S01]  /*a430*/  LDL.LU R13, [R1+0x168] ;  /* 0x00016800010d7983 */ /* 0x000ee20000300800 */
[----:B------:R-:W-:-:S03]  /*a440*/  LEA R18, P3, R15, R4, 0x2 ;  /* 0x000000040f127211 */ /* 0x000fc600078610ff */
[----:B------:R1:W-:Y:S01]  /*a450*/  STL.64 [R1+0x500], R8 ;  /* 0x0005000801007387 */ /* 0x0003e20000100a00 */
[----:B------:R-:W-:-:S03]  /*a460*/  LEA.HI.X.SX32 R19, R15, R0, 0x2, P3 ;  /* 0x000000000f137211 */ /* 0x000fc600018f16ff */
[----:B-1----:R-:W4:Y:S04]  /*a470*/  LDL.LU R9, [R1+0x13c] ;  /* 0x00013c0001097983 */ /* 0x002f280000300800 */
[----:B------:R1:W-:Y:S04]  /*a480*/  STL.64 [R1+0x4f8], R16 ;  /* 0x0004f81001007387 */ /* 0x0003e80000100a00 */
[----:B-1----:R-:W3:Y:S04]  /*a490*/  LDL.LU.64 R16, [R1+0x17f0] ;  /* 0x0017f00001107983 */ /* 0x002ee80000300a00 */
[----:B------:R1:W-:Y:S01]  /*a4a0*/  STL.64 [R1+0x4f0], R18 ;  /* 0x0004f01201007387 */ /* 0x0003e20000100a00 */
[----:B--2---:R-:W-:-:S02]  /*a4b0*/  IMAD R14, R28, UR10, RZ ;  /* 0x0000000a1c0e7c24 */ /* 0x004fc4000f8e02ff */
[----:B------:R-:W-:-:S03]  /*a4c0*/  IMAD.MOV.U32 R28, RZ, RZ, R12 ;  /* 0x000000ffff1c7224 */ /* 0x000fc600078e000c */
[----:B------:R2:W-:Y:S04]  /*a4d0*/  STL [R1+0xc], R14 ;  /* 0x00000c0e01007387 */ /* 0x0005e80000100800 */
[----:B-1----:R-:W4:Y:S04]  /*a4e0*/  LDL.LU.64 R18, [R1+0x17e8] ;  /* 0x0017e80001127983 */ /* 0x002f280000300a00 */
[----:B------:R-:W4:Y:S04]  /*a4f0*/  LDL.LU R12, [R1+0x12c] ;  /* 0x00012c00010c7983 */ /* 0x000f280000300800 */
[----:B------:R-:W4:Y:S01]  /*a500*/  LDL.LU R15, [R1+0x16c] ;  /* 0x00016c00010f7983 */ /* 0x000f220000300800 */
[----:B------:R-:W-:Y:S01]  /*a510*/  IMAD.MOV.U32 R8, RZ, RZ, R22 ;  /* 0x000000ffff087224 */ /* 0x000fe200078e0016 */
[----:B------:R-:W-:Y:S01]  /*a520*/  MOV R10, R7 ;  /* 0x00000007000a7202 */ /* 0x000fe20000000f00 */
[----:B------:R-:W-:Y:S01]  /*a530*/  IMAD.MOV.U32 R7, RZ, RZ, R23 ;  /* 0x000000ffff077224 */ /* 0x000fe200078e0017 */
[----:B---3--:R-:W-:-:S04]  /*a540*/  LEA R22, P2, R16, R4, 0x2 ;  /* 0x0000000410167211 */ /* 0x008fc800078410ff */
[----:B------:R-:W-:Y:S02]  /*a550*/  LEA.HI.X.SX32 R23, R16, R0, 0x2, P2 ;  /* 0x0000000010177211 */ /* 0x000fe400010f16ff */
[----:B--2---:R-:W-:-:S03]  /*a560*/  LEA R14, P3, R17, R4, 0x2 ;  /* 0x00000004110e7211 */ /* 0x004fc600078610ff */
[----:B------:R4:W-:Y:S01]  /*a570*/  STL.64 [R1+0x4e8], R22 ;  /* 0x0004e81601007387 */ /* 0x0009e20000100a00 */
[----:B------:R-:W-:Y:S01]  /*a580*/  IMAD R2, R2, UR10, RZ ;  /* 0x0000000a02027c24 */ /* 0x000fe2000f8e02ff */
[----:B----4-:R-:W-:-:S04]  /*a590*/  LEA R22, P2, R18, R4, 0x2 ;  /* 0x0000000412167211 */ /* 0x010fc800078410ff */
[-C--:B------:R-:W-:Y:S01]  /*a5a0*/  LEA.HI.X.SX32 R23, R18, R0.reuse, 0x2, P2 ;  /* 0x0000000012177211 */ /* 0x080fe200010f16ff */
[----:B------:R-:W-:Y:S01]  /*a5b0*/  IMAD R16, R15, UR10, RZ ;  /* 0x0000000a0f107c24 */ /* 0x000fe2000f8e02ff */
[----:B------:R-:W-:-:S04]  /*a5c0*/  LEA.HI.X.SX32 R15, R17, R0, 0x2, P3 ;  /* 0x00000000110f7211 */ /* 0x000fc800018f16ff */
[----:B------:R-:W-:Y:S04]  /*a5d0*/  STL [R1+0x8], R16 ;  /* 0x0000081001007387 */ /* 0x000fe80000100800 */
[----:B------:R-:W-:Y:S04]  /*a5e0*/  STL.64 [R1+0x4e0], R14 ;  /* 0x0004e00e01007387 */ /* 0x000fe80000100a00 */
[----:B------:R1:W-:Y:S04]  /*a5f0*/  STL.64 [R1+0x4d8], R22 ;  /* 0x0004d81601007387 */ /* 0x0003e80000100a00 */
[----:B-1----:R-:W2:Y:S04]  /*a600*/  LDL.LU.64 R22, [R1+0x17e0] ;  /* 0x0017e00001167983 */ /* 0x002ea80000300a00 */
[----:B------:R1:W-:Y:S04]  /*a610*/  STL.64 [R1+0x17d8], R2 ;  /* 0x0017d80201007387 */ /* 0x0003e80000100a00 */
[----:B------:R-:W3:Y:S01]  /*a620*/  LDL.LU R16, [R1+0x114] ;  /* 0x0001140001107983 */ /* 0x000ee20000300800 */
[-C--:B------:R-:W-:Y:S01]  /*a630*/  LEA R14, P3, R19, R4.reuse, 0x2 ;  /* 0x00000004130e7211 */ /* 0x080fe200078610ff */
[----:B-1----:R-:W-:Y:S01]  /*a640*/  IMAD R3, R13, UR10, RZ ;  /* 0x0000000a0d037c24 */ /* 0x002fe2000f8e02ff */
[----:B------:R-:W-:-:S02]  /*a650*/  LEA R2, P2, R20, R4, 0x2 ;  /* 0x0000000414027211 */ /* 0x000fc400078410ff */
[-C--:B------:R-:W-:Y:S02]  /*a660*/  LEA.HI.X.SX32 R15, R19, R0.reuse, 0x2, P3 ;  /* 0x00000000130f7211 */ /* 0x080fe400018f16ff */
[----:B------:R1:W-:Y:S04]  /*a670*/  STL [R1+0x4], R3 ;  /* 0x0000040301007387 */ /* 0x0003e80000100800 */
[----:B------:R4:W-:Y:S04]  /*a680*/  STL.64 [R1+0x4d0], R14 ;  /* 0x0004d00e01007387 */ /* 0x0009e80000100a00 */
[----:B------:R-:W3:Y:S01]  /*a690*/  LDL.LU R13, [R1+0x3c] ;  /* 0x00003c00010d7983 */ /* 0x000ee20000300800 */
[----:B-1----:R-:W-:-:S05]  /*a6a0*/  LEA.HI.X.SX32 R3, R20, R0, 0x2, P2 ;  /* 0x0000000014037211 */ /* 0x002fca00010f16ff */
[----:B------:R1:W-:Y:S01]  /*a6b0*/  STL.64 [R1+0x4c8], R2 ;  /* 0x0004c80201007387 */ /* 0x0003e20000100a00 */
[----:B----4-:R-:W-:-:S04]  /*a6c0*/  LEA R14, P3, R21, R4, 0x2 ;  /* 0x00000004150e7211 */ /* 0x010fc800078610ff */
[----:B------:R-:W-:Y:S01]  /*a6d0*/  LEA.HI.X.SX32 R15, R21, R0, 0x2, P3 ;  /* 0x00000000150f7211 */ /* 0x000fe200018f16ff */
[----:B-1----:R-:W-:Y:S02]  /*a6e0*/  IMAD R3, R9, UR10, RZ ;  /* 0x0000000a09037c24 */ /* 0x002fe4000f8e02ff */
[----:B------:R-:W-:-:S03]  /*a6f0*/  IMAD.MOV.U32 R18, RZ, RZ, R8 ;  /* 0x000000ffff127224 */ /* 0x000fc600078e0008 */
[----:B------:R-:W-:Y:S01]  /*a700*/  STL [R1], R3 ;  /* 0x0000000301007387 */ /* 0x000fe20000100800 */
[----:B------:R-:W-:-:S03]  /*a710*/  IMAD R20, R12, UR10, RZ ;  /* 0x0000000a0c147c24 */ /* 0x000fc6000f8e02ff */
[----:B------:R1:W-:Y:S01]  /*a720*/  STL.64 [R1+0x4c0], R14 ;  /* 0x0004c00e01007387 */ /* 0x0003e20000100a00 */
[----:B------:R-:W-:Y:S02]  /*a730*/  IMAD.MOV.U32 R12, RZ, RZ, R11 ;  /* 0x000000ffff0c7224 */ /* 0x000fe400078e000b */
[----:B------:R-:W-:Y:S01]  /*a740*/  IMAD R29, R29, UR10, RZ ;  /* 0x0000000a1d1d7c24 */ /* 0x000fe2000f8e02ff */
[----:B-1----:R-:W4:Y:S01]  /*a750*/  LDL.LU R14, [R1+0x110] ;  /* 0x00011000010e7983 */ /* 0x002f220000300800 */
[----:B------:R-:W-:Y:S01]  /*a760*/  IMAD.MOV.U32 R15, RZ, RZ, R10 ;  /* 0x000000ffff0f7224 */ /* 0x000fe200078e000a */
[----:B--2---:R-:W-:-:S04]  /*a770*/  LEA R2, P2, R22, R4, 0x2 ;  /* 0x0000000416027211 */ /* 0x004fc800078410ff */
[----:B------:R-:W-:Y:S02]  /*a780*/  LEA.HI.X.SX32 R3, R22, R0, 0x2, P2 ;  /* 0x0000000016037211 */ /* 0x000fe400010f16ff */
[----:B------:R-:W-:-:S03]  /*a790*/  LEA R8, P3, R23, R4, 0x2 ;  /* 0x0000000417087211 */ /* 0x000fc600078610ff */
[----:B------:R1:W-:Y:S01]  /*a7a0*/  STL.64 [R1+0x4b8], R2 ;  /* 0x0004b80201007387 */ /* 0x0003e20000100a00 */
[----:B------:R-:W-:-:S03]  /*a7b0*/  LEA.HI.X.SX32 R9, R23, R0, 0x2, P3 ;  /* 0x0000000017097211 */ /* 0x000fc600018f16ff */
[----:B------:R-:W2:Y:S04]  /*a7c0*/  LDL.LU R11, [R1+0x40] ;  /* 0x00004000010b7983 */ /* 0x000ea80000300800 */
[----:B------:R-:W2:Y:S01]  /*a7d0*/  LDL.LU R21, [R1+0x44] ;  /* 0x0000440001157983 */ /* 0x000ea20000300800 */
[----:B-1----:R-:W-:-:S03]  /*a7e0*/  LEA R2, P2, R24, R4, 0x2 ;  /* 0x0000000418027211 */ /* 0x002fc600078410ff */
[----:B------:R-:W-:Y:S01]  /*a7f0*/  STL [R1+0x17a0], R20 ;  /* 0x0017a01401007387 */ /* 0x000fe20000100800 */
[----:B------:R-:W-:-:S03]  /*a800*/  LEA.HI.X.SX32 R3, R24, R0, 0x2, P2 ;  /* 0x0000000018037211 */ /* 0x000fc600010f16ff */
[----:B------:R1:W-:Y:S01]  /*a810*/  STL.64 [R1+0x4b0], R8 ;  /* 0x0004b00801007387 */ /* 0x0003e20000100a00 */
[----:B------:R-:W-:-:S03]  /*a820*/  LEA R22, P2, R29, R4, 0x2 ;  /* 0x000000041d167211 */ /* 0x000fc600078410ff */
[----:B------:R1:W-:Y:S01]  /*a830*/  STL.64 [R1+0x4a8], R2 ;  /* 0x0004a80201007387 */ /* 0x0003e20000100a00 */
[----:B---3--:R-:W-:Y:S01]  /*a840*/  IMAD R19, R16, UR10, RZ ;  /* 0x0000000a10137c24 */ /* 0x008fe2000f8e02ff */
[C---:B-1----:R-:W-:Y:S02]  /*a850*/  LEA R8, P3, R25.reuse, R4, 0x2 ;  /* 0x0000000419087211 */ /* 0x042fe400078610ff */
[----:B------:R-:W3:Y:S02]  /*a860*/  LDL.LU.64 R2, [R1+0x17d8] ;  /* 0x0017d80001027983 */ /* 0x000ee40000300a00 */
[----:B------:R-:W-:Y:S02]  /*a870*/  LEA.HI.X.SX32 R9, R25, R0, 0x2, P3 ;  /* 0x0000000019097211 */ /* 0x000fe400018f16ff */
[----:B------:R-:W2:Y:S04]  /*a880*/  LDL.LU R24, [R1+0x2c] ;  /* 0x00002c0001187983 */ /* 0x000ea80000300800 */
[----:B------:R-:W2:Y:S04]  /*a890*/  LDL.LU R17, [R1+0x10c] ;  /* 0x00010c0001117983 */ /* 0x000ea80000300800 */
[----:B------:R-:W3:Y:S04]  /*a8a0*/  LDL.LU R10, [R1+0x48] ;  /* 0x00004800010a7983 */ /* 0x000ee80000300800 */
[----:B------:R-:W3:Y:S04]  /*a8b0*/  LDL.LU R16, [R1+0x108] ;  /* 0x0001080001107983 */ /* 0x000ee80000300800 */
[----:B------:R-:W-:Y:S04]  /*a8c0*/  STL [R1+0x498], R22 ;  /* 0x0004981601007387 */ /* 0x000fe80000100800 */
[----:B------:R1:W-:Y:S04]  /*a8d0*/  STL.64 [R1+0x4a0], R8 ;  /* 0x0004a00801007387 */ /* 0x0003e80000100a00 */
[----:B-1----:R-:W3:Y:S04]  /*a8e0*/  LDL.LU R9, [R1+0x50] ;  /* 0x0000500001097983 */ /* 0x002ee80000300800 */
[----:B------:R-:W3:Y:S01]  /*a8f0*/  LDL.LU R8, [R1+0x54] ;  /* 0x0000540001087983 */ /* 0x000ee20000300800 */
[----:B------:R-:W-:Y:S01]  /*a900*/  MOV R20, R18 ;  /* 0x0000001200147202 */ /* 0x000fe20000000f00 */
[----:B----4-:R-:W-:-:S02]  /*a910*/  IMAD R18, R14, UR10, RZ ;  /* 0x0000000a0e127c24 */ /* 0x010fc4000f8e02ff */
[----:B--2---:R-:W-:Y:S02]  /*a920*/  IMAD R17, R17, UR10, RZ ;  /* 0x0000000a11117c24 */ /* 0x004fe4000f8e02ff */
[----:B---3--:R-:W-:Y:S01]  /*a930*/  IMAD R16, R16, UR10, RZ ;  /* 0x0000000a10107c24 */ /* 0x008fe2000f8e02ff */
[----:B------:R1:W-:Y:S02]  /*a940*/  STL.64 [R1+0x17d0], R8 ;  /* 0x0017d00801007387 */ /* 0x0003e40000100a00 */
[----:B-1----:R-:W-:Y:S01]  /*a950*/  IMAD.MOV.U32 R9, RZ, RZ, R23 ;  /* 0x000000ffff097224 */ /* 0x002fe200078e0017 */
[----:B------:R-:W-:Y:S01]  /*a960*/  LEA.HI.X.SX32 R9, R29, R0, 0x2, P2 ;  /* 0x000000001d097211 */ /* 0x000fe200010f16ff */
[----:B------:R-:W-:Y:S01]  /*a970*/  IMAD.MOV.U32 R8, RZ, RZ, R22 ;  /* 0x000000ffff087224 */ /* 0x000fe200078e0016 */
[CC--:B------:R-:W-:Y:S02]  /*a980*/  LEA R22, P3, R24.reuse, R4.reuse, 0x2 ;  /* 0x0000000418167211 */ /* 0x0c0fe400078610ff */
[----:B------:R-:W-:Y:S01]  /*a990*/  LEA R8, P2, R13, R4, 0x2 ;  /* 0x000000040d087211 */ /* 0x000fe200078410ff */
[----:B------:R1:W-:Y:S01]  /*a9a0*/  STL [R1+0x49c], R9 ;  /* 0x00049c0901007387 */ /* 0x0003e20000100800 */
[----:B------:R-:W-:-:S03]  /*a9b0*/  LEA.HI.X.SX32 R23, R24, R0, 0x2, P3 ;  /* 0x0000000018177211 */ /* 0x000fc600018f16ff */
[----:B------:R-:W-:Y:S04]  /*a9c0*/  STL [R1+0x17c8], R28 ;  /* 0x0017c81c01007387 */ /* 0x000fe80000100800 */
[----:B------:R-:W2:Y:S01]  /*a9d0*/  LDL.LU R14, [R1+0x104] ;  /* 0x00010400010e7983 */ /* 0x000ea20000300800 */
[----:B-1----:R-:W-:-:S03]  /*a9e0*/  LEA.HI.X.SX32 R9, R13, R0, 0x2, P2 ;  /* 0x000000000d097211 */ /* 0x002fc600010f16ff */
[----:B------:R1:W-:Y:S04]  /*a9f0*/  STL.64 [R1+0x1790], R18 ;  /* 0x0017901201007387 */ /* 0x0003e80000100a00 */
[----:B------:R-:W3:Y:S04]  /*aa00*/  LDL.LU R25, [R1+0x58] ;  /* 0x0000580001197983 */ /* 0x000ee80000300800 */
[----:B------:R-:W-:Y:S01]  /*aa10*/  STL.64 [R1+0x490], R22 ;  /* 0x0004901601007387 */ /* 0x000fe20000100a00 */
[----:B-1----:R-:W-:-:S03]  /*aa20*/  LEA R18, P3, R11, R4, 0x2 ;  /* 0x000000040b127211 */ /* 0x002fc600078610ff */
[----:B------:R-:W4:Y:S04]  /*aa30*/  LDL.LU R13, [R1+0x5c] ;  /* 0x00005c00010d7983 */ /* 0x000f280000300800 */
[----:B------:R1:W-:Y:S01]  /*aa40*/  STL.64 [R1+0x488], R8 ;  /* 0x0004880801007387 */ /* 0x0003e20000100a00 */
[----:B------:R-:W-:-:S03]  /*aa50*/  LEA.HI.X.SX32 R19, R11, R0, 0x2, P3 ;  /* 0x000000000b137211 */ /* 0x000fc600018f16ff */
[----:B------:R1:W-:Y:S04]  /*aa60*/  STL [R1+0x1798], R17 ;  /* 0x0017981101007387 */ /* 0x0003e80000100800 */
[----:B------:R-:W3:Y:S01]  /*aa70*/  LDL.LU R11, [R1+0xe8] ;  /* 0x0000e800010b7983 */ /* 0x000ee20000300800 */
[----:B-1----:R-:W-:-:S03]  /*aa80*/  LEA R8, P2, R21, R4, 0x2 ;  /* 0x0000000415087211 */ /* 0x002fc600078410ff */
[----:B------:R1:W-:Y:S01]  /*aa90*/  STL.64 [R1+0x480], R18 ;  /* 0x0004801201007387 */ /* 0x0003e20000100a00 */
[----:B------:R-:W-:-:S03]  /*aaa0*/  LEA.HI.X.SX32 R9, R21, R0, 0x2, P2 ;  /* 0x0000000015097211 */ /* 0x000fc600010f16ff */
[----:B------:R-:W4:Y:S01]  /*aab0*/  LDL.LU R22, [R1+0x60] ;  /* 0x0000600001167983 */ /* 0x000f220000300800 */
[CC--:B------:R-:W-:Y:S01]  /*aac0*/  LEA R28, P2, R15.reuse, R4.reuse, 0x2 ;  /* 0x000000040f1c7211 */ /* 0x0c0fe200078410ff */
[----:B------:R-:W-:Y:S02]  /*aad0*/  IMAD.MOV.U32 R17, RZ, RZ, R29 ;  /* 0x000000ffff117224 */ /* 0x000fe400078e001d */
[----:B------:R1:W-:Y:S02]  /*aae0*/  STL.64 [R1+0x478], R8 ;  /* 0x0004780801007387 */ /* 0x0003e40000100a00 */
[C---:B-1----:R-:W-:Y:S02]  /*aaf0*/  LEA R18, P3, R10.reuse, R4, 0x2 ;  /* 0x000000040a127211 */ /* 0x042fe400078610ff */
[-C--:B------:R-:W-:Y:S02]  /*ab00*/  LEA.HI.X.SX32 R17, R15, R0.reuse, 0x2, P2 ;  /* 0x000000000f117211 */ /* 0x080fe400010f16ff */
[----:B------:R-:W-:Y:S01]  /*ab10*/  LEA.HI.X.SX32 R19, R10, R0, 0x2, P3 ;  /* 0x000000000a137211 */ /* 0x000fe200018f16ff */
[----:B------:R-:W4:Y:S04]  /*ab20*/  LDL.LU.64 R8, [R1+0x17d0] ;  /* 0x0017d00001087983 */ /* 0x000f280000300a00 */
[----:B------:R-:W4:Y:S04]  /*ab30*/  LDL.LU R21, [R1+0x64] ;  /* 0x0000640001157983 */ /* 0x000f280000300800 */
[----:B------:R1:W-:Y:S04]  /*ab40*/  STL [R1+0x179c], R16 ;  /* 0x00179c1001007387 */ /* 0x0003e80000100800 */
[----:B------:R1:W-:Y:S02]  /*ab50*/  STL [R1+0x468], R28 ;  /* 0x0004681c01007387 */ /* 0x0003e40000100800 */
[----:B-1----:R-:W-:-:S02]  /*ab60*/  IMAD.MOV.U32 R16, RZ, RZ, R28 ;  /* 0x000000ffff107224 */ /* 0x002fc400078e001c */
[----:B------:R-:W4:Y:S04]  /*ab70*/  LDL.LU R28, [R1+0x17c8] ;  /* 0x0017c800011c7983 */ /* 0x000f280000300800 */
[----:B------:R-:W4:Y:S04]  /*ab80*/  LDL.LU R10, [R1+0xe4] ;  /* 0x0000e400010a7983 */ /* 0x000f280000300800 */
[----:B------:R4:W-:Y:S04]  /*ab90*/  STL.64 [R1+0x470], R18 ;  /* 0x0004701201007387 */ /* 0x0009e80000100a00 */
[----:B------:R1:W-:Y:S04]  /*aba0*/  STL [R1+0x46c], R17 ;  /* 0x00046c1101007387 */ /* 0x0003e80000100800 */
[----:B------:R-:W4:Y:S01]  /*abb0*/  LDL.LU R29, [R1+0x6c] ;  /* 0x00006c00011d7983 */ /* 0x000f220000300800 */
[----:B------:R-:W-:-:S02]  /*abc0*/  IMAD.MOV.U32 R24, RZ, RZ, R20 ;  /* 0x000000ffff187224 */ /* 0x000fc400078e0014 */
[----:B------:R-:W-:Y:S02]  /*abd0*/  IMAD.MOV.U32 R20, RZ, RZ, R6 ;  /* 0x000000ffff147224 */ /* 0x000fe400078e0006 */
[----:B--2---:R-:W-:Y:S02]  /*abe0*/  IMAD R15, R14, UR10, RZ ;  /* 0x0000000a0e0f7c24 */ /* 0x004fe4000f8e02ff */
[----:B---3--:R-:W-:Y:S01]  /*abf0*/  IMAD R14, R11, UR10, RZ ;  /* 0x0000000a0b0e7c24 */ /* 0x008fe2000f8e02ff */
[CC--:B----4-:R-:W-:Y:S02]  /*ac00*/  LEA R18, P3, R9.reuse, R4.reuse, 0x2 ;  /* 0x0000000409127211 */ /* 0x0d0fe400078610ff */
[C---:B------:R-:W-:Y:S02]  /*ac10*/  LEA R16, P2, R8.reuse, R4, 0x2 ;  /* 0x0000000408107211 */ /* 0x040fe400078410ff */
[-C--:B------:R-:W-:Y:S02]  /*ac20*/  LEA.HI.X.SX32 R19, R9, R0.reuse, 0x2, P3 ;  /* 0x0000000009137211 */ /* 0x080fe400018f16ff */
[----:B-1----:R-:W-:Y:S01]  /*ac30*/  LEA.HI.X.SX32 R17, R8, R0, 0x2, P2 ;  /* 0x0000000008117211 */ /* 0x002fe200010f16ff */
[----:B------:R1:W-:Y:S04]  /*ac40*/  STL.64 [R1+0x17c0], R28 ;  /* 0x0017c01c01007387 */ /* 0x0003e80000100a00 */
[----:B------:R-:W-:Y:S04]  /*ac50*/  STL [R1+0x17a8], R15 ;  /* 0x0017a80f01007387 */ /* 0x000fe80000100800 */
[----:B------:R-:W2:Y:S04]  /*ac60*/  LDL.LU R9, [R1+0xe0] ;  /* 0x0000e00001097983 */ /* 0x000ea80000300800 */
[----:B------:R-:W-:Y:S01]  /*ac70*/  STL.64 [R1+0x460], R18 ;  /* 0x0004601201007387 */ /* 0x000fe20000100a00 */
[----:B-1----:R-:W-:-:S03]  /*ac80*/  LEA R28, P3, R25, R4, 0x2 ;  /* 0x00000004191c7211 */ /* 0x002fc600078610ff */
[----:B------:R-:W3:Y:S01]  /*ac90*/  LDL.LU R8, [R1+0x70] ;  /* 0x0000700001087983 */ /* 0x000ee20000300800 */
[----:B------:R-:W-:-:S03]  /*aca0*/  LEA.HI.X.SX32 R29, R25, R0, 0x2, P3 ;  /* 0x00000000191d7211 */ /* 0x000fc600018f16ff */
[----:B------:R1:W-:Y:S04]  /*acb0*/  STL.64 [R1+0x458], R16 ;  /* 0x0004581001007387 */ /* 0x0003e80000100a00 */
[----:B------:R-:W4:Y:S04]  /*acc0*/  LDL.LU R11, [R1+0xc8] ;  /* 0x0000c800010b7983 */ /* 0x000f280000300800 */
[----:B------:R-:W3:Y:S01]  /*acd0*/  LDL.LU R23, [R1+0x74] ;  /* 0x0000740001177983 */ /* 0x000ee20000300800 */
[----:B-1----:R-:W-:-:S03]  /*ace0*/  LEA R16, P2, R13, R4, 0x2 ;  /* 0x000000040d107211 */ /* 0x002fc600078410ff */
[----:B------:R-:W3:Y:S01]  /*acf0*/  LDL.LU R18, [R1+0x78] ;  /* 0x0000780001127983 */ /* 0x000ee20000300800 */
[----:B------:R-:W-:-:S03]  /*ad00*/  LEA.HI.X.SX32 R17, R13, R0, 0x2, P2 ;  /* 0x000000000d117211 */ /* 0x000fc600010f16ff */
[----:B------:R-:W3:Y:S01]  /*ad10*/  LDL.LU R6, [R1+0x7c] ;  /* 0x00007c0001067983 */ /* 0x000ee20000300800 */
[----:B------:R-:W-:-:S03]  /*ad20*/  IMAD R13, R10, UR10, RZ ;  /* 0x0000000a0a0d7c24 */ /* 0x000fc6000f8e02ff */
[----:B------:R-:W-:Y:S04]  /*ad30*/  STL [R1+0x17ac], R14 ;  /* 0x0017ac0e01007387 */ /* 0x000fe80000100800 */
[----:B------:R1:W-:Y:S04]  /*ad40*/  STL.64 [R1+0x448], R28 ;  /* 0x0004481c01007387 */ /* 0x0003e80000100a00 */
[----:B-1----:R-:W3:Y:S04]  /*ad50*/  LDL.LU.64 R28, [R1+0x17c0] ;  /* 0x0017c000011c7983 */ /* 0x002ee80000300a00 */
[----:B------:R-:W-:Y:S04]  /*ad60*/  STL.64 [R1+0x440], R16 ;  /* 0x0004401001007387 */ /* 0x000fe80000100a00 */
[----:B------:R-:W3:Y:S04]  /*ad70*/  LDL.LU R10, [R1+0x1c0] ;  /* 0x0001c000010a7983 */ /* 0x000ee80000300800 */
[----:B------:R1:W-:Y:S04]  /*ad80*/  STL [R1+0x17b0], R13 ;  /* 0x0017b00d01007387 */ /* 0x0003e80000100800 */
[----:B-1----:R-:W3:Y:S01]  /*ad90*/  LDL.LU R13, [R1+0x68] ;  /* 0x00006800010d7983 */ /* 0x002ee20000300800 */
[----:B------:R-:W-:-:S02]  /*ada0*/  LEA R14, P3, R22, R4, 0x2 ;  /* 0x00000004160e7211 */ /* 0x000fc400078610ff */
[C---:B------:R-:W-:Y:S02]  /*adb0*/  LEA R16, P2, R21.reuse, R4, 0x2 ;  /* 0x0000000415107211 */ /* 0x040fe400078410ff */
[-C--:B------:R-:W-:Y:S02]  /*adc0*/  LEA.HI.X.SX32 R15, R22, R0.reuse, 0x2, P3 ;  /* 0x00000000160f7211 */ /* 0x080fe400018f16ff */
[----:B------:R-:W-:Y:S01]  /*add0*/  LEA.HI.X.SX32 R17, R21, R0, 0x2, P2 ;  /* 0x0000000015117211 */ /* 0x000fe200010f16ff */
[----:B------:R-:W-:Y:S02]  /*ade0*/  IMAD.MOV.U32 R25, RZ, RZ, R24 ;  /* 0x000000ffff197224 */ /* 0x000fe400078e0018 */
[----:B------:R-:W-:Y:S01]  /*adf0*/  STL.64 [R1+0x438], R14 ;  /* 0x0004380e01007387 */ /* 0x000fe20000100a00 */
[----:B------:R-:W-:-:S03]  /*ae00*/  IMAD.MOV.U32 R24, RZ, RZ, R12 ;  /* 0x000000ffff187224 */ /* 0x000fc600078e000c */
[----:B------:R-:W3:Y:S04]  /*ae10*/  LDL.LU R19, [R1+0x80] ;  /* 0x0000800001137983 */ /* 0x000ee80000300800 */
[----:B------:R3:W-:Y:S01]  /*ae20*/  STL.64 [R1+0x430], R16 ;  /* 0x0004301001007387 */ /* 0x0007e20000100a00 */
[----:B--2---:R-:W-:-:S03]  /*ae30*/  IMAD R12, R9, UR10, RZ ;  /* 0x0000000a090c7c24 */ /* 0x004fc6000f8e02ff */
[----:B------:R-:W2:Y:S04]  /*ae40*/  LDL.LU R9, [R1+0x1c4] ;  /* 0x0001c40001097983 */ /* 0x000ea80000300800 */
[----:B------:R-:W2:Y:S04]  /*ae50*/  LDL.LU R21, [R1+0x84] ;  /* 0x0000840001157983 */ /* 0x000ea80000300800 */
[----:B------:R-:W2:Y:S04]  /*ae60*/  LDL.LU R22, [R1+0x88] ;  /* 0x0000880001167983 */ /* 0x000ea80000300800 */
[----:B------:R-:W-:Y:S01]  /*ae70*/  STL [R1+0x17b8], R12 ;  /* 0x0017b80c01007387 */ /* 0x000fe20000100800 */
[----:B----4-:R-:W-:Y:S01]  /*ae80*/  IMAD R11, R11, UR10, RZ ;  /* 0x0000000a0b0b7c24 */ /* 0x010fe2000f8e02ff */
[----:B---3--:R-:W-:-:S04]  /*ae90*/  LEA R16, P2, R29, R4, 0x2 ;  /* 0x000000041d107211 */ /* 0x008fc800078410ff */
[----:B------:R-:W-:Y:S02]  /*aea0*/  LEA.HI.X.SX32 R17, R29, R0, 0x2, P2 ;  /* 0x000000001d117211 */ /* 0x000fe400010f16ff */
[----:B------:R-:W-:-:S04]  /*aeb0*/  LEA R14, P3, R13, R4, 0x2 ;  /* 0x000000040d0e7211 */ /* 0x000fc800078610ff */
[----:B------:R-:W-:-:S05]  /*aec0*/  LEA.HI.X.SX32 R15, R13, R0, 0x2, P3 ;  /* 0x000000000d0f7211 */ /* 0x000fca00018f16ff */
[----:B------:R1:W-:Y:S04]  /*aed0*/  STL.64 [R1+0x428], R14 ;  /* 0x0004280e01007387 */ /* 0x0003e80000100a00 */
[----:B------:R3:W-:Y:S01]  /*aee0*/  STL.64 [R1+0x420], R16 ;  /* 0x0004201001007387 */ /* 0x0007e20000100a00 */
[----:B-1----:R-:W-:-:S04]  /*aef0*/  LEA R14, P3, R8, R4, 0x2 ;  /* 0x00000004080e7211 */ /* 0x002fc800078610ff */
[----:B------:R-:W-:Y:S02]  /*af00*/  LEA.HI.X.SX32 R15, R8, R0, 0x2, P3 ;  /* 0x00000000080f7211 */ /* 0x000fe400018f16ff */
[----:B------:R-:W4:Y:S01]  /*af10*/  LDL.LU R8, [R1+0x1c8] ;  /* 0x0001c80001087983 */ /* 0x000f220000300800 */
[----:B------:R-:W-:-:S03]  /*af20*/  LEA R12, P2, R23, R4, 0x2 ;  /* 0x00000004170c7211 */ /* 0x000fc600078410ff */
[----:B------:R1:W-:Y:S01]  /*af30*/  STL.64 [R1+0x418], R14 ;  /* 0x0004180e01007387 */ /* 0x0003e20000100a00 */
[----:B------:R-:W-:Y:S02]  /*af40*/  LEA.HI.X.SX32 R13, R23, R0, 0x2, P2 ;  /* 0x00000000170d7211 */ /* 0x000fe400010f16ff */
[----:B---3--:R-:W-:Y:S01]  /*af50*/  LEA R16, P3, R18, R4, 0x2 ;  /* 0x0000000412107211 */ /* 0x008fe200078610ff */
[----:B------:R-:W-:Y:S02]  /*af60*/  IMAD R10, R10, UR10, RZ ;  /* 0x0000000a0a0a7c24 */ /* 0x000fe4000f8e02ff */
[----:B------:R-:W-:Y:S01]  /*af70*/  IMAD.MOV.U32 R29, RZ, RZ, R25 ;  /* 0x000000ffff1d7224 */ /* 0x000fe200078e0019 */
[----:B-1----:R-:W3:Y:S01]  /*af80*/  LDL.LU R14, [R1+0x90] ;  /* 0x00009000010e7983 */ /* 0x002ee20000300800 */
[----:B------:R-:W-:-:S03]  /*af90*/  IMAD.MOV.U32 R25, RZ, RZ, R7 ;  /* 0x000000ffff197224 */ /* 0x000fc600078e0007 */
[----:B------:R-:W3:Y:S01]  /*afa0*/  LDL.LU R23, [R1+0x94] ;  /* 0x0000940001177983 */ /* 0x000ee20000300800 */
[----:B------:R-:W-:-:S03]  /*afb0*/  LEA.HI.X.SX32 R17, R18, R0, 0x2, P3 ;  /* 0x0000000012117211 */ /* 0x000fc600018f16ff */
[----:B------:R1:W-:Y:S04]  /*afc0*/  STL.64 [R1+0x410], R12 ;  /* 0x0004100c01007387 */ /* 0x0003e80000100a00 */
[----:B------:R-:W3:Y:S04]  /*afd0*/  LDL.LU R7, [R1+0x1cc] ;  /* 0x0001cc0001077983 */ /* 0x000ee80000300800 */
[----:B------:R-:W3:Y:S01]  /*afe0*/  LDL.LU R15, [R1+0x98] ;  /* 0x00009800010f7983 */ /* 0x000ee20000300800 */
[----:B-1----:R-:W-:-:S03]  /*aff0*/  LEA R12, P2, R6, R4, 0x2 ;  /* 0x00000004060c7211 */ /* 0x002fc600078410ff */
[----:B------:R1:W-:Y:S01]  /*b000*/  STL.64 [R1+0x1788], R10 ;  /* 0x0017880a01007387 */ /* 0x0003e20000100a00 */
[----:B------:R-:W-:-:S03]  /*b010*/  LEA.HI.X.SX32 R13, R6, R0, 0x2, P2 ;  /* 0x00000000060d7211 */ /* 0x000fc600010f16ff */
[----:B------:R-:W3:Y:S04]  /*b020*/  LDL.LU R18, [R1+0x9c] ;  /* 0x00009c0001127983 */ /* 0x000ee80000300800 */
[----:B------:R-:W-:Y:S04]  /*b030*/  STL.64 [R1+0x408], R16 ;  /* 0x0004081001007387 */ /* 0x000fe80000100a00 */
[----:B------:R-:W3:Y:S01]  /*b040*/  LDL.LU R6, [R1+0x1d0] ;  /* 0x0001d00001067983 */ /* 0x000ee20000300800 */
[----:B-1----:R-:W-:-:S03]  /*b050*/  LEA R10, P3, R19, R4, 0x2 ;  /* 0x00000004130a7211 */ /* 0x002fc600078610ff */
[----:B------:R2:W-:Y:S01]  /*b060*/  STL.64 [R1+0x400], R12 ;  /* 0x0004000c01007387 */ /* 0x0005e20000100a00 */
[----:B------:R-:W-:-:S05]  /*b070*/  LEA.HI.X.SX32 R11, R19, R0, 0x2, P3 ;  /* 0x00000000130b7211 */ /* 0x000fca00018f16ff */
[----:B------:R1:W-:Y:S01]  /*b080*/  STL.64 [R1+0x3f8], R10 ;  /* 0x0003f80a01007387 */ /* 0x0003e20000100a00 */
[----:B------:R-:W-:Y:S01]  /*b090*/  IMAD R5, R5, UR10, RZ ;  /* 0x0000000a05057c24 */ /* 0x000fe2000f8e02ff */
[----:B--2---:R-:W-:Y:S01]  /*b0a0*/  LEA R12, P2, R21, R4, 0x2 ;  /* 0x00000004150c7211 */ /* 0x004fe200078410ff */
[----:B------:R-:W-:-:S03]  /*b0b0*/  IMAD R9, R9, UR10, RZ ;  /* 0x0000000a09097c24 */ /* 0x000fc6000f8e02ff */
[----:B------:R-:W-:Y:S02]  /*b0c0*/  LEA.HI.X.SX32 R13, R21, R0, 0x2, P2 ;  /* 0x00000000150d7211 */ /* 0x000fe400010f16ff */
[C---:B-1----:R-:W-:Y:S01]  /*b0d0*/  LEA R10, P3, R22.reuse, R4, 0x2 ;  /* 0x00000004160a7211 */ /* 0x042fe200078610ff */
[----:B------:R-:W2:Y:S04]  /*b0e0*/  LDL.LU R21, [R1+0x1d4] ;  /* 0x0001d40001157983 */ /* 0x000ea80000300800 */
[----:B------:R-:W2:Y:S01]  /*b0f0*/  LDL.LU R16, [R1+0xa4] ;  /* 0x0000a40001107983 */ /* 0x000ea20000300800 */
[----:B------:R-:W-:-:S03]  /*b100*/  LEA.HI.X.SX32 R11, R22, R0, 0x2, P3 ;  /* 0x00000000160b7211 */ /* 0x000fc600018f16ff */
[----:B------:R1:W-:Y:S04]  /*b110*/  STL.64 [R1+0x3f0], R12 ;  /* 0x0003f00c01007387 */ /* 0x0003e80000100a00 */
[----:B------:R-:W2:Y:S04]  /*b120*/  LDL.LU R19, [R1+0xb0] ;  /* 0x0000b00001137983 */ /* 0x000ea80000300800 */
[----:B------:R-:W2:Y:S01]  /*b130*/  LDL.LU R17, [R1+0xb4] ;  /* 0x0000b40001117983 */ /* 0x000ea20000300800 */
[----:B-1----:R-:W-:Y:S01]  /*b140*/  LEA R12, P2, R20, R4, 0x2 ;  /* 0x00000004140c7211 */ /* 0x002fe200078410ff */
[----:B------:R-:W-:-:S05]  /*b150*/  IMAD.MOV.U32 R13, RZ, RZ, R20 ;  /* 0x000000ffff0d7224 */ /* 0x000fca00078e0014 */
[----:B------:R-:W-:Y:S01]  /*b160*/  LEA.HI.X.SX32 R13, R13, R0, 0x2, P2 ;  /* 0x000000000d0d7211 */ /* 0x000fe200010f16ff */
[----:B----4-:R-:W-:-:S05]  /*b170*/  IMAD R8, R8, UR10, RZ ;  /* 0x0000000a08087c24 */ /* 0x010fca000f8e02ff */
[----:B------:R3:W-:Y:S04]  /*b180*/  STL.64 [R1+0x1780], R8 ;  /* 0x0017800801007387 */ /* 0x0007e80000100a00 */
[----:B------:R-:W4:Y:S04]  /*b190*/  LDL.LU R22, [R1+0x1d8] ;  /* 0x0001d80001167983 */ /* 0x000f280000300800 */
[----:B------:R-:W4:Y:S04]  /*b1a0*/  LDL.LU R20, [R1+0xb8] ;  /* 0x0000b80001147983 */ /* 0x000f280000300800 */
[----:B------:R1:W-:Y:S01]  /*b1b0*/  STL.64 [R1+0x3e8], R10 ;  /* 0x0003e80a01007387 */ /* 0x0003e20000100a00 */
[----:B---3--:R-:W-:-:S03]  /*b1c0*/  LEA R8, P2, R23, R4, 0x2 ;  /* 0x0000000417087211 */ /* 0x008fc600078410ff */
[----:B------:R-:W-:Y:S01]  /*b1d0*/  STL.64 [R1+0x3e0], R12 ;  /* 0x0003e00c01007387 */ /* 0x000fe20000100a00 */
[----:B-1----:R-:W-:-:S04]  /*b1e0*/  LEA R10, P3, R14, R4, 0x2 ;  /* 0x000000040e0a7211 */ /* 0x002fc800078610ff */
[-C--:B------:R-:W-:Y:S02]  /*b1f0*/  LEA.HI.X.SX32 R11, R14, R0.reuse, 0x2, P3 ;  /* 0x000000000e0b7211 */ /* 0x080fe400018f16ff */
[----:B------:R-:W-:-:S03]  /*b200*/  LEA.HI.X.SX32 R9, R23, R0, 0x2, P2 ;  /* 0x0000000017097211 */ /* 0x000fc600010f16ff */
[----:B------:R1:W-:Y:S01]  /*b210*/  STL.64 [R1+0x3d8], R10 ;  /* 0x0003d80a01007387 */ /* 0x0003e20000100a00 */
[----:B------:R-:W-:-:S03]  /*b220*/  IMAD R7, R7, UR10, RZ ;  /* 0x0000000a07077c24 */ /* 0x000fc6000f8e02ff */
[----:B------:R-:W3:Y:S04]  /*b230*/  LDL.LU R23, [R1+0x1dc] ;  /* 0x0001dc0001177983 */ /* 0x000ee80000300800 */
[----:B------:R1:W-:Y:S02]  /*b240*/  STL.64 [R1+0x3d0], R8 ;  /* 0x0003d00801007387 */ /* 0x0003e40000100a00 */
[----:B-1----:R-:W-:Y:S01]  /*b250*/  LEA R10, P3, R15, R4, 0x2 ;  /* 0x000000040f0a7211 */ /* 0x002fe200078610ff */
[----:B------:R-:W-:-:S03]  /*b260*/  IMAD R6, R6, UR10, RZ ;  /* 0x0000000a06067c24 */ /* 0x000fc6000f8e02ff */
[----:B------:R-:W-:Y:S02]  /*b270*/  LEA.HI.X.SX32 R11, R15, R0, 0x2, P3 ;  /* 0x000000000f0b7211 */ /* 0x000fe400018f16ff */
[C---:B------:R-:W-:Y:S01]  /*b280*/  LEA R8, P2, R18.reuse, R4, 0x2 ;  /* 0x0000000412087211 */ /* 0x040fe200078410ff */
[----:B------:R1:W-:Y:S03]  /*b290*/  STL.64 [R1+0x1778], R6 ;  /* 0x0017780601007387 */ /* 0x0003e60000100a00 */
[----:B------:R-:W-:Y:S01]  /*b2a0*/  LEA.HI.X.SX32 R9, R18, R0, 0x2, P2 ;  /* 0x0000000012097211 */ /* 0x000fe200010f16ff */
[----:B------:R1:W-:Y:S02]  /*b2b0*/  STL.64 [R1+0x3c8], R10 ;  /* 0x0003c80a01007387 */ /* 0x0003e40000100a00 */
[C---:B-1----:R-:W-:Y:S02]  /*b2c0*/  LEA R6, P3, R5.reuse, R4, 0x2 ;  /* 0x0000000405067211 */ /* 0x042fe400078610ff */
[----:B------:R-:W3:Y:S02]  /*b2d0*/  LDL.LU R10, [R1+0x34] ;  /* 0x00003400010a7983 */ /* 0x000ee40000300800 */
[----:B------:R-:W-:-:S02]  /*b2e0*/  LEA.HI.X.SX32 R7, R5, R0, 0x2, P3 ;  /* 0x0000000005077211 */ /* 0x000fc400018f16ff */
[----:B------:R2:W-:Y:S04]  /*b2f0*/  STL.64 [R1+0x3c0], R8 ;  /* 0x0003c00801007387 */ /* 0x0005e80000100a00 */
[----:B------:R-:W3:Y:S04]  /*b300*/  LDL.LU R18, [R1+0x30] ;  /* 0x0000300001127983 */ /* 0x000ee80000300800 */
[----:B------:R-:W3:Y:S04]  /*b310*/  LDL.LU R12, [R1+0x28] ;  /* 0x00002800010c7983 */ /* 0x000ee80000300800 */
[----:B------:R-:W3:Y:S04]  /*b320*/  LDL.LU R5, [R1+0x1e0] ;  /* 0x0001e00001057983 */ /* 0x000ee80000300800 */
[----:B------:R1:W-:Y:S01]  /*b330*/  STL.64 [R1+0x3b8], R6 ;  /* 0x0003b80601007387 */ /* 0x0003e20000100a00 */
[----:B------:R-:W-:Y:S01]  /*b340*/  IMAD.MOV.U32 R11, RZ, RZ, R27 ;  /* 0x000000ffff0b7224 */ /* 0x000fe200078e001b */
[----:B--2---:R-:W-:-:S04]  /*b350*/  LEA R8, P2, R16, R4, 0x2 ;  /* 0x0000000410087211 */ /* 0x004fc800078410ff */
[----:B------:R-:W-:Y:S02]  /*b360*/  LEA.HI.X.SX32 R9, R16, R0, 0x2, P2 ;  /* 0x0000000010097211 */ /* 0x000fe400010f16ff */
[----:B-1----:R-:W-:-:S03]  /*b370*/  LEA R6, P3, R19, R4, 0x2 ;  /* 0x0000000413067211 */ /* 0x002fc600078610ff */
[----:B------:R1:W-:Y:S01]  /*b380*/  STL.64 [R1+0x3b0], R8 ;  /* 0x0003b00801007387 */ /* 0x0003e20000100a00 */
[----:B------:R-:W-:Y:S01]  /*b390*/  LEA.HI.X.SX32 R7, R19, R0, 0x2, P3 ;  /* 0x0000000013077211 */ /* 0x000fe200018f16ff */
[----:B------:R-:W-:Y:S01]  /*b3a0*/  IMAD.MOV.U32 R19, RZ, RZ, R25 ;  /* 0x000000ffff137224 */ /* 0x000fe200078e0019 */
[----:B-1----:R-:W-:-:S03]  /*b3b0*/  LEA R8, P2, R17, R4, 0x2 ;  /* 0x0000000411087211 */ /* 0x002fc600078410ff */
[----:B------:R-:W-:Y:S01]  /*b3c0*/  STL.64 [R1+0x3a8], R6 ;  /* 0x0003a80601007387 */ /* 0x000fe20000100a00 */
[----:B------:R-:W-:-:S03]  /*b3d0*/  LEA.HI.X.SX32 R9, R17, R0, 0x2, P2 ;  /* 0x0000000011097211 */ /* 0x000fc600010f16ff */
[----:B------:R-:W2:Y:S04]  /*b3e0*/  LDL.LU R25, [R1+0x24] ;  /* 0x0000240001197983 */ /* 0x000ea80000300800 */
[----:B------:R1:W-:Y:S01]  /*b3f0*/  STL.64 [R1+0x3a0], R8 ;  /* 0x0003a00801007387 */ /* 0x0003e20000100a00 */
[----:B------:R-:W-:-:S04]  /*b400*/  LEA R16, P2, R2, R4, 0x2 ;  /* 0x0000000402107211 */ /* 0x000fc800078410ff */
[----:B------:R-:W-:Y:S01]  /*b410*/  LEA.HI.X.SX32 R17, R2, R0, 0x2, P2 ;  /* 0x0000000002117211 */ /* 0x000fe200010f16ff */
[----:B-1----:R-:W-:Y:S02]  /*b420*/  IMAD.MOV.U32 R8, RZ, RZ, R28 ;  /* 0x000000ffff087224 */ /* 0x002fe400078e001c */
[----:B------:R-:W2:Y:S04]  /*b430*/  LDL.LU R28, [R1+0x20] ;  /* 0x00002000011c7983 */ /* 0x000ea80000300800 */
[----:B------:R-:W2:Y:S01]  /*b440*/  LDL.LU R13, [R1+0x1c] ;  /* 0x00001c00010d7983 */ /* 0x000ea20000300800 */
[----:B------:R-:W-:Y:S01]  /*b450*/  MOV R9, R24 ;  /* 0x0000001800097202 */ /* 0x000fe20000000f00 */
[----:B----4-:R-:W-:Y:S01]  /*b460*/  IMAD R22, R22, UR10, RZ ;  /* 0x0000000a16167c24 */ /* 0x010fe2000f8e02ff */
[----:B------:R-:W-:-:S04]  /*b470*/  LEA R6, P3, R20, R4, 0x2 ;  /* 0x0000000414067211 */ /* 0x000fc800078610ff */
[----:B------:R-:W-:Y:S01]  /*b480*/  LEA.HI.X.SX32 R7, R20, R0, 0x2, P3 ;  /* 0x0000000014077211 */ /* 0x000fe200018f16ff */
[----:B---3--:R-:W-:-:S05]  /*b490*/  IMAD R23, R23, UR10, RZ ;  /* 0x0000000a17177c24 */ /* 0x008fca000f8e02ff */
[----:B------:R-:W-:Y:S04]  /*b4a0*/  STL.64 [R1+0x1768], R22 ;  /* 0x0017681601007387 */ /* 0x000fe80000100a00 */
[----:B------:R-:W3:Y:S04]  /*b4b0*/  LDL.LU R27, [R1+0x1e8] ;  /* 0x0001e800011b7983 */ /* 0x000ee80000300800 */
[----:B------:R-:W4:Y:S04]  /*b4c0*/  LDL.LU R14, [R1+0x18] ;  /* 0x00001800010e7983 */ /* 0x000f280000300800 */
[----:B------:R1:W-:Y:S04]  /*b4d0*/  STL.64 [R1+0x398], R6 ;  /* 0x0003980601007387 */ /* 0x0003e80000100a00 */
[----:B------:R-:W3:Y:S04]  /*b4e0*/  LDL.LU R15, [R1+0x14] ;  /* 0x00001400010f7983 */ /* 0x000ee80000300800 */
[----:B------:R-:W3:Y:S04]  /*b4f0*/  LDL.LU R2, [R1+0x1ec] ;  /* 0x0001ec0001027983 */ /* 0x000ee80000300800 */
[----:B------:R-:W3:Y:S01]  /*b500*/  LDL.LU R20, [R1+0xc] ;  /* 0x00000c0001147983 */ /* 0x000ee20000300800 */
[----:B-1----:R-:W-:-:S03]  /*b510*/  LEA R6, P3, R10, R4, 0x2 ;  /* 0x000000040a067211 */ /* 0x002fc600078610ff */
[----:B------:R1:W-:Y:S01]  /*b520*/  STL.64 [R1+0x390], R16 ;  /* 0x0003901001007387 */ /* 0x0003e20000100a00 */
[----:B------:R-:W-:Y:S02]  /*b530*/  LEA.HI.X.SX32 R7, R10, R0, 0x2, P3 ;  /* 0x000000000a077211 */ /* 0x000fe400018f16ff */
[----:B------:R-:W-:Y:S01]  /*b540*/  LEA R22, P2, R18, R4, 0x2 ;  /* 0x0000000412167211 */ /* 0x000fe200078410ff */
[----:B-1----:R-:W3:Y:S01]  /*b550*/  LDL.LU R16, [R1+0x8] ;  /* 0x0000080001107983 */ /* 0x002ee20000300800 */
[----:B------:R-:W-:-:S03]  /*b560*/  IMAD R24, R5, UR10, RZ ;  /* 0x0000000a05187c24 */ /* 0x000fc6000f8e02ff */
[----:B------:R-:W3:Y:S04]  /*b570*/  LDL.LU R5, [R1+0x1f0] ;  /* 0x0001f00001057983 */ /* 0x000ee80000300800 */
[----:B------:R-:W3:Y:S04]  /*b580*/  LDL.LU R17, [R1+0x4] ;  /* 0x0000040001117983 */ /* 0x000ee80000300800 */
[----:B------:R1:W-:Y:S01]  /*b590*/  STL.64 [R1+0x388], R6 ;  /* 0x0003880601007387 */ /* 0x0003e20000100a00 */
[----:B------:R-:W-:Y:S01]  /*b5a0*/  LEA.HI.X.SX32 R23, R18, R0, 0x2, P2 ;  /* 0x0000000012177211 */ /* 0x000fe200010f16ff */
[----:B------:R-:W-:-:S02]  /*b5b0*/  IMAD.MOV.U32 R18, RZ, RZ, R19 ;  /* 0x000000ffff127224 */ /* 0x000fc400078e0013 */
[----:B-1----:R-:W3:Y:S01]  /*b5c0*/  LDL.LU R7, [R1+0x1e4] ;  /* 0x0001e40001077983 */ /* 0x002ee20000300800 */
[----:B------:R-:W-:-:S03]  /*b5d0*/  IMAD.MOV.U32 R19, RZ, RZ, R29 ;  /* 0x000000ffff137224 */ /* 0x000fc600078e001d */
[----:B------:R1:W-:Y:S04]  /*b5e0*/  STL.64 [R1+0x380], R22 ;  /* 0x0003801601007387 */ /* 0x0003e80000100a00 */
[----:B------:R-:W4:Y:S04]  /*b5f0*/  LDL.LU R29, [R1+0x1f4] ;  /* 0x0001f400011d7983 */ /* 0x000f280000300800 */
[----:B------:R-:W4:Y:S04]  /*b600*/  LDL.LU R10, [R1] ;  /* 0x00000000010a7983 */ /* 0x000f280000300800 */
[----:B-1----:R-:W4:Y:S01]  /*b610*/  LDL.LU R23, [R1+0x1b4] ;  /* 0x0001b40001177983 */ /* 0x002f220000300800 */
[----:B------:R-:W-:-:S02]  /*b620*/  LEA R6, P3, R12, R4, 0x2 ;  /* 0x000000040c067211 */ /* 0x000fc400078610ff */
[----:B--2---:R-:W-:Y:S01]  /*b630*/  LEA R22, P2, R25, R4, 0x2 ;  /* 0x0000000419167211 */ /* 0x004fe200078410ff */
[----:B---3--:R-:W-:-:S05]  /*b640*/  IMAD R7, R7, UR10, RZ ;  /* 0x0000000a07077c24 */ /* 0x008fca000f8e02ff */
[----:B------:R1:W-:Y:S02]  /*b650*/  STL [R1+0x2c], R7 ;  /* 0x00002c0701007387 */ /* 0x0003e40000100800 */
[-C--:B-1----:R-:W-:Y:S02]  /*b660*/  LEA.HI.X.SX32 R7, R12, R0.reuse, 0x2, P3 ;  /* 0x000000000c077211 */ /* 0x082fe400018f16ff */
[----:B------:R-:W2:Y:S04]  /*b670*/  LDL.LU R12, [R1+0x17b8] ;  /* 0x0017b800010c7983 */ /* 0x000ea80000300800 */
[----:B------:R4:W-:Y:S02]  /*b680*/  STL.64 [R1+0x378], R6 ;  /* 0x0003780601007387 */ /* 0x0009e40000100a00 */
[----:B----4-:R-:W-:Y:S01]  /*b690*/  IMAD.MOV.U32 R7, RZ, RZ, R23 ;  /* 0x000000ffff077224 */ /* 0x010fe200078e0017 */
[----:B------:R-:W-:-:S02]  /*b6a0*/  LEA.HI.X.SX32 R23, R25, R0, 0x2, P2 ;  /* 0x0000000019177211 */ /* 0x000fc400010f16ff */
[C---:B------:R-:W-:Y:S01]  /*b6b0*/  LEA R6, P3, R28.reuse, R4, 0x2 ;  /* 0x000000041c067211 */ /* 0x040fe200078610ff */
[----:B------:R-:W3:Y:S04]  /*b6c0*/  LDL.LU R25, [R1+0x1f8] ;  /* 0x0001f80001197983 */ /* 0x000ee80000300800 */
[----:B------:R1:W-:Y:S02]  /*b6d0*/  STL.64 [R1+0x370], R22 ;  /* 0x0003701601007387 */ /* 0x0003e40000100a00 */
[----:B-1----:R-:W-:Y:S01]  /*b6e0*/  IMAD.MOV.U32 R23, RZ, RZ, R7 ;  /* 0x000000ffff177224 */ /* 0x002fe200078e0007 */
[----:B------:R-:W-:Y:S02]  /*b6f0*/  LEA.HI.X.SX32 R7, R28, R0, 0x2, P3 ;  /* 0x000000001c077211 */ /* 0x000fe400018f16ff */
[----:B------:R-:W4:Y:S01]  /*b700*/  LDL.LU R28, [R1+0x17b4] ;  /* 0x0017b400011c7983 */ /* 0x000f220000300800 */
[----:B------:R-:W-:-:S03]  /*b710*/  LEA R22, P2, R13, R4, 0x2 ;  /* 0x000000040d167211 */ /* 0x000fc600078410ff */
[----:B------:R1:W-:Y:S02]  /*b720*/  STL.64 [R1+0x368], R6 ;  /* 0x0003680601007387 */ /* 0x0003e40000100a00 */
[----:B-1----:R-:W-:Y:S01]  /*b730*/  IMAD.MOV.U32 R7, RZ, RZ, R23 ;  /* 0x000000ffff077224 */ /* 0x002fe200078e0017 */
[----:B------:R-:W-:Y:S02]  /*b740*/  LEA.HI.X.SX32 R23, R13, R0, 0x2, P2 ;  /* 0x000000000d177211 */ /* 0x000fe400010f16ff */
[C---:B------:R-:W-:Y:S01]  /*b750*/  LEA R6, P3, R14.reuse, R4, 0x2 ;  /* 0x000000040e067211 */ /* 0x040fe200078610ff */
[----:B------:R-:W2:Y:S04]  /*b760*/  LDL.LU R13, [R1+0x17b0] ;  /* 0x0017b000010d7983 */ /* 0x000ea80000300800 */
[----:B------:R1:W-:Y:S02]  /*b770*/  STL.64 [R1+0x360], R22 ;  /* 0x0003601601007387 */ /* 0x0003e40000100a00 */
[----:B-1----:R-:W-:Y:S01]  /*b780*/  IMAD.MOV.U32 R23, RZ, RZ, R7 ;  /* 0x000000ffff177224 */ /* 0x002fe200078e0007 */
[----:B------:R-:W-:-:S02]  /*b790*/  LEA.HI.X.SX32 R7, R14, R0, 0x2, P3 ;  /* 0x000000000e077211 */ /* 0x000fc400018f16ff */
[C---:B------:R-:W-:Y:S01]  /*b7a0*/  LEA R22, P2, R15.reuse, R4, 0x2 ;  /* 0x000000040f167211 */ /* 0x040fe200078410ff */
[----:B------:R-:W2:Y:S04]  /*b7b0*/  LDL.LU R14, [R1+0x17ac] ;  /* 0x0017ac00010e7983 */ /* 0x000ea80000300800 */
[----:B------:R1:W-:Y:S02]  /*b7c0*/  STL.64 [R1+0x358], R6 ;  /* 0x0003580601007387 */ /* 0x0003e40000100a00 */
[----:B-1----:R-:W-:Y:S01]  /*b7d0*/  IMAD.MOV.U32 R7, RZ, RZ, R23 ;  /* 0x000000ffff077224 */ /* 0x002fe200078e0017 */
[----:B------:R-:W-:Y:S02]  /*b7e0*/  LEA.HI.X.SX32 R23, R15, R0, 0x2, P2 ;  /* 0x000000000f177211 */ /* 0x000fe400010f16ff */
[----:B------:R-:W2:Y:S04]  /*b7f0*/  LDL.LU R15, [R1+0x17a8] ;  /* 0x0017a800010f7983 */ /* 0x000ea80000300800 */
[----:B------:R1:W-:Y:S02]  /*b800*/  STL.64 [R1+0x350], R22 ;  /* 0x0003501601007387 */ /* 0x0003e40000100a00 */
[----:B-1----:R-:W-:Y:S01]  /*b810*/  IMAD.MOV.U32 R23, RZ, RZ, R7 ;  /* 0x000000ffff177224 */ /* 0x002fe200078e0007 */
[----:B----4-:R-:W-:-:S04]  /*b820*/  LEA R6, P3, R28, R4, 0x2 ;  /* 0x000000041c067211 */ /* 0x010fc800078610ff */
[----:B------:R-:W-:Y:S02]  /*b830*/  LEA.HI.X.SX32 R7, R28, R0, 0x2, P3 ;  /* 0x000000001c077211 */ /* 0x000fe400018f16ff */
[----:B------:R-:W4:Y:S01]  /*b840*/  LDL.LU R28, [R1+0x17a4] ;  /* 0x0017a400011c7983 */ /* 0x000f220000300800 */
[----:B------:R-:W-:-:S03]  /*b850*/  LEA R22, P2, R20, R4, 0x2 ;  /* 0x0000000414167211 */ /* 0x000fc600078410ff */
[----:B------:R1:W-:Y:S01]  /*b860*/  STL.64 [R1+0x348], R6 ;  /* 0x0003480601007387 */ /* 0x0003e20000100a00 */
[----:B------:R-:W-:Y:S01]  /*b870*/  IMAD R29, R29, UR10, RZ ;  /* 0x0000000a1d1d7c24 */ /* 0x000fe2000f8e02ff */
[----:B-1----:R-:W-:Y:S02]  /*b880*/  MOV R7, R23 ;  /* 0x0000001700077202 */ /* 0x002fe40000000f00 */
[----:B------:R-:W-:Y:S02]  /*b890*/  LEA.HI.X.SX32 R23, R20, R0, 0x2, P2 ;  /* 0x0000000014177211 */ /* 0x000fe400010f16ff */
[----:B------:R-:W-:Y:S01]  /*b8a0*/  LEA R6, P3, R16, R4, 0x2 ;  /* 0x0000000410067211 */ /* 0x000fe200078610ff */
[----:B------:R-:W2:Y:S04]  /*b8b0*/  LDL.LU R20, [R1+0x17a0] ;  /* 0x0017a00001147983 */ /* 0x000ea80000300800 */
[----:B------:R1:W-:Y:S02]  /*b8c0*/  STL.64 [R1+0x340], R22 ;  /* 0x0003401601007387 */ /* 0x0003e40000100a00 */
[----:B-1----:R-:W-:-:S02]  /*b8d0*/  IMAD.MOV.U32 R23, RZ, RZ, R19 ;  /* 0x000000ffff177224 */ /* 0x002fc400078e0013 */
[----:B------:R-:W-:Y:S01]  /*b8e0*/  IMAD.MOV.U32 R19, RZ, RZ, R7 ;  /* 0x000000ffff137224 */ /* 0x000fe200078e0007 */
[----:B------:R-:W-:Y:S01]  /*b8f0*/  LEA.HI.X.SX32 R7, R16, R0, 0x2, P3 ;  /* 0x0000000010077211 */ /* 0x000fe200018f16ff */
[----:B------:R-:W-:Y:S01]  /*b900*/  IMAD.MOV.U32 R22, RZ, RZ, R18 ;  /* 0x000000ffff167224 */ /* 0x000fe200078e0012 */
[----:B------:R-:W-:Y:S01]  /*b910*/  LEA R18, P2, R17, R4, 0x2 ;  /* 0x0000000411127211 */ /* 0x000fe200078410ff */
[----:B----4-:R-:W-:Y:S04]  /*b920*/  STL.64 [R1+0x1730], R28 ;  /* 0x0017301c01007387 */ /* 0x010fe80000100a00 */
[----:B------:R-:W4:Y:S04]  /*b930*/  LDL.LU R16, [R1+0x179c] ;  /* 0x00179c0001107983 */ /* 0x000f280000300800 */
[----:B------:R1:W-:Y:S02]  /*b940*/  STL.64 [R1+0x338], R6 ;  /* 0x0003380601007387 */ /* 0x0003e40000100a00 */
[----:B-1----:R-:W-:-:S02]  /*b950*/  IMAD.MOV.U32 R6, RZ, RZ, R9 ;  /* 0x000000ffff067224 */ /* 0x002fc400078e0009 */
[----:B------:R-:W-:Y:S01]  /*b960*/  IMAD.MOV.U32 R9, RZ, RZ, R19 ;  /* 0x000000ffff097224 */ /* 0x000fe200078e0013 */
[----:B------:R-:W-:Y:S02]  /*b970*/  LEA.HI.X.SX32 R19, R17, R0, 0x2, P2 ;  /* 0x0000000011137211 */ /* 0x000fe400010f16ff */
[----:B------:R-:W4:Y:S04]  /*b980*/  LDL.LU R17, [R1+0x1798] ;  /* 0x0017980001117983 */ /* 0x000f280000300800 */
[----:B------:R1:W-:Y:S04]  /*b990*/  STL.64 [R1+0x330], R18 ;  /* 0x0003301201007387 */ /* 0x0003e80000100a00 */
[----:B-1----:R-:W4:Y:S04]  /*b9a0*/  LDL.LU.64 R18, [R1+0x1790] ;  /* 0x0017900001127983 */ /* 0x002f280000300a00 */
[----:B------:R-:W4:Y:S01]  /*b9b0*/  LDL.LU R29, [R1+0x1b0] ;  /* 0x0001b000011d7983 */ /* 0x000f220000300800 */
[----:B---3--:R-:W-:-:S02]  /*b9c0*/  IMAD R25, R25, UR10, RZ ;  /* 0x0000000a19197c24 */ /* 0x008fc4000f8e02ff */
[----:B------:R-:W-:Y:S01]  /*b9d0*/  IMAD.MOV.U32 R7, RZ, RZ, R8 ;  /* 0x000000ffff077224 */ /* 0x000fe200078e0008 */
[-C--:B------:R-:W-:Y:S02]  /*b9e0*/  LEA R8, P3, R10, R4.reuse, 0x2 ;  /* 0x000000040a087211 */ /* 0x080fe400078610ff */
[----:B------:R1:W-:Y:S01]  /*b9f0*/  STL.64 [R1+0x1760], R24 ;  /* 0x0017601801007387 */ /* 0x0003e20000100a00 */
[----:B--2---:R-:W-:Y:S01]  /*ba00*/  LEA R28, P2, R20, R4, 0x2 ;  /* 0x00000004141c7211 */ /* 0x004fe200078410ff */
[----:B-1----:R-:W-:Y:S01]  /*ba10*/  IMAD.MOV.U32 R24, RZ, RZ, R9 ;  /* 0x000000ffff187224 */ /* 0x002fe200078e0009 */
[----:B------:R-:W-:-:S05]  /*ba20*/  LEA.HI.X.SX32 R9, R10, R0, 0x2, P3 ;  /* 0x000000000a097211 */ /* 0x000fca00018f16ff */
[----:B------:R1:W-:Y:S02]  /*ba30*/  STL.64 [R1+0x328], R8 ;  /* 0x0003280801007387 */ /* 0x0003e40000100a00 */
[----:B-1----:R-:W-:Y:S02]  /*ba40*/  IMAD.MOV.U32 R9, RZ, RZ, R11 ;  /* 0x000000ffff097224 */ /* 0x002fe400078e000b */
[----:B------:R-:W2:Y:S01]  /*ba50*/  LDL.LU R8, [R1+0x208] ;  /* 0x0002080001087983 */ /* 0x000ea20000300800 */
[----:B----4-:R-:W-:Y:S01]  /*ba60*/  IMAD.MOV.U32 R11, RZ, RZ, R29 ;  /* 0x000000ffff0b7224 */ /* 0x010fe200078e001d */
[----:B------:R-:W-:Y:S02]  /*ba70*/  LEA.HI.X.SX32 R29, R20, R0, 0x2, P2 ;  /* 0x00000000141d7211 */ /* 0x000fe400010f16ff */
[----:B------:R-:W3:Y:S01]  /*ba80*/  LDL.LU R20, [R1+0x1fc] ;  /* 0x0001fc0001147983 */ /* 0x000ee20000300800 */
[----:B------:R-:W-:Y:S01]  /*ba90*/  IMAD R21, R21, UR10, RZ ;  /* 0x0000000a15157c24 */ /* 0x000fe2000f8e02ff */
[----:B------:R-:W-:-:S02]  /*baa0*/  LEA R10, P3, R19, R4, 0x2 ;  /* 0x00000004130a7211 */ /* 0x000fc400078610ff */
[----:B------:R1:W-:Y:S04]  /*bab0*/  STL.64 [R1+0x320], R28 ;  /* 0x0003201c01007387 */ /* 0x0003e80000100a00 */
[----:B-1----:R-:W4:Y:S01]  /*bac0*/  LDL.LU R29, [R1+0x1ac] ;  /* 0x0001ac00011d7983 */ /* 0x002f220000300800 */
[----:B---3--:R-:W-:-:S05]  /*bad0*/  IMAD R20, R20, UR10, RZ ;  /* 0x0000000a14147c24 */ /* 0x008fca000f8e02ff */
[----:B------:R1:W-:Y:S02]  /*bae0*/  STL.64 [R1+0x1770], R20 ;  /* 0x0017701401007387 */ /* 0x0003e40000100a00 */
[----:B-1----:R-:W-:Y:S02]  /*baf0*/  MOV R21, R11 ;  /* 0x0000000b00157202 */ /* 0x002fe40000000f00 */
[----:B------:R-:W-:Y:S02]  /*bb00*/  LEA.HI.X.SX32 R11, R19, R0, 0x2, P3 ;  /* 0x00000000130b7211 */ /* 0x000fe400018f16ff */
[----:B------:R-:W3:Y:S04]  /*bb10*/  LDL.LU R19, [R1+0x20c] ;  /* 0x00020c0001137983 */ /* 0x000ee80000300800 */
[----:B------:R1:W-:Y:S04]  /*bb20*/  STL.64 [R1+0x318], R10 ;  /* 0x0003180a01007387 */ /* 0x0003e80000100a00 */
[----:B-1----:R-:W2:Y:S01]  /*bb30*/  LDL.LU R11, [R1+0x200] ;  /* 0x00020000010b7983 */ /* 0x002ea20000300800 */
[-C--:B------:R-:W-:Y:S01]  /*bb40*/  LEA R28, P2, R18, R4.reuse, 0x2 ;  /* 0x00000004121c7211 */ /* 0x080fe200078410ff */
[----:B----4-:R-:W-:Y:S01]  /*bb50*/  IMAD.MOV.U32 R20, RZ, RZ, R29 ;  /* 0x000000ffff147224 */ /* 0x010fe200078e001d */
[----:B------:R-:W-:-:S02]  /*bb60*/  LEA R10, P3, R17, R4, 0x2 ;  /* 0x00000004110a7211 */ /* 0x000fc400078610ff */
[----:B------:R-:W-:-:S05]  /*bb70*/  LEA.HI.X.SX32 R29, R18, R0, 0x2, P2 ;  /* 0x00000000121d7211 */ /* 0x000fca00010f16ff */
[----:B------:R1:W-:Y:S02]  /*bb80*/  STL.64 [R1+0x310], R28 ;  /* 0x0003101c01007387 */ /* 0x0003e40000100a00 */
[----:B-1----:R-:W-:-:S04]  /*bb90*/  LEA R28, P2, R16, R4, 0x2 ;  /* 0x00000004101c7211 */ /* 0x002fc800078410ff */
[-C--:B------:R-:W-:Y:S01]  /*bba0*/  LEA.HI.X.SX32 R29, R16, R0.reuse, 0x2, P2 ;  /* 0x00000000101d7211 */ /* 0x080fe200010f16ff */
[----:B--2---:R-:W-:Y:S01]  /*bbb0*/  IMAD R18, R11, UR10, RZ ;  /* 0x0000000a0b127c24 */ /* 0x004fe2000f8e02ff */
[----:B------:R-:W-:Y:S02]  /*bbc0*/  LEA.HI.X.SX32 R11, R17, R0, 0x2, P3 ;  /* 0x00000000110b7211 */ /* 0x000fe400018f16ff */
[----:B------:R-:W2:Y:S04]  /*bbd0*/  LDL.LU R17, [R1+0x204] ;  /* 0x0002040001117983 */ /* 0x000ea80000300800 */
[----:B------:R1:W-:Y:S04]  /*bbe0*/  STL.64 [R1+0x308], R10 ;  /* 0x0003080a01007387 */ /* 0x0003e80000100a00 */
[----:B------:R4:W-:Y:S01]  /*bbf0*/  STL.64 [R1+0x300], R28 ;  /* 0x0003001c01007387 */ /* 0x0009e20000100a00 */
[----:B-1----:R-:W-:-:S04]  /*bc00*/  LEA R10, P3, R15, R4, 0x2 ;  /* 0x000000040f0a7211 */ /* 0x002fc800078610ff */
[----:B------:R-:W-:Y:S01]  /*bc10*/  LEA.HI.X.SX32 R11, R15, R0, 0x2, P3 ;  /* 0x000000000f0b7211 */ /* 0x000fe200018f16ff */
[----:B----4-:R-:W-:Y:S01]  /*bc20*/  IMAD.MOV.U32 R29, RZ, RZ, R6 ;  /* 0x000000ffff1d7224 */ /* 0x010fe200078e0006 */
[----:B------:R-:W-:-:S03]  /*bc30*/  LEA R6, P2, R14, R4, 0x2 ;  /* 0x000000040e067211 */ /* 0x000fc600078410ff */
[----:B------:R1:W-:Y:S01]  /*bc40*/  STL.64 [R1+0x2f8], R10 ;  /* 0x0002f80a01007387 */ /* 0x0003e20000100a00 */
[----:B------:R-:W-:Y:S01]  /*bc50*/  IMAD.MOV.U32 R28, RZ, RZ, R7 ;  /* 0x000000ffff1c7224 */ /* 0x000fe200078e0007 */
[----:B------:R-:W-:Y:S02]  /*bc60*/  LEA.HI.X.SX32 R7, R14, R0, 0x2, P2 ;  /* 0x000000000e077211 */ /* 0x000fe400010f16ff */
[----:B-1----:R-:W-:-:S04]  /*bc70*/  LEA R10, P3, R13, R4, 0x2 ;  /* 0x000000040d0a7211 */ /* 0x002fc800078610ff */
[----:B------:R-:W-:Y:S01]  /*bc80*/  LEA.HI.X.SX32 R11, R13, R0, 0x2, P3 ;  /* 0x000000000d0b7211 */ /* 0x000fe200018f16ff */
[----:B------:R-:W-:Y:S04]  /*bc90*/  STL.64 [R1+0x2f0], R6 ;  /* 0x0002f00601007387 */ /* 0x000fe80000100a00 */
[----:B------:R1:W-:Y:S04]  /*bca0*/  STL.64 [R1+0x2e8], R10 ;  /* 0x0002e80a01007387 */ /* 0x0003e80000100a00 */
[----:B-1----:R-:W4:Y:S01]  /*bcb0*/  LDL.LU.64 R10, [R1+0x1788] ;  /* 0x00178800010a7983 */ /* 0x002f220000300a00 */
[----:B------:R-:W-:Y:S01]  /*bcc0*/  LEA R6, P2, R12, R4, 0x2 ;  /* 0x000000040c067211 */ /* 0x000fe200078410ff */
[----:B------:R-:W-:-:S03]  /*bcd0*/  IMAD R14, R8, UR10, RZ ;  /* 0x0000000a080e7c24 */ /* 0x000fc6000f8e02ff */
[----:B------:R-:W-:Y:S01]  /*bce0*/  LEA.HI.X.SX32 R7, R12, R0, 0x2, P2 ;  /* 0x000000000c077211 */ /* 0x000fe200010f16ff */
[----:B------:R-:W-:-:S04]  /*bcf0*/  IMAD.MOV.U32 R13, RZ, RZ, R9 ;  /* 0x000000ffff0d7224 */ /* 0x000fc800078e0009 */
[----:B------:R1:W-:Y:S01]  /*bd00*/  STL.64 [R1+0x2e0], R6 ;  /* 0x0002e00601007387 */ /* 0x0003e20000100a00 */
[----:B--2---:R-:W-:Y:S01]  /*bd10*/  IMAD R16, R17, UR10, RZ ;  /* 0x0000000a11107c24 */ /* 0x004fe2000f8e02ff */
[CC--:B----4-:R-:W-:Y:S02]  /*bd20*/  LEA R8, P3, R11.reuse, R4.reuse, 0x2 ;  /* 0x000000040b087211 */ /* 0x0d0fe400078610ff */
[C---:B-1----:R-:W-:Y:S02]  /*bd30*/  LEA R6, P2, R10.reuse, R4, 0x2 ;  /* 0x000000040a067211 */ /* 0x042fe400078410ff */
[-C--:B------:R-:W-:Y:S02]  /*bd40*/  LEA.HI.X.SX32 R9, R11, R0.reuse, 0x2, P3 ;  /* 0x000000000b097211 */ /* 0x080fe400018f16ff */
[----:B------:R-:W-:-:S03]  /*bd50*/  LEA.HI.X.SX32 R7, R10, R0, 0x2, P2 ;  /* 0x000000000a077211 */ /* 0x000fc600010f16ff */
[----:B------:R1:W-:Y:S01]  /*bd60*/  STL.64 [R1+0x2d8], R8 ;  /* 0x0002d80801007387 */ /* 0x0003e20000100a00 */
[----:B------:R-:W-:-:S03]  /*bd70*/  IMAD.MOV.U32 R11, RZ, RZ, R21 ;  /* 0x000000ffff0b7224 */ /* 0x000fc600078e0015 */
[----:B-1----:R-:W2:Y:S04]  /*bd80*/  LDL.LU.64 R8, [R1+0x1780] ;  /* 0x0017800001087983 */ /* 0x002ea80000300a00 */
[----:B------:R-:W4:Y:S04]  /*bd90*/  LDL.LU R21, [R1+0x210] ;  /* 0x0002100001157983 */ /* 0x000f280000300800 */
[----:B------:R1:W-:Y:S04]  /*bda0*/  STL.64 [R1+0x2d0], R6 ;  /* 0x0002d00601007387 */ /* 0x0003e80000100a00 */
[----:B-1----:R-:W4:Y:S04]  /*bdb0*/  LDL.LU.64 R6, [R1+0x1778] ;  /* 0x0017780001067983 */ /* 0x002f280000300a00 */
[----:B------:R-:W4:Y:S01]  /*bdc0*/  LDL.LU R17, [R1+0x2c] ;  /* 0x00002c0001117983 */ /* 0x000f220000300800 */
[----:B------:R-:W-:-:S02]  /*bdd0*/  IMAD.MOV.U32 R10, RZ, RZ, R22 ;  /* 0x000000ffff0a7224 */ /* 0x000fc400078e0016 */
[----:B------:R-:W-:Y:S02]  /*bde0*/  IMAD.MOV.U32 R15, RZ, RZ, R20 ;  /* 0x000000ffff0f7224 */ /* 0x000fe400078e0014 */
[----:B---3--:R-:W-:Y:S02]  /*bdf0*/  IMAD R12, R19, UR10, RZ ;  /* 0x0000000a130c7c24 */ /* 0x008fe4000f8e02ff */
[----:B------:R-:W-:Y:S02]  /*be00*/  IMAD.MOV.U32 R19, RZ, RZ, R23 ;  /* 0x000000ffff137224 */ /* 0x000fe400078e0017 */
[----:B------:R-:W-:Y:S01]  /*be10*/  IMAD.MOV.U32 R23, RZ, RZ, R10 ;  /* 0x000000ffff177224 */ /* 0x000fe200078e000a */
[-C--:B--2---:R-:W-:Y:S02]  /*be20*/  LEA R20, P3, R9, R4.reuse, 0x2 ;  /* 0x0000000409147211 */ /* 0x084fe400078610ff */
[C---:B------:R-:W-:Y:S01]  /*be30*/  LEA R22, P2, R8.reuse, R4, 0x2 ;  /* 0x0000000408167211 */ /* 0x040fe200078410ff */
[----:B----4-:R-:W-:Y:S01]  /*be40*/  IMAD R10, R21, UR10, RZ ;  /* 0x0000000a150a7c24 */ /* 0x010fe2000f8e02ff */
[-C--:B------:R-:W-:Y:S01]  /*be50*/  LEA.HI.X.SX32 R21, R9, R0.reuse, 0x2, P3 ;  /* 0x0000000009157211 */ /* 0x080fe200018f16ff */
[----:B------:R1:W-:Y:S04]  /*be60*/  STL.64 [R1+0x1758], R16 ;  /* 0x0017581001007387 */ /* 0x0003e80000100a00 */
[----:B------:R2:W-:Y:S01]  /*be70*/  STL.64 [R1+0x2c8], R20 ;  /* 0x0002c81401007387 */ /* 0x0005e20000100a00 */
[----:B-1----:R-:W-:Y:S01]  /*be80*/  IMAD.MOV.U32 R17, RZ, RZ, R23 ;  /* 0x000000ffff117224 */ /* 0x002fe200078e0017 */
[----:B------:R-:W-:-:S02]  /*be90*/  LEA.HI.X.SX32 R23, R8, R0, 0x2, P2 ;  /* 0x0000000008177211 */ /* 0x000fc400010f16ff */
[----:B--2---:R-:W2:Y:S04]  /*bea0*/  LDL.LU.64 R20, [R1+0x1770] ;  /* 0x0017700001147983 */ /* 0x004ea80000300a00 */
[----:B------:R-:W3:Y:S04]  /*beb0*/  LDL.LU R9, [R1+0x214] ;  /* 0x0002140001097983 */ /* 0x000ee80000300800 */
[----:B------:R-:W4:Y:S04]  /*bec0*/  LDL.LU R8, [R1+0x218] ;  /* 0x0002180001087983 */ /* 0x000f280000300800 */
[----:B------:R1:W-:Y:S04]  /*bed0*/  STL.64 [R1+0x2c0], R22 ;  /* 0x0002c01601007387 */ /* 0x0003e80000100a00 */
[----:B-1----:R-:W2:Y:S01]  /*bee0*/  LDL.LU R23, [R1+0x5c0] ;  /* 0x0005c00001177983 */ /* 0x002ea20000300800 */
[----:B------:R-:W-:-:S03]  /*bef0*/  LEA R16, P3, R7, R4, 0x2 ;  /* 0x0000000407107211 */ /* 0x000fc600078610ff */
[----:B------:R1:W-:Y:S01]  /*bf00*/  STL.64 [R1+0x1750], R10 ;  /* 0x0017500a01007387 */ /* 0x0003e20000100a00 */
[----:B------:R-:W-:Y:S01]  /*bf10*/  LEA R22, P2, R6, R4, 0x2 ;  /* 0x0000000406167211 */ /* 0x000fe200078410ff */
[----:B-1----:R-:W-:Y:S01]  /*bf20*/  IMAD.MOV.U32 R11, RZ, RZ, R17 ;  /* 0x000000ffff0b7224 */ /* 0x002fe200078e0011 */
[----:B------:R-:W-:Y:S01]  /*bf30*/  LEA.HI.X.SX32 R17, R7, R0, 0x2, P3 ;  /* 0x0000000007117211 */ /* 0x000fe200018f16ff */
[----:B------:R-:W3:Y:S04]  /*bf40*/  LDL.LU R10, [R1+0x5d0] ;  /* 0x0005d000010a7983 */ /* 0x000ee80000300800 */
[----:B------:R-:W3:Y:S04]  /*bf50*/  LDL.LU R7, [R1+0x21c] ;  /* 0x00021c0001077983 */ /* 0x000ee80000300800 */
[----:B------:R2:W-:Y:S02]  /*bf60*/  STL.64 [R1+0x2b8], R16 ;  /* 0x0002b81001007387 */ /* 0x0005e40000100a00 */
[----:B--2---:R-:W-:-:S02]  /*bf70*/  MOV R17, R23 ;  /* 0x0000001700117202 */ /* 0x004fc40000000f00 */
[----:B------:R-:W-:-:S05]  /*bf80*/  LEA.HI.X.SX32 R23, R6, R0, 0x2, P2 ;  /* 0x0000000006177211 */ /* 0x000fca00010f16ff */
[----:B------:R1:W-:Y:S04]  /*bf90*/  STL.64 [R1+0x2b0], R22 ;  /* 0x0002b01601007387 */ /* 0x0003e80000100a00 */
[----:B-1----:R-:W2:Y:S04]  /*bfa0*/  LDL.LU.64 R22, [R1+0x1768] ;  /* 0x0017680001167983 */ /* 0x002ea80000300a00 */
[----:B------:R-:W2:Y:S04]  /*bfb0*/  LDL.LU R6, [R1+0x220] ;  /* 0x0002200001067983 */ /* 0x000ea80000300800 */
[----:B------:R1:W-:Y:S01]  /*bfc0*/  STL.64 [R1+0x1740], R14 ;  /* 0x0017400e01007387 */ /* 0x0003e20000100a00 */
[----:B---3--:R-:W-:-:S02]  /*bfd0*/  IMAD R9, R9, UR10, RZ ;  /* 0x0000000a09097c24 */ /* 0x008fc4000f8e02ff */
[----:B----4-:R-:W-:Y:S02]  /*bfe0*/  IMAD R8, R8, UR10, RZ ;  /* 0x0000000a08087c24 */ /* 0x010fe4000f8e02ff */
[----:B-1----:R-:W-:Y:S01]  /*bff0*/  IMAD.MOV.U32 R15, RZ, RZ, R24 ;  /* 0x000000ffff0f7224 */ /* 0x002fe200078e0018 */
[----:B--2---:R-:W-:-:S05]  /*c000*/  LEA R24, P2, R22, R4, 0x2 ;  /* 0x0000000416187211 */ /* 0x004fca00078410ff */
[----:B------:R1:W-:Y:S04]  /*c010*/  STL [R1+0x2a0], R24 ;  /* 0x0002a01801007387 */ /* 0x0003e80000100800 */
[----:B-1----:R-:W2:Y:S04]  /*c020*/  LDL.LU.64 R24, [R1+0x1760] ;  /* 0x0017600001187983 */ /* 0x002ea80000300a00 */
[----:B------:R1:W-:Y:S04]  /*c030*/  STL.64 [R1+0x16f8], R8 ;  /* 0x0016f80801007387 */ /* 0x0003e80000100a00 */
[----:B-1----:R-:W3:Y:S01]  /*c040*/  LDL.64 R8, [R1+0x2a0] ;  /* 0x0002a00001087983 */ /* 0x002ee20000100a00 */
[----:B------:R-:W-:Y:S01]  /*c050*/  LEA R16, P3, R21, R4, 0x2 ;  /* 0x0000000415107211 */ /* 0x000fe200078610ff */
[----:B------:R-:W-:-:S03]  /*c060*/  IMAD.MOV.U32 R14, RZ, RZ, R17 ;  /* 0x000000ffff0e7224 */ /* 0x000fc600078e0011 */
[----:B------:R-:W-:Y:S01]  /*c070*/  LEA.HI.X.SX32 R17, R21, R0, 0x2, P3 ;  /* 0x0000000015117211 */ /* 0x000fe200018f16ff */
[----:B------:R-:W-:Y:S02]  /*c080*/  IMAD.MOV.U32 R21, RZ, RZ, R19 ;  /* 0x000000ffff157224 */ /* 0x000fe400078e0013 */
[----:B------:R-:W4:Y:S04]  /*c090*/  LDL.LU R19, [R1+0x224] ;  /* 0x0002240001137983 */ /* 0x000f280000300800 */
[----:B------:R1:W-:Y:S02]  /*c0a0*/  STL.64 [R1+0x2a8], R16 ;  /* 0x0002a81001007387 */ /* 0x0003e40000100a00 */
[----:B-1----:R-:W-:-:S04]  /*c0b0*/  LEA R16, P3, R23, R4, 0x2 ;  /* 0x0000000417107211 */ /* 0x002fc800078610ff */
[-C--:B------:R-:W-:Y:S02]  /*c0c0*/  LEA.HI.X.SX32 R17, R23, R0.reuse, 0x2, P3 ;  /* 0x0000000017117211 */ /* 0x080fe400018f16ff */
[----:B---3--:R-:W-:Y:S01]  /*c0d0*/  LEA.HI.X.SX32 R9, R22, R0, 0x2, P2 ;  /* 0x0000000016097211 */ /* 0x008fe200010f16ff */
[----:B------:R-:W-:Y:S01]  /*c0e0*/  IMAD.MOV.U32 R22, RZ, RZ, R10 ;  /* 0x000000ffff167224 */ /* 0x000fe200078e000a */
[----:B--2---:R-:W-:-:S03]  /*c0f0*/  LEA R10, P2, R24, R4, 0x2 ;  /* 0x00000004180a7211 */ /* 0x004fc600078410ff */
[----:B------:R1:W-:Y:S04]  /*c100*/  STL [R1+0x2a4], R9 ;  /* 0x0002a40901007387 */ /* 0x0003e80000100800 */
[----:B------:R2:W-:Y:S01]  /*c110*/  STL.64 [R1+0x298], R16 ;  /* 0x0002981001007387 */ /* 0x0005e20000100a00 */
[----:B-1----:R-:W-:Y:S01]  /*c120*/  IMAD.MOV.U32 R9, RZ, RZ, R11 ;  /* 0x000000ffff097224 */ /* 0x002fe200078e000b */
[----:B------:R-:W-:Y:S01]  /*c130*/  LEA.HI.X.SX32 R11, R24, R0, 0x2, P2 ;  /* 0x00000000180b7211 */ /* 0x000fe200010f16ff */
[----:B------:R-:W-:Y:S01]  /*c140*/  IMAD.MOV.U32 R24, RZ, RZ, R15 ;  /* 0x000000ffff187224 */ /* 0x000fe200078e000f */
[----:B--2---:R-:W2:Y:S04]  /*c150*/  LDL.LU.64 R16, [R1+0x1758] ;  /* 0x0017580001107983 */ /* 0x004ea80000300a00 */
[----:B------:R1:W-:Y:S04]  /*c160*/  STL.64 [R1+0x290], R10 ;  /* 0x0002900a01007387 */ /* 0x0003e80000100a00 */
[----:B-1----:R-:W3:Y:S04]  /*c170*/  LDL.LU.64 R10, [R1+0x1750] ;  /* 0x00175000010a7983 */ /* 0x002ee80000300a00 */
[----:B------:R-:W3:Y:S01]  /*c180*/  LDL.LU R15, [R1+0xac] ;  /* 0x0000ac00010f7983 */ /* 0x000ee20000300800 */
[----:B------:R-:W-:-:S02]  /*c190*/  IMAD R27, R27, UR10, RZ ;  /* 0x0000000a1b1b7c24 */ /* 0x000fc4000f8e02ff */
[----:B------:R-:W-:Y:S02]  /*c1a0*/  IMAD R7, R7, UR10, RZ ;  /* 0x0000000a07077c24 */ /* 0x000fe4000f8e02ff */
[----:B------:R-:W-:Y:S02]  /*c1b0*/  IMAD.MOV.U32 R8, RZ, RZ, R29 ;  /* 0x000000ffff087224 */ /* 0x000fe400078e001d */
[----:B------:R-:W-:Y:S02]  /*c1c0*/  IMAD R6, R6, UR10, RZ ;  /* 0x0000000a06067c24 */ /* 0x000fe4000f8e02ff */
[----:B------:R-:W-:Y:S02]  /*c1d0*/  IMAD.MOV.U32 R29, RZ, RZ, R14 ;  /* 0x000000ffff1d7224 */ /* 0x000fe400078e000e */
[----:B------:R-:W-:Y:S01]  /*c1e0*/  IMAD.MOV.U32 R23, RZ, RZ, R28 ;  /* 0x000000ffff177224 */ /* 0x000fe200078e001c */
[----:B------:R-:W-:Y:S01]  /*c1f0*/  LEA R14, P2, R27, R4, 0x2 ;  /* 0x000000041b0e7211 */ /* 0x000fe200078410ff */
[----:B------:R1:W-:Y:S02]  /*c200*/  STL.64 [R1+0x16e8], R6 ;  /* 0x0016e80601007387 */ /* 0x0003e40000100a00 */
[----:B-1----:R-:W-:-:S02]  /*c210*/  MOV R7, R29 ;  /* 0x0000001d00077202 */ /* 0x002fc40000000f00 */
[----:B--2---:R-:W-:-:S04]  /*c220*/  LEA R28, P3, R17, R4, 0x2 ;  /* 0x00000004111c7211 */ /* 0x004fc800078610ff */
[-C--:B------:R-:W-:Y:S02]  /*c230*/  LEA.HI.X.SX32 R29, R17, R0.reuse, 0x2, P3 ;  /* 0x00000000111d7211 */ /* 0x080fe400018f16ff */
[----:B------:R-:W2:Y:S04]  /*c240*/  LDL.LU R17, [R1+0x228] ;  /* 0x0002280001117983 */ /* 0x000ea80000300800 */
[----:B------:R-:W-:Y:S01]  /*c250*/  STL.64 [R1+0x288], R28 ;  /* 0x0002881c01007387 */ /* 0x000fe20000100a00 */
[----:B---3--:R-:W-:Y:S01]  /*c260*/  IMAD.MOV.U32 R6, RZ, RZ, R15 ;  /* 0x000000ffff067224 */ /* 0x008fe200078e000f */
[----:B------:R-:W-:Y:S02]  /*c270*/  LEA.HI.X.SX32 R15, R27, R0, 0x2, P2 ;  /* 0x000000001b0f7211 */ /* 0x000fe400010f16ff */
[----:B------:R-:W3:Y:S04]  /*c280*/  LDL.LU R27, [R1+0x1748] ;  /* 0x00174800011b7983 */ /* 0x000ee80000300800 */
[----:B------:R1:W-:Y:S04]  /*c290*/  STL.64 [R1+0x280], R14 ;  /* 0x0002800e01007387 */ /* 0x0003e80000100a00 */
[----:B-1----:R-:W2:Y:S01]  /*c2a0*/  LDL.LU.64 R14, [R1+0x1740] ;  /* 0x00174000010e7983 */ /* 0x002ea20000300a00 */
[----:B------:R-:W-:-:S02]  /*c2b0*/  IMAD.MOV.U32 R29, RZ, RZ, R22 ;  /* 0x000000ffff1d7224 */ /* 0x000fc400078e0016 */
[----:B------:R-:W-:Y:S02]  /*c2c0*/  IMAD R2, R2, UR10, RZ ;  /* 0x0000000a02027c24 */ /* 0x000fe4000f8e02ff */
[----:B--2---:R-:W-:Y:S02]  /*c2d0*/  IMAD.MOV.U32 R22, RZ, RZ, R15 ;  /* 0x000000ffff167224 */ /* 0x004fe400078e000f */
[----:B------:R-:W2:Y:S01]  /*c2e0*/  LDL R15, [R1+0x22c] ;  /* 0x00022c00010f7983 */ /* 0x000ea20000100800 */
[----:B------:R-:W-:-:S03]  /*c2f0*/  LEA R28, P3, R2, R4, 0x2 ;  /* 0x00000004021c7211 */ /* 0x000fc600078610ff */
[----:B--2---:R1:W-:Y:S04]  /*c300*/  STL.64 [R1+0x1720], R14 ;  /* 0x0017200e01007387 */ /* 0x0043e80000100a00 */
[----:B-1----:R-:W2:Y:S04]  /*c310*/  LDL.LU R15, [R1+0x5c8] ;  /* 0x0005c800010f7983 */ /* 0x002ea80000300800 */
[----:B---3--:R1:W-:Y:S02]  /*c320*/  STL.64 [R1+0x1718], R26 ;  /* 0x0017181a01007387 */ /* 0x0083e40000100a00 */
[----:B-1----:R-:W-:Y:S01]  /*c330*/  IMAD.MOV.U32 R26, RZ, RZ, R29 ;  /* 0x000000ffff1a7224 */ /* 0x002fe200078e001d */
[----:B------:R-:W-:Y:S01]  /*c340*/  LEA.HI.X.SX32 R29, R2, R0, 0x2, P3 ;  /* 0x00000000021d7211 */ /* 0x000fe200018f16ff */
[----:B------:R-:W-:Y:S01]  /*c350*/  IMAD.MOV.U32 R27, RZ, RZ, R6 ;  /* 0x000000ffff1b7224 */ /* 0x000fe200078e0006 */
[----:B------:R-:W3:Y:S01]  /*c360*/  LDL.LU R2, [R1+0x1738] ;  /* 0x0017380001027983 */ /* 0x000ee20000300800 */
[----:B------:R-:W-:-:S02]  /*c370*/  IMAD.MOV.U32 R6, RZ, RZ, R23 ;  /* 0x000000ffff067224 */ /* 0x000fc400078e0017 */
[----:B------:R-:W-:Y:S01]  /*c380*/  IMAD.MOV.U32 R23, RZ, RZ, R9 ;  /* 0x000000ffff177224 */ /* 0x000fe200078e0009 */
[----:B------:R1:W-:Y:S01]  /*c390*/  STL.64 [R1+0x278], R28 ;  /* 0x0002781c01007387 */ /* 0x0003e20000100a00 */
[----:B------:R-:W-:-:S03]  /*c3a0*/  IMAD.MOV.U32 R9, RZ, RZ, R13 ;  /* 0x000000ffff097224 */ /* 0x000fc600078e000d */
[----:B-1----:R-:W2:Y:S04]  /*c3b0*/  LDL.LU.64 R28, [R1+0x1730] ;  /* 0x00173000011c7983 */ /* 0x002ea80000300a00 */
[----:B------:R-:W2:Y:S01]  /*c3c0*/  LDL.LU R13, [R1+0x230] ;  /* 0x00023000010d7983 */ /* 0x000ea20000300800 */
[----:B------:R-:W-:-:S05]  /*c3d0*/  IMAD R5, R5, UR10, RZ ;  /* 0x0000000a05057c24 */ /* 0x000fca000f8e02ff */
[-C--:B------:R-:W-:Y:S01]  /*c3e0*/  LEA R14, P2, R5, R4.reuse, 0x2 ;  /* 0x00000004050e7211 */ /* 0x080fe200078410ff */
[----:B--2---:R1:W-:Y:S04]  /*c3f0*/  STL.64 [R1+0x1710], R12 ;  /* 0x0017100c01007387 */ /* 0x0043e80000100a00 */
[----:B------:R2:W-:Y:S01]  /*c400*/  STL.64 [R1+0x1708], R8 ;  /* 0x0017080801007387 */ /* 0x0005e20000100a00 */
[----:B-1----:R-:W-:Y:S01]  /*c410*/  IMAD.MOV.U32 R13, RZ, RZ, R26 ;  /* 0x000000ffff0d7224 */ /* 0x002fe200078e001a */
[----:B------:R-:W-:Y:S01]  /*c420*/  LEA R26, P3, R29, R4, 0x2 ;  /* 0x000000041d1a7211 */ /* 0x000fe200078610ff */
[----:B--2---:R-:W-:Y:S01]  /*c430*/  IMAD.MOV.U32 R9, RZ, RZ, R15 ;  /* 0x000000ffff097224 */ /* 0x004fe200078e000f */
[-C--:B------:R-:W-:Y:S01]  /*c440*/  LEA.HI.X.SX32 R15, R5, R0.reuse, 0x2, P2 ;  /* 0x00000000050f7211 */ /* 0x080fe200010f16ff */
[----:B------:R-:W-:Y:S01]  /*c450*/  IMAD.MOV.U32 R8, RZ, RZ, R27 ;  /* 0x000000ffff087224 */ /* 0x000fe200078e001b */
[----:B------:R-:W-:Y:S01]  /*c460*/  LEA.HI.X.SX32 R27, R29, R0, 0x2, P3 ;  /* 0x000000001d1b7211 */ /* 0x000fe200018f16ff */
[----:B------:R-:W2:Y:S04]  /*c470*/  LDL.LU R5, [R1+0x1728] ;  /* 0x0017280001057983 */ /* 0x000ea80000300800 */
[----:B------:R1:W-:Y:S04]  /*c480*/  STL [R1+0x1700], R7 ;  /* 0x0017000701007387 */ /* 0x0003e80000100800 */
[----:B------:R3:W-:Y:S01]  /*c490*/  STL.64 [R1+0x270], R14 ;  /* 0x0002700e01007387 */ /* 0x0007e20000100a00 */
[----:B-1----:R-:W-:-:S03]  /*c4a0*/  MOV R7, R11 ;  /* 0x0000000b00077202 */ /* 0x002fc60000000f00 */
[----:B------:R-:W2:Y:S01]  /*c4b0*/  LDL.LU R11, [R1+0x234] ;  /* 0x00023400010b7983 */ /* 0x000ea20000300800 */
[----:B---3--:R-:W-:-:S03]  /*c4c0*/  LEA R14, P2, R25, R4, 0x2 ;  /* 0x00000004190e7211 */ /* 0x008fc600078410ff */
[----:B------:R1:W-:Y:S01]  /*c4d0*/  STL.64 [R1+0x268], R26 ;  /* 0x0002681a01007387 */ /* 0x0003e20000100a00 */
[----:B------:R-:W-:Y:S02]  /*c4e0*/  LEA.HI.X.SX32 R15, R25, R0, 0x2, P2 ;  /* 0x00000000190f7211 */ /* 0x000fe400010f16ff */
[----:B-1----:R-:W-:-:S03]  /*c4f0*/  LEA R26, P3, R20, R4, 0x2 ;  /* 0x00000004141a7211 */ /* 0x002fc600078610ff */
[----:B------:R1:W-:Y:S01]  /*c500*/  STL.64 [R1+0x260], R14 ;  /* 0x0002600e01007387 */ /* 0x0003e20000100a00 */
[----:B------:R-:W-:Y:S01]  /*c510*/  LEA.HI.X.SX32 R27, R20, R0, 0x2, P3 ;  /* 0x00000000141b7211 */ /* 0x000fe200018f16ff */
[----:B------:R-:W-:Y:S01]  /*c520*/  IMAD.MOV.U32 R20, RZ, RZ, R7 ;  /* 0x000000ffff147224 */ /* 0x000fe200078e0007 */
[C---:B------:R-:W-:Y:S01]  /*c530*/  LEA R12, P2, R18.reuse, R4, 0x2 ;  /* 0x00000004120c7211 */ /* 0x040fe200078410ff */
[----:B------:R-:W-:Y:S01]  /*c540*/  IMAD.MOV.U32 R25, RZ, RZ, R13 ;  /* 0x000000ffff197224 */ /* 0x000fe200078e000d */
[----:B-1----:R-:W3:Y:S04]  /*c550*/  LDL.LU.64 R14, [R1+0x1720] ;  /* 0x00172000010e7983 */ /* 0x002ee80000300a00 */
[----:B------:R1:W-:Y:S01]  /*c560*/  STL.64 [R1+0x258], R26 ;  /* 0x0002581a01007387 */ /* 0x0003e20000100a00 */
[----:B------:R-:W-:Y:S01]  /*c570*/  LEA.HI.X.SX32 R13, R18, R0, 0x2, P2 ;  /* 0x00000000120d7211 */ /* 0x000fe200010f16ff */
[----:B------:R-:W-:-:S02]  /*c580*/  IMAD.MOV.U32 R29, RZ, RZ, R9 ;  /* 0x000000ffff1d7224 */ /* 0x000fc400078e0009 */
[----:B-1----:R-:W2:Y:S04]  /*c590*/  LDL.LU.64 R26, [R1+0x1718] ;  /* 0x00171800011a7983 */ /* 0x002ea80000300a00 */
[----:B------:R1:W-:Y:S04]  /*c5a0*/  STL.64 [R1+0x16f0], R20 ;  /* 0x0016f01401007387 */ /* 0x0003e80000100a00 */
[----:B------:R4:W-:Y:S01]  /*c5b0*/  STL.64 [R1+0x250], R12 ;  /* 0x0002500c01007387 */ /* 0x0009e20000100a00 */
[----:B-1----:R-:W-:Y:S01]  /*c5c0*/  IMAD.MOV.U32 R20, RZ, RZ, R8 ;  /* 0x000000ffff147224 */ /* 0x002fe200078e0008 */
[----:B------:R-:W-:-:S02]  /*c5d0*/  LEA R8, P3, R16, R4, 0x2 ;  /* 0x0000000410087211 */ /* 0x000fc400078610ff */
[----:B----4-:R-:W4:Y:S02]  /*c5e0*/  LDL.LU.64 R12, [R1+0x1710] ;  /* 0x00171000010c7983 */ /* 0x010f240000300a00 */
[----:B------:R-:W-:-:S05]  /*c5f0*/  LEA.HI.X.SX32 R9, R16, R0, 0x2, P3 ;  /* 0x0000000010097211 */ /* 0x000fca00018f16ff */
[----:B------:R1:W-:Y:S04]  /*c600*/  STL.64 [R1+0x248], R8 ;  /* 0x0002480801007387 */ /* 0x0003e80000100a00 */
[----:B-1----:R-:W2:Y:S01]  /*c610*/  LDL.LU.64 R8, [R1+0x1708] ;  /* 0x0017080001087983 */ /* 0x002ea20000300a00 */
[----:B------:R-:W-:Y:S02]  /*c620*/  IMAD.MOV.U32 R18, RZ, RZ, R6 ;  /* 0x000000ffff127224 */ /* 0x000fe400078e0006 */
[----:B------:R-:W-:Y:S01]  /*c630*/  IMAD.MOV.U32 R7, RZ, RZ, R25 ;  /* 0x000000ffff077224 */ /* 0x000fe200078e0019 */
[C---:B---3--:R-:W-:Y:S01]  /*c640*/  LEA R6, P2, R14.reuse, R4, 0x2 ;  /* 0x000000040e067211 */ /* 0x048fe200078410ff */
[----:B--2---:R-:W-:Y:S02]  /*c650*/  IMAD.MOV.U32 R25, RZ, RZ, R9 ;  /* 0x000000ffff197224 */ /* 0x004fe400078e0009 */
[----:B------:R-:W-:Y:S01]  /*c660*/  IMAD.MOV.U32 R9, RZ, RZ, R7 ;  /* 0x000000ffff097224 */ /* 0x000fe200078e0007 */
[----:B------:R-:W-:-:S05]  /*c670*/  LEA.HI.X.SX32 R7, R14, R0, 0x2, P2 ;  /* 0x000000000e077211 */ /* 0x000fca00010f16ff */
[----:B------:R1:W-:Y:S04]  /*c680*/  STL.64 [R1+0x240], R6 ;  /* 0x0002400601007387 */ /* 0x0003e80000100a00 */
[----:B-1----:R-:W2:Y:S01]  /*c690*/  LDL.LU R7, [R1+0x1700] ;  /* 0x0017000001077983 */ /* 0x002ea20000300800 */
[----:B------:R-:W-:Y:S01]  /*c6a0*/  IMAD.MOV.U32 R16, RZ, RZ, R8 ;  /* 0x000000ffff107224 */ /* 0x000fe200078e0008 */
[C---:B----4-:R-:W-:Y:S01]  /*c6b0*/  LEA R8, P3, R12.reuse, R4, 0x2 ;  /* 0x000000040c087211 */ /* 0x050fe200078610ff */
[----:B--2---:R-:W-:Y:S01]  /*c6c0*/  IMAD.MOV.U32 R14, RZ, RZ, R7 ;  /* 0x000000ffff0e7224 */ /* 0x004fe200078e0007 */
[----:B------:R-:W-:Y:S02]  /*c6d0*/  MOV R7, R9 ;  /* 0x0000000900077202 */ /* 0x000fe40000000f00 */
[----:B------:R-:W-:-:S05]  /*c6e0*/  LEA.HI.X.SX32 R9, R12, R0, 0x2, P3 ;  /* 0x000000000c097211 */ /* 0x000fca00018f16ff */
[----:B------:R1:W-:Y:S04]  /*c6f0*/  STL.64 [R1+0x238], R8 ;  /* 0x0002380801007387 */ /* 0x0003e80000100a00 */
[----:B-1----:R-:W2:Y:S04]  /*c700*/  LDL.LU.64 R8, [R1+0x16f8] ;  /* 0x0016f80001087983 */ /* 0x002ea80000300a00 */
[----:B------:R1:W-:Y:S02]  /*c710*/  STL.64 [R1+0x16e0], R2 ;  /* 0x0016e00201007387 */ /* 0x0003e40000100a00 */
[----:B-1----:R-:W-:-:S02]  /*c720*/  IMAD.MOV.U32 R3, RZ, RZ, R18 ;  /* 0x000000ffff037224 */ /* 0x002fc400078e0012 */
[----:B------:R-:W-:Y:S01]  /*c730*/  IMAD.MOV.U32 R18, RZ, RZ, R20 ;  /* 0x000000ffff127224 */ /* 0x000fe200078e0014 */
[----:B--2---:R-:W-:-:S05]  /*c740*/  LEA R20, P3, R9, R4, 0x2 ;  /* 0x0000000409147211 */ /* 0x004fca00078610ff */
[----:B------:R1:W-:Y:S04]  /*c750*/  STL [R1+0x228], R20 ;  /* 0x0002281401007387 */ /* 0x0003e80000100800 */
[----:B-1----:R-:W2:Y:S01]  /*c760*/  LDL.LU.64 R20, [R1+0x16f0] ;  /* 0x0016f00001147983 */ /* 0x002ea20000300a00 */
[----:B------:R-:W-:Y:S01]  /*c770*/  LEA R6, P2, R10, R4, 0x2 ;  /* 0x000000040a067211 */ /* 0x000fe200078410ff */
[----:B------:R-:W-:-:S03]  /*c780*/  IMAD.MOV.U32 R12, RZ, RZ, R7 ;  /* 0x000000ffff0c7224 */ /* 0x000fc600078e0007 */
[----:B------:R-:W-:-:S05]  /*c790*/  LEA.HI.X.SX32 R7, R10, R0, 0x2, P2 ;  /* 0x000000000a077211 */ /* 0x000fca00010f16ff */
[----:B------:R1:W-:Y:S04]  /*c7a0*/  STL.64 [R1+0x230], R6 ;  /* 0x0002300601007387 */ /* 0x0003e80000100a00 */
[----:B-1----:R-:W3:Y:S04]  /*c7b0*/  LDL.LU.64 R6, [R1+0x16e8] ;  /* 0x0016e80001067983 */ /* 0x002ee80000300a00 */
[----:B------:R-:W4:Y:S04]  /*c7c0*/  LDL.LU R10, [R1+0x5fc] ;  /* 0x0005fc00010a7983 */ /* 0x000f280000300800 */
[----:B--2---:R1:W-:Y:S04]  /*c7d0*/  STL.64 [R1+0x16d8], R20 ;  /* 0x0016d81401007387 */ /* 0x0043e80000100a00 */
[----:B-1----:R-:W2:Y:S01]  /*c7e0*/  LDL.64 R20, [R1+0x228] ;  /* 0x0002280001147983 */ /* 0x002ea20000100a00 */
[----:B------:R-:W-:-:S02]  /*c7f0*/  IMAD R11, R11, UR10, RZ ;  /* 0x0000000a0b0b7c24 */ /* 0x000fc4000f8e02ff */
[----:B----4-:R-:W-:Y:S02]  /*c800*/  IMAD R10, R10, UR10, RZ ;  /* 0x0000000a0a0a7c24 */ /* 0x010fe4000f8e02ff */
[----:B--2---:R-:W-:Y:S02]  /*c810*/  IMAD.MOV.U32 R21, RZ, RZ, R3 ;  /* 0x000000ffff157224 */ /* 0x004fe400078e0003 */
[----:B------:R-:W2:Y:S04]  /*c820*/  LDL.LU R3, [R1+0x5d8] ;  /* 0x0005d80001037983 */ /* 0x000ea80000300800 */
[----:B------:R1:W-:Y:S02]  /*c830*/  STL.64 [R1+0x16d0], R10 ;  /* 0x0016d00a01007387 */ /* 0x0003e40000100a00 */
[----:B-1----:R-:W-:Y:S01]  /*c840*/  IMAD.MOV.U32 R11, RZ, RZ, R21 ;  /* 0x000000ffff0b7224 */ /* 0x002fe200078e0015 */
[----:B------:R-:W-:-:S05]  /*c850*/  LEA.HI.X.SX32 R21, R9, R0, 0x2, P3 ;  /* 0x0000000009157211 */ /* 0x000fca00018f16ff */
[----:B------:R1:W-:Y:S04]  /*c860*/  STL [R1+0x22c], R21 ;  /* 0x00022c1501007387 */ /* 0x0003e80000100800 */
[----:B-1----:R-:W4:Y:S01]  /*c870*/  LDL.LU R21, [R1+0x600] ;  /* 0x0006000001157983 */ /* 0x002f220000300800 */
[CC--:B------:R-:W-:Y:S02]  /*c880*/  LEA R2, P2, R8.reuse, R4.reuse, 0x2 ;  /* 0x0000000408027211 */ /* 0x0c0fe400078410ff */
[----:B---3--:R-:W-:Y:S01]  /*c890*/  LEA R20, P3, R7, R4, 0x2 ;  /* 0x0000000407147211 */ /* 0x008fe200078610ff */
[----:B------:R-:W3:Y:S01]  /*c8a0*/  LDL.LU R9, [R1+0x60c] ;  /* 0x00060c0001097983 */ /* 0x000ee20000300800 */
[----:B--2---:R-:W-:Y:S01]  /*c8b0*/  IMAD.MOV.U32 R10, RZ, RZ, R3 ;  /* 0x000000ffff0a7224 */ /* 0x004fe200078e0003 */
[----:B------:R-:W-:-:S05]  /*c8c0*/  LEA.HI.X.SX32 R3, R8, R0, 0x2, P2 ;  /* 0x0000000008037211 */ /* 0x000fca00010f16ff */
[----:B------:R1:W-:Y:S02]  /*c8d0*/  STL.64 [R1+0x220], R2 ;  /* 0x0002200201007387 */ /* 0x0003e40000100a00 */
[----:B-1----:R-:W-:-:S04]  /*c8e0*/  LEA R2, P2, R6, R4, 0x2 ;  /* 0x0000000406027211 */ /* 0x002fc800078410ff */
[-C--:B------:R-:W-:Y:S01]  /*c8f0*/  LEA.HI.X.SX32 R3, R6, R0.reuse, 0x2, P2 ;  /* 0x0000000006037211 */ /* 0x080fe200010f16ff */
[----:B----4-:R-:W-:Y:S01]  /*c900*/  IMAD R8, R21, UR10, RZ ;  /* 0x0000000a15087c24 */ /* 0x010fe2000f8e02ff */
[----:B------:R-:W-:Y:S02]  /*c910*/  LEA.HI.X.SX32 R21, R7, R0, 0x2, P3 ;  /* 0x0000000007157211 */ /* 0x000fe400018f16ff */
[----:B------:R-:W2:Y:S04]  /*c920*/  LDL.LU R7, [R1+0x610] ;  /* 0x0006100001077983 */ /* 0x000ea80000300800 */
[----:B------:R1:W-:Y:S04]  /*c930*/  STL.64 [R1+0x218], R20 ;  /* 0x0002181401007387 */ /* 0x0003e80000100a00 */
[----:B-1----:R-:W4:Y:S04]  /*c940*/  LDL.LU R21, [R1+0x604] ;  /* 0x0006040001157983 */ /* 0x002f280000300800 */
[----:B------:R1:W-:Y:S04]  /*c950*/  STL.64 [R1+0x210], R2 ;  /* 0x0002100201007387 */ /* 0x0003e80000100a00 */
[----:B-1----:R-:W2:Y:S01]  /*c960*/  LDL.LU.64 R2, [R1+0x16e0] ;  /* 0x0016e00001027983 */ /* 0x002ea20000300a00 */
[----:B------:R-:W-:-:S05]  /*c970*/  IMAD R19, R19, UR10, RZ ;  /* 0x0000000a13137c24 */ /* 0x000fca000f8e02ff */
[----:B------:R-:W-:Y:S01]  /*c980*/  LEA R20, P3, R19, R4, 0x2 ;  /* 0x0000000413147211 */ /* 0x000fe200078610ff */
[----:B----4-:R-:W-:-:S03]  /*c990*/  IMAD R6, R21, UR10, RZ ;  /* 0x0000000a15067c24 */ /* 0x010fc6000f8e02ff */
[----:B------:R-:W-:Y:S01]  /*c9a0*/  LEA.HI.X.SX32 R21, R19, R0, 0x2, P3 ;  /* 0x0000000013157211 */ /* 0x000fe200018f16ff */
[----:B--2---:R-:W-:Y:S04]  /*c9b0*/  STL.64 [R1+0x16c8], R2 ;  /* 0x0016c80201007387 */ /* 0x004fe80000100a00 */
[----:B------:R1:W-:Y:S04]  /*c9c0*/  STL.64 [R1+0x208], R20 ;  /* 0x0002081401007387 */ /* 0x0003e80000100a00 */
[----:B-1----:R-:W2:Y:S01]  /*c9d0*/  LDL.LU.64 R20, [R1+0x16d8] ;  /* 0x0016d80001147983 */ /* 0x002ea20000300a00 */
[----:B------:R-:W-:-:S02]  /*c9e0*/  IMAD R17, R17, UR10, RZ ;  /* 0x0000000a11117c24 */ /* 0x000fc4000f8e02ff */
[----:B------:R-:W-:-:S03]  /*c9f0*/  IMAD.MOV.U32 R2, RZ, RZ, R10 ;  /* 0x000000ffff027224 */ /* 0x000fc600078e000a */
[----:B------:R-:W-:Y:S01]  /*ca00*/  LEA R10, P2, R17, R4, 0x2 ;  /* 0x00000004110a7211 */ /* 0x000fe200078410ff */
[----:B------:R-:W-:-:S03]  /*ca10*/  IMAD.MOV.U32 R3, RZ, RZ, R11 ;  /* 0x000000ffff037224 */ /* 0x000fc600078e000b */
[----:B------:R-:W-:Y:S01]  /*ca20*/  LEA.HI.X.SX32 R11, R17, R0, 0x2, P2 ;  /* 0x00000000110b7211 */ /* 0x000fe200010f16ff */
[----:B------:R-:W-:Y:S01]  /*ca30*/  IMAD R15, R15, UR10, RZ ;  /* 0x0000000a0f0f7c24 */ /* 0x000fe2000f8e02ff */
[----:B--2---:R-:W-:Y:S04]  /*ca40*/  STL.64 [R1+0x16c0], R20 ;  /* 0x0016c01401007387 */ /* 0x004fe80000100a00 */
[----:B------:R-:W-:Y:S04]  /*ca50*/  STL.64 [R1+0x16b8], R26 ;  /* 0x0016b81a01007387 */ /* 0x000fe80000100a00 */
[----:B------:R1:W-:Y:S04]  /*ca60*/  STL.64 [R1+0x200], R10 ;  /* 0x0002000a01007387 */ /* 0x0003e80000100a00 */
[----:B-1----:R-:W2:Y:S01]  /*ca70*/  LDL.LU.64 R10, [R1+0x16d0] ;  /* 0x0016d000010a7983 */ /* 0x002ea20000300a00 */
[----:B------:R-:W-:Y:S01]  /*ca80*/  IMAD R13, R13, UR10, RZ ;  /* 0x0000000a0d0d7c24 */ /* 0x000fe2000f8e02ff */
[----:B------:R-:W-:Y:S01]  /*ca90*/  LEA R26, P3, R15, R4, 0x2 ;  /* 0x000000040f1a7211 */ /* 0x000fe200078610ff */
[----:B------:R-:W-:-:S03]  /*caa0*/  IMAD.MOV.U32 R19, RZ, RZ, R2 ;  /* 0x000000ffff137224 */ /* 0x000fc600078e0002 */
[----:B------:R-:W-:Y:S02]  /*cab0*/  LEA R2, P2, R13, R4, 0x2 ;  /* 0x000000040d027211 */ /* 0x000fe400078410ff */
[-C--:B------:R-:W-:Y:S01]  /*cac0*/  LEA.HI.X.SX32 R27, R15, R0.reuse, 0x2, P3 ;  /* 0x000000000f1b7211 */ /* 0x080fe200018f16ff */
[----:B------:R-:W-:Y:S01]  /*cad0*/  IMAD.MOV.U32 R17, RZ, RZ, R3 ;  /* 0x000000ffff117224 */ /* 0x000fe200078e0003 */
[----:B------:R-:W-:-:S03]  /*cae0*/  LEA.HI.X.SX32 R3, R13, R0, 0x2, P2 ;  /* 0x000000000d037211 */ /* 0x000fc600010f16ff */
[----:B------:R-:W-:Y:S01]  /*caf0*/  STL.64 [R1+0x1f8], R26 ;  /* 0x0001f81a01007387 */ /* 0x000fe20000100a00 */
[----:B------:R-:W-:-:S03]  /*cb00*/  IMAD.MOV.U32 R13, RZ, RZ, R21 ;  /* 0x000000ffff0d7224 */ /* 0x000fc600078e0015 */
[----:B------:R1:W-:Y:S01]  /*cb10*/  STL.64 [R1+0x1f0], R2 ;  /* 0x0001f00201007387 */ /* 0x0003e20000100a00 */
[----:B---3--:R-:W-:-:S03]  /*cb20*/  IMAD R9, R9, UR10, RZ ;  /* 0x0000000a09097c24 */ /* 0x008fc6000f8e02ff */
[----:B-1----:R-:W3:Y:S04]  /*cb30*/  LDL.LU.64 R2, [R1+0x16c8] ;  /* 0x0016c80001027983 */ /* 0x002ee80000300a00 */
[----:B------:R1:W-:Y:S01]  /*cb40*/  STL [R1+0x16b0], R12 ;  /* 0x0016b00c01007387 */ /* 0x0003e20000100800 */
[----:B------:R-:W-:Y:S01]  /*cb50*/  IMAD R7, R7, UR10, RZ ;  /* 0x0000000a07077c24 */ /* 0x000fe2000f8e02ff */
[CC--:B--2---:R-:W-:Y:S02]  /*cb60*/  LEA R26, P3, R11.reuse, R4.reuse, 0x2 ;  /* 0x000000040b1a7211 */ /* 0x0c4fe400078610ff */
[----:B------:R-:W-:Y:S02]  /*cb70*/  LEA R20, P2, R10, R4, 0x2 ;  /* 0x000000040a147211 */ /* 0x000fe400078410ff */
[----:B------:R-:W-:-:S02]  /*cb80*/  LEA.HI.X.SX32 R27, R11, R0, 0x2, P3 ;  /* 0x000000000b1b7211 */ /* 0x000fc400018f16ff */
[----:B-1----:R-:W-:Y:S01]  /*cb90*/  MOV R12, R20 ;  /* 0x00000014000c7202 */ /* 0x002fe20000000f00 */
[----:B------:R1:W-:Y:S01]  /*cba0*/  STL [R1+0x1e0], R20 ;  /* 0x0001e01401007387 */ /* 0x0003e20000100800 */
[----:B------:R-:W-:Y:S02]  /*cbb0*/  LEA.HI.X.SX32 R13, R10, R0, 0x2, P2 ;  /* 0x000000000a0d7211 */ /* 0x000fe400010f16ff */
[-C--:B------:R-:W-:Y:S01]  /*cbc0*/  LEA R12, P2, R6, R4.reuse, 0x2 ;  /* 0x00000004060c7211 */ /* 0x080fe200078410ff */
[----:B-1----:R-:W2:Y:S04]  /*cbd0*/  LDL.LU.64 R20, [R1+0x16c0] ;  /* 0x0016c00001147983 */ /* 0x002ea80000300a00 */
[----:B------:R-:W-:Y:S04]  /*cbe0*/  STL [R1+0x16b4], R18 ;  /* 0x0016b41201007387 */ /* 0x000fe80000100800 */
[----:B------:R1:W-:Y:S04]  /*cbf0*/  STL.64 [R1+0x1e8], R26 ;  /* 0x0001e81a01007387 */ /* 0x0003e80000100a00 */
[----:B------:R4:W-:Y:S01]  /*cc00*/  STL [R1+0x1e4], R13 ;  /* 0x0001e40d01007387 */ /* 0x0009e20000100800 */
[----:B-1----:R-:W-:-:S02]  /*cc10*/  LEA R26, P3, R8, R4, 0x2 ;  /* 0x00000004081a7211 */ /* 0x002fc400078610ff */
[-C--:B----4-:R-:W-:Y:S02]  /*cc20*/  LEA.HI.X.SX32 R13, R6, R0.reuse, 0x2, P2 ;  /* 0x00000000060d7211 */ /* 0x090fe400010f16ff */
[----:B------:R-:W-:Y:S02]  /*cc30*/  LEA.HI.X.SX32 R27, R8, R0, 0x2, P3 ;  /* 0x00000000081b7211 */ /* 0x000fe400018f16ff */
[----:B------:R-:W-:Y:S01]  /*cc40*/  LEA R18, P3, R9, R4, 0x2 ;  /* 0x0000000409127211 */ /* 0x000fe200078610ff */
[----:B------:R-:W-:Y:S02]  /*cc50*/  IMAD R10, R17, UR10, RZ ;  /* 0x0000000a110a7c24 */ /* 0x000fe4000f8e02ff */
[----:B------:R1:W-:Y:S01]  /*cc60*/  STL.64 [R1+0x1d8], R26 ;  /* 0x0001d81a01007387 */ /* 0x0003e20000100a00 */
[----:B------:R-:W-:Y:S01]  /*cc70*/  IMAD.MOV.U32 R17, RZ, RZ, R19 ;  /* 0x000000ffff117224 */ /* 0x000fe200078e0013 */
[----:B------:R-:W-:Y:S02]  /*cc80*/  LEA.HI.X.SX32 R19, R9, R0, 0x2, P3 ;  /* 0x0000000009137211 */ /* 0x000fe400018f16ff */
[----:B-1----:R-:W4:Y:S04]  /*cc90*/  LDL.LU.64 R26, [R1+0x16b8] ;  /* 0x0016b800011a7983 */ /* 0x002f280000300a00 */
[----:B------:R1:W-:Y:S04]  /*cca0*/  STL.64 [R1+0x1d0], R12 ;  /* 0x0001d00c01007387 */ /* 0x0003e80000100a00 */
[----:B------:R-:W-:Y:S01]  /*ccb0*/  STL [R1+0x166c], R28 ;  /* 0x00166c1c01007387 */ /* 0x000fe20000100800 */
[----:B-1----:R-:W-:-:S03]  /*ccc0*/  LEA R12, P2, R7, R4, 0x2 ;  /* 0x00000004070c7211 */ /* 0x002fc600078410ff */
[----:B------:R1:W-:Y:S01]  /*ccd0*/  STL.64 [R1+0x1c8], R18 ;  /* 0x0001c81201007387 */ /* 0x0003e20000100a00 */
[----:B------:R-:W-:-:S03]  /*cce0*/  LEA.HI.X.SX32 R13, R7, R0, 0x2, P2 ;  /* 0x00000000070d7211 */ /* 0x000fc600010f16ff */
[----:B-1----:R-:W2:Y:S04]  /*ccf0*/  LDL.LU R18, [R1+0x16b4] ;  /* 0x0016b40001127983 */ /* 0x002ea80000300800 */
[----:B------:R-:W2:Y:S04]  /*cd00*/  LDL.LU R11, [R1+0x5ec] ;  /* 0x0005ec00010b7983 */ /* 0x000ea80000300800 */
[----:B------:R-:W-:Y:S04]  /*cd10*/  STL [R1+0x1670], R4 ;  /* 0x0016700401007387 */ /* 0x000fe80000100800 */
[----:B------:R1:W-:Y:S04]  /*cd20*/  STL.64 [R1+0x1c0], R12 ;  /* 0x0001c00c01007387 */ /* 0x0003e80000100a00 */
[----:B-1----:R-:W2:Y:S01]  /*cd30*/  LDL.LU R12, [R1+0x16b0] ;  /* 0x0016b000010c7983 */ /* 0x002ea20000300800 */
[----:B------:R-:W-:Y:S01]  /*cd40*/  LEA R8, P3, R10, R4, 0x2 ;  /* 0x000000040a087211 */ /* 0x000fe200078610ff */
[----:B---3--:R-:W-:-:S04]  /*cd50*/  IMAD R6, R2, 0x2, R28 ;  /* 0x0000000202067824 */ /* 0x008fc800078e021c */
[----:B------:R-:W-:Y:S01]  /*cd60*/  STL [R1+0x1b8], R8 ;  /* 0x0001b80801007387 */ /* 0x000fe20000100800 */
[----:B------:R-:W1:Y:S02]  /*cd70*/  S2R R19, SR_TID.X ;  /* 0x0000000000137919 */ /* 0x000e640000002100 */
[----:B-1----:R-:W-:-:S04]  /*cd80*/  SHF.R.U32.HI R19, RZ, 0x8, R19 ;  /* 0x00000008ff137819 */ /* 0x002fc80000011613 */
[----:B------:R-:W-:-:S05]  /*cd90*/  SGXT.U32 R19, R19, 0x1 ;  /* 0x000000011313781a */ /* 0x000fca0000000000 */
[----:B------:R-:W-:Y:S01]  /*cda0*/  IMAD R19, R19, R2, RZ ;  /* 0x0000000213137224 */ /* 0x000fe200078e02ff */
[----:B--2---:R1:W-:Y:S04]  /*cdb0*/  STL [R1+0x16a0], R12 ;  /* 0x0016a00c01007387 */ /* 0x0043e80000100800 */
[----:B------:R-:W2:Y:S01]  /*cdc0*/  LDL.LU R28, [R1+0x628] ;  /* 0x00062800011c7983 */ /* 0x000ea20000300800 */
[----:B-1----:R-:W-:Y:S01]  /*cdd0*/  IMAD.MOV.U32 R12, RZ, RZ, R8 ;  /* 0x000000ffff0c7224 */ /* 0x002fe200078e0008 */
[----:B----4-:R-:W-:Y:S02]  /*cde0*/  LEA R8, P2, R19, R27, 0x2 ;  /* 0x0000001b13087211 */ /* 0x010fe400078410ff */
[----:B------:R-:W1:Y:S01]  /*cdf0*/  S2R R19, SR_TID.X ;  /* 0x0000000000137919 */ /* 0x000e620000002100 */
[----:B------:R-:W-:Y:S01]  /*ce00*/  IMAD.MOV.U32 R13, RZ, RZ, R9 ;  /* 0x000000ffff0d7224 */ /* 0x000fe200078e0009 */
[----:B------:R-:W-:Y:S01]  /*ce10*/  LEA.HI.X.SX32 R13, R10, R0, 0x2, P3 ;  /* 0x000000000a0d7211 */ /* 0x000fe200018f16ff */
[----:B------:R-:W-:Y:S04]  /*ce20*/  STL [R1+0x1674], R6 ;  /* 0x0016740601007387 */ /* 0x000fe80000100800 */
[----:B------:R1:W-:Y:S02]  /*ce30*/  STL [R1+0x1bc], R13 ;  /* 0x0001bc0d01007387 */ /* 0x0003e40000100800 */
[----:B-1----:R-:W-:-:S04]  /*ce40*/  SHF.R.U32.HI R13, RZ, 0x8, R19 ;  /* 0x00000008ff0d7819 */ /* 0x002fc80000011613 */
[----:B------:R-:W-:Y:S02]  /*ce50*/  SGXT.U32 R13, R13, 0x1 ;  /* 0x000000010d0d781a */ /* 0x000fe40000000000 */
[----:B------:R-:W-:-:S03]  /*ce60*/  SHF.R.U32.HI R19, RZ, 0x8, R19 ;  /* 0x00000008ff137819 */ /* 0x000fc60000011613 */
[----:B------:R-:W-:Y:S01]  /*ce70*/  IMAD R9, R13, R2, RZ ;  /* 0x000000020d097224 */ /* 0x000fe200078e02ff */
[----:B------:R-:W-:-:S04]  /*ce80*/  SGXT.U32 R19, R19, 0x1 ;  /* 0x000000011313781a */ /* 0x000fc80000000000 */
[----:B------:R-:W-:Y:S01]  /*ce90*/  LEA.HI.X.SX32 R9, R9, R5, 0x2, P2 ;  /* 0x0000000509097211 */ /* 0x000fe200010f16ff */
[----:B------:R-:W-:Y:S01]  /*cea0*/  IMAD R7, R2, 0x2, R6 ;  /* 0x0000000202077824 */ /* 0x000fe200078e0206 */
[----:B--2---:R-:W-:Y:S04]  /*ceb0*/  STL.64 [R1+0x16a8], R28 ;  /* 0x0016a81c01007387 */ /* 0x004fe80000100a00 */
[----:B------:R-:W2:Y:S04]  /*cec0*/  LDL.LU R15, [R1+0x5f0] ;  /* 0x0005f000010f7983 */ /* 0x000ea80000300800 */
[----:B------:R-:W-:Y:S04]  /*ced0*/  STL [R1+0x1678], R0 ;  /* 0x0016780001007387 */ /* 0x000fe80000100800 */
[----:B------:R1:W-:Y:S02]  /*cee0*/  STL.64 [R1+0x178], R8 ;  /* 0x0001780801007387 */ /* 0x0003e40000100a00 */
[----:B-1----:R-:W-:-:S04]  /*cef0*/  IMAD R9, R19, R2, RZ ;  /* 0x0000000213097224 */ /* 0x002fc800078e02ff */
[----:B------:R-:W-:-:S04]  /*cf00*/  IMAD R9, R2, 0x2, R9 ;  /* 0x0000000202097824 */ /* 0x000fc800078e0209 */
[C---:B------:R-:W-:Y:S01]  /*cf10*/  IMAD R9, R2.reuse, 0x2, R9 ;  /* 0x0000000202097824 */ /* 0x040fe200078e0209 */
[----:B------:R-:W-:Y:S04]  /*cf20*/  STL [R1+0x169c], R18 ;  /* 0x00169c1201007387 */ /* 0x000fe80000100800 */
[----:B------:R-:W-:Y:S01]  /*cf30*/  LEA R28, P2, R9, R27, 0x2 ;  /* 0x0000001b091c7211 */ /* 0x000fe200078410ff */
[----:B------:R-:W-:Y:S01]  /*cf40*/  IMAD R8, R2, 0x2, R7 ;  /* 0x0000000202087824 */ /* 0x000fe200078e0207 */
[----:B------:R1:W-:Y:S02]  /*cf50*/  STL [R1+0x1698], R7 ;  /* 0x0016980701007387 */ /* 0x0003e40000100800 */
[----:B------:R-:W-:Y:S02]  /*cf60*/  MOV R6, R28 ;  /* 0x0000001c00067202 */ /* 0x000fe40000000f00 */
[----:B------:R3:W-:Y:S01]  /*cf70*/  STL [R1+0x168], R28 ;  /* 0x0001681c01007387 */ /* 0x0007e20000100800 */
[----:B-1----:R-:W-:-:S03]  /*cf80*/  IMAD.MOV.U32 R7, RZ, RZ, R29 ;  /* 0x000000ffff077224 */ /* 0x002fc600078e001d */
[----:B---3--:R-:W3:Y:S01]  /*cf90*/  LDL.LU.64 R28, [R1+0x16a8] ;  /* 0x0016a800011c7983 */ /* 0x008ee20000300a00 */
[-C--:B------:R-:W-:Y:S02]  /*cfa0*/  IMAD R10, R19, R2.reuse, RZ ;  /* 0x00000002130a7224 */ /* 0x080fe400078e02ff */
[----:B------:R-:W-:Y:S02]  /*cfb0*/  IMAD R4, R13, R2, RZ ;  /* 0x000000020d047224 */ /* 0x000fe400078e02ff */
[C---:B------:R-:W-:Y:S02]  /*cfc0*/  IMAD R10, R2.reuse, 0x2, R10 ;  /* 0x00000002020a7824 */ /* 0x040fe400078e020a */
[C---:B------:R-:W-:Y:S02]  /*cfd0*/  IMAD R4, R2.reuse, 0x2, R4 ;  /* 0x0000000202047824 */ /* 0x040fe400078e0204 */
[----:B------:R-:W-:-:S03]  /*cfe0*/  IMAD R10, R2, 0x2, R10 ;  /* 0x00000002020a7824 */ /* 0x000fc600078e020a */
[----:B------:R-:W-:Y:S01]  /*cff0*/  LEA R12, P3, R4, R27, 0x2 ;  /* 0x0000001b040c7211 */ /* 0x000fe200078610ff */
[----:B------:R-:W-:-:S03]  /*d000*/  IMAD R10, R2, 0x2, R10 ;  /* 0x00000002020a7824 */ /* 0x000fc600078e020a */
[----:B------:R-:W-:Y:S02]  /*d010*/  LEA.HI.X.SX32 R13, R4, R5, 0x2, P3 ;  /* 0x00000005040d7211 */ /* 0x000fe400018f16ff */
[C---:B------:R-:W-:Y:S02]  /*d020*/  LEA R18, P3, R10.reuse, R27, 0x2 ;  /* 0x0000001b0a127211 */ /* 0x040fe400078610ff */
[-C--:B------:R-:W-:Y:S01]  /*d030*/  LEA.HI.X.SX32 R7, R9, R5.reuse, 0x2, P2 ;  /* 0x0000000509077211 */ /* 0x080fe200010f16ff */
[----:B------:R1:W-:Y:S01]  /*d040*/  STL.64 [R1+0x170], R12 ;  /* 0x0001700c01007387 */ /* 0x0003e20000100a00 */
[----:B------:R-:W-:Y:S01]  /*d050*/  LEA.HI.X.SX32 R19, R10, R5, 0x2, P3 ;  /* 0x000000050a137211 */ /* 0x000fe200018f16ff */
[----:B------:R-:W-:Y:S02]  /*d060*/  IMAD R9, R2, 0x2, R8 ;  /* 0x0000000202097824 */ /* 0x000fe400078e0208 */
[----:B-1----:R-:W4:Y:S04]  /*d070*/  LDL.LU R12, [R1+0x16a0] ;  /* 0x0016a000010c7983 */ /* 0x002f280000300800 */
[----:B------:R-:W4:Y:S04]  /*d080*/  LDL.LU R4, [R1+0x5b8] ;  /* 0x0005b80001047983 */ /* 0x000f280000300800 */
[----:B------:R-:W4:Y:S04]  /*d090*/  LDL.LU R13, [R1+0x5b4] ;  /* 0x0005b400010d7983 */ /* 0x000f280000300800 */
[----:B------:R-:W-:Y:S04]  /*d0a0*/  STL [R1+0x16c], R7 ;  /* 0x00016c0701007387 */ /* 0x000fe80000100800 */
[----:B------:R1:W-:Y:S02]  /*d0b0*/  STL.64 [R1+0x160], R18 ;  /* 0x0001601201007387 */ /* 0x0003e40000100a00 */
[----:B-1----:R-:W-:-:S04]  /*d0c0*/  LEA R18, P3, R11, R27, 0x2 ;  /* 0x0000001b0b127211 */ /* 0x002fc800078610ff */
[----:B------:R-:W-:Y:S02]  /*d0d0*/  LEA.HI.X.SX32 R19, R11, R5, 0x2, P3 ;  /* 0x000000050b137211 */ /* 0x000fe400018f16ff */
[----:B---3--:R-:W-:-:S04]  /*d0e0*/  LEA R6, P2, R28, R27, 0x2 ;  /* 0x0000001b1c067211 */ /* 0x008fc800078410ff */
[----:B------:R-:W-:-:S05]  /*d0f0*/  LEA.HI.X.SX32 R7, R28, R5, 0x2, P2 ;  /* 0x000000051c077211 */ /* 0x000fca00010f16ff */
[----:B------:R-:W-:Y:S04]  /*d100*/  STL.64 [R1+0x158], R6 ;  /* 0x0001580601007387 */ /* 0x000fe80000100a00 */
[----:B------:R-:W3:Y:S04]  /*d110*/  LDL.LU R28, [R1+0x5c4] ;  /* 0x0005c400011c7983 */ /* 0x000ee80000300800 */
[----:B------:R-:W-:Y:S04]  /*d120*/  STL.64 [R1+0x1680], R8 ;  /* 0x0016800801007387 */ /* 0x000fe80000100a00 */
[----:B------:R1:W-:Y:S04]  /*d130*/  STL.64 [R1+0x150], R18 ;  /* 0x0001501201007387 */ /* 0x0003e80000100a00 */
[----:B-1----:R-:W3:Y:S01]  /*d140*/  LDL.LU R18, [R1+0x169c] ;  /* 0x00169c0001127983 */ /* 0x002ee20000300800 */
[-C--:B--2---:R-:W-:Y:S01]  /*d150*/  LEA R6, P2, R15, R27.reuse, 0x2 ;  /* 0x0000001b0f067211 */ /* 0x084fe200078410ff */
[----:B------:R-:W-:Y:S01]  /*d160*/  IMAD.MOV.U32 R19, RZ, RZ, R3 ;  /* 0x000000ffff137224 */ /* 0x000fe200078e0003 */
[----:B------:R-:W-:Y:S01]  /*d170*/  LEA R8, P3, R25, R27, 0x2 ;  /* 0x0000001b19087211 */ /* 0x000fe200078610ff */
[----:B------:R-:W2:Y:S01]  /*d180*/  LDL.LU R3, [R1+0x5cc] ;  /* 0x0005cc0001037983 */ /* 0x000ea20000300800 */
[----:B------:R-:W-:-:S05]  /*d190*/  LEA.HI.X.SX32 R7, R15, R5, 0x2, P2 ;  /* 0x000000050f077211 */ /* 0x000fca00010f16ff */
[----:B------:R1:W-:Y:S01]  /*d1a0*/  STL.64 [R1+0x148], R6 ;  /* 0x0001480601007387 */ /* 0x0003e20000100a00 */
[----:B------:R-:W-:-:S03]  /*d1b0*/  IMAD R10, R2, 0x2, R9 ;  /* 0x00000002020a7824 */ /* 0x000fc600078e0209 */
[----:B-1----:R-:W2:Y:S01]  /*d1c0*/  LDL.LU R7, [R1+0x1698] ;  /* 0x0016980001077983 */ /* 0x002ea20000300800 */
[----:B------:R-:W-:-:S03]  /*d1d0*/  IMAD R11, R2, 0x2, R10 ;  /* 0x00000002020b7824 */ /* 0x000fc600078e020a */
[----:B---3--:R1:W-:Y:S04]  /*d1e0*/  STL.64 [R1+0x1690], R18 ;  /* 0x0016901201007387 */ /* 0x0083e80000100a00 */
[----:B------:R4:W-:Y:S04]  /*d1f0*/  STL [R1+0x140], R8 ;  /* 0x0001400801007387 */ /* 0x0009e80000100800 */
[----:B------:R-:W3:Y:S01]  /*d200*/  LDL.LU R15, [R1+0x5bc] ;  /* 0x0005bc00010f7983 */ /* 0x000ee20000300800 */
[----:B-1----:R-:W-:Y:S01]  /*d210*/  IMAD.MOV.U32 R19, RZ, RZ, R9 ;  /* 0x000000ffff137224 */ /* 0x002fe200078e0009 */
[----:B------:R-:W-:Y:S01]  /*d220*/  LEA.HI.X.SX32 R19, R25, R5, 0x2, P3 ;  /* 0x0000000519137211 */ /* 0x000fe200018f16ff */
[----:B------:R-:W-:Y:S01]  /*d230*/  IMAD.MOV.U32 R18, RZ, RZ, R8 ;  /* 0x000000ffff127224 */ /* 0x000fe200078e0008 */
[C---:B----4-:R-:W-:Y:S01]  /*d240*/  LEA R8, P2, R12.reuse, R27, 0x2 ;  /* 0x0000001b0c087211 */ /* 0x050fe200078410ff */
[----:B------:R-:W4:Y:S03]  /*d250*/  LDL.LU R25, [R1+0x5d4] ;  /* 0x0005d40001197983 */ /* 0x000f260000300800 */
[----:B------:R-:W-:Y:S01]  /*d260*/  LEA.HI.X.SX32 R9, R12, R5, 0x2, P2 ;  /* 0x000000050c097211 */ /* 0x000fe200010f16ff */
[----:B------:R1:W-:Y:S04]  /*d270*/  STL [R1+0x144], R19 ;  /* 0x0001441301007387 */ /* 0x0003e80000100800 */
[----:B------:R2:W-:Y:S04]  /*d280*/  STL.64 [R1+0x138], R8 ;  /* 0x0001380801007387 */ /* 0x0005e80000100a00 */
[----:B------:R-:W4:Y:S01]  /*d290*/  LDL.LU R0, [R1+0x5dc] ;  /* 0x0005dc0001007983 */ /* 0x000f220000300800 */
[----:B------:R-:W-:-:S04]  /*d2a0*/  LEA R18, P3, R4, R27, 0x2 ;  /* 0x0000001b04127211 */ /* 0x000fc800078610ff */
[----:B-1----:R-:W-:Y:S01]  /*d2b0*/  LEA.HI.X.SX32 R19, R4, R5, 0x2, P3 ;  /* 0x0000000504137211 */ /* 0x002fe200018f16ff */
[----:B------:R-:W-:Y:S01]  /*d2c0*/  STL.64 [R1+0x1688], R10 ;  /* 0x0016880a01007387 */ /* 0x000fe20000100a00 */
[----:B--2---:R-:W-:-:S03]  /*d2d0*/  LEA R8, P2, R13, R27, 0x2 ;  /* 0x0000001b0d087211 */ /* 0x004fc600078410ff */
[----:B------:R1:W-:Y:S01]  /*d2e0*/  STL.64 [R1+0x130], R18 ;  /* 0x0001301201007387 */ /* 0x0003e20000100a00 */
[----:B------:R-:W-:-:S03]  /*d2f0*/  LEA.HI.X.SX32 R9, R13, R5, 0x2, P2 ;  /* 0x000000050d097211 */ /* 0x000fc600010f16ff */
[----:B-1----:R-:W2:Y:S04]  /*d300*/  LDL.LU.64 R18, [R1+0x1690] ;  /* 0x0016900001127983 */ /* 0x002ea80000300a00 */
[----:B------:R-:W2:Y:S04]  /*d310*/  LDL.LU R6, [R1+0x5e8] ;  /* 0x0005e80001067983 */ /* 0x000ea80000300800 */
[----:B------:R1:W-:Y:S04]  /*d320*/  STL.64 [R1+0x128], R8 ;  /* 0x0001280801007387 */ /* 0x0003e80000100a00 */
[----:B------:R-:W2:Y:S01]  /*d330*/  LDL.LU R4, [R1+0x5f4] ;  /* 0x0005f40001047983 */ /* 0x000ea20000300800 */
[----:B------:R-:W-:-:S02]  /*d340*/  LEA R10, P3, R28, R27, 0x2 ;  /* 0x0000001b1c0a7211 */ /* 0x000fc400078610ff */
[----:B------:R-:W-:Y:S02]  /*d350*/  LEA R12, R2, R11, 0x1 ;  /* 0x0000000b020c7211 */ /* 0x000fe400078e08ff */
[----:B------:R-:W-:-:S05]  /*d360*/  LEA.HI.X.SX32 R11, R28, R5, 0x2, P3 ;  /* 0x000000051c0b7211 */ /* 0x000fca00018f16ff */
[----:B------:R1:W-:Y:S04]  /*d370*/  STL.64 [R1+0x120], R10 ;  /* 0x0001200a01007387 */ /* 0x0003e80000100a00 */
[----:B------:R-:W2:Y:S01]  /*d380*/  LDL.LU R28, [R1+0x180] ;  /* 0x00018000011c7983 */ /* 0x000ea20000300800 */
[----:B-1----:R-:W-:Y:S01]  /*d390*/  LEA R8, P2, R14, R27, 0x2 ;  /* 0x0000001b0e087211 */ /* 0x002fe200078410ff */
[----:B------:R-:W-:-:S03]  /*d3a0*/  IMAD R13, R2, 0x2, R12 ;  /* 0x00000002020d7824 */ /* 0x000fc600078e020c */
[----:B------:R-:W-:Y:S02]  /*d3b0*/  LEA.HI.X.SX32 R9, R14, R5, 0x2, P2 ;  /* 0x000000050e097211 */ /* 0x000fe400010f16ff */
[----:B------:R-:W-:-:S03]  /*d3c0*/  LEA R10, P3, R3, R27, 0x2 ;  /* 0x0000001b030a7211 */ /* 0x000fc600078610ff */
[----:B------:R-:W-:Y:S01]  /*d3d0*/  STL.64 [R1+0x118], R8 ;  /* 0x0001180801007387 */ /* 0x000fe20000100a00 */
[----:B------:R-:W-:-:S03]  /*d3e0*/  LEA.HI.X.SX32 R11, R3, R5, 0x2, P3 ;  /* 0x00000005030b7211 */ /* 0x000fc600018f16ff */
[----:B------:R-:W-:Y:S01]  /*d3f0*/  STL.64 [R1+0x1660], R12 ;  /* 0x0016600c01007387 */ /* 0x000fe20000100a00 */
[----:B------:R-:W-:-:S03]  /*d400*/  IMAD R14, R2, 0x2, R13 ;  /* 0x00000002020e7824 */ /* 0x000fc600078e020d */
[----:B------:R1:W-:Y:S04]  /*d410*/  STL.64 [R1+0x110], R10 ;  /* 0x0001100a01007387 */ /* 0x0003e80000100a00 */
[----:B-1----:R-:W2:Y:S04]  /*d420*/  LDL.LU.64 R10, [R1+0x1688] ;  /* 0x00168800010a7983 */ /* 0x002ea80000300a00 */
[----:B------:R-:W2:Y:S01]  /*d430*/  LDL.LU R3, [R1+0x184] ;  /* 0x0001840001037983 */ /* 0x000ea20000300800 */
[----:B---3--:R-:W-:-:S04]  /*d440*/  LEA R8, P2, R15, R27, 0x2 ;  /* 0x0000001b0f087211 */ /* 0x008fc800078410ff */
[----:B------:R-:W-:Y:S02]  /*d450*/  LEA.HI.X.SX32 R9, R15, R5, 0x2, P2 ;  /* 0x000000050f097211 */ /* 0x000fe400010f16ff */
[----:B----4-:R-:W-:-:S03]  /*d460*/  LEA R12, P3, R25, R27, 0x2 ;  /* 0x0000001b190c7211 */ /* 0x010fc600078610ff */
[----:B------:R1:W-:Y:S01]  /*d470*/  STL.64 [R1+0x108], R8 ;  /* 0x0001080801007387 */ /* 0x0003e20000100a00 */
[----:B------:R-:W-:-:S05]  /*d480*/  LEA.HI.X.SX32 R13, R25, R5, 0x2, P3 ;  /* 0x00000005190d7211 */ /* 0x000fca00018f16ff */
[----:B------:R3:W-:Y:S01]  /*d490*/  STL.64 [R1+0x100], R12 ;  /* 0x0001000c01007387 */ /* 0x0007e20000100a00 */
[----:B-1----:R-:W-:-:S04]  /*d4a0*/  LEA R8, P2, R29, R27, 0x2 ;  /* 0x0000001b1d087211 */ /* 0x002fc800078410ff */
[----:B------:R-:W-:Y:S02]  /*d4b0*/  LEA.HI.X.SX32 R9, R29, R5, 0x2, P2 ;  /* 0x000000051d097211 */ /* 0x000fe400010f16ff */
[C---:B---3--:R-:W-:Y:S01]  /*d4c0*/  LEA R12, P3, R0.reuse, R27, 0x2 ;  /* 0x0000001b000c7211 */ /* 0x048fe200078610ff */
[----:B------:R-:W-:Y:S02]  /*d4d0*/  IMAD.MOV.U32 R25, RZ, RZ, R16 ;  /* 0x000000ffff197224 */ /* 0x000fe400078e0010 */
[----:B------:R1:W-:Y:S01]  /*d4e0*/  STL.64 [R1+0xf8], R8 ;  /* 0x0000f80801007387 */ /* 0x0003e20000100a00 */
[----:B------:R-:W-:Y:S01]  /*d4f0*/  LEA.HI.X.SX32 R13, R0, R5, 0x2, P3 ;  /* 0x00000005000d7211 */ /* 0x000fe200018f16ff */
[----:B------:R-:W-:Y:S01]  /*d500*/  IMAD.MOV.U32 R29, RZ, RZ, R24 ;  /* 0x000000ffff1d7224 */ /* 0x000fe200078e0018 */
[-C--:B------:R-:W-:Y:S01]  /*d510*/  LEA R24, P2, R17, R27.reuse, 0x2 ;  /* 0x0000001b11187211 */ /* 0x080fe200078410ff */
[----:B-1----:R-:W3:Y:S04]  /*d520*/  LDL.LU.64 R8, [R1+0x1680] ;  /* 0x0016800001087983 */ /* 0x002ee80000300a00 */
[----:B------:R-:W4:Y:S04]  /*d530*/  LDL.LU R0, [R1+0x1678] ;  /* 0x0016780001007983 */ /* 0x000f280000300800 */
[----:B------:R1:W-:Y:S02]  /*d540*/  STL.64 [R1+0xf0], R12 ;  /* 0x0000f00c01007387 */ /* 0x0003e40000100a00 */
[----:B-1----:R-:W-:Y:S01]  /*d550*/  LEA R12, P3, R25, R27, 0x2 ;  /* 0x0000001b190c7211 */ /* 0x002fe200078610ff */
[----:B------:R-:W-:Y:S01]  /*d560*/  IMAD.MOV.U32 R13, RZ, RZ, R25 ;  /* 0x000000ffff0d7224 */ /* 0x000fe200078e0019 */
[----:B------:R-:W-:-:S04]  /*d570*/  LEA.HI.X.SX32 R25, R17, R5, 0x2, P2 ;  /* 0x0000000511197211 */ /* 0x000fc800010f16ff */
[----:B------:R-:W-:Y:S01]  /*d580*/  LEA.HI.X.SX32 R13, R13, R5, 0x2, P3 ;  /* 0x000000050d0d7211 */ /* 0x000fe200018f16ff */
[----:B------:R2:W-:Y:S04]  /*d590*/  STL.64 [R1+0xe8], R24 ;  /* 0x0000e81801007387 */ /* 0x0005e80000100a00 */
[----:B------:R1:W-:Y:S01]  /*d5a0*/  STL.64 [R1+0xe0], R12 ;  /* 0x0000e00c01007387 */ /* 0x0003e20000100a00 */
[----:B--2---:R-:W-:-:S04]  /*d5b0*/  LEA R24, P2, R6, R27, 0x2 ;  /* 0x0000001b06187211 */ /* 0x004fc800078410ff */
[----:B------:R-:W-:Y:S02]  /*d5c0*/  LEA.HI.X.SX32 R25, R6, R5, 0x2, P2 ;  /* 0x0000000506197211 */ /* 0x000fe400010f16ff */
[C---:B-1----:R-:W-:Y:S01]  /*d5d0*/  LEA R12, P3, R4.reuse, R27, 0x2 ;  /* 0x0000001b040c7211 */ /* 0x042fe200078610ff */
[----:B------:R-:W2:Y:S03]  /*d5e0*/  LDL.LU R6, [R1+0x1674] ;  /* 0x0016740001067983 */ /* 0x000ea60000300800 */
[----:B------:R-:W-:Y:S01]  /*d5f0*/  LEA.HI.X.SX32 R13, R4, R5, 0x2, P3 ;  /* 0x00000005040d7211 */ /* 0x000fe200018f16ff */
[----:B------:R1:W-:Y:S04]  /*d600*/  STL.64 [R1+0xd8], R24 ;  /* 0x0000d81801007387 */ /* 0x0003e80000100a00 */
[----:B------:R-:W3:Y:S04]  /*d610*/  LDL.LU R4, [R1+0x1670] ;  /* 0x0016700001047983 */ /* 0x000ee80000300800 */
[----:B------:R1:W-:Y:S02]  /*d620*/  STL.64 [R1+0xd0], R12 ;  /* 0x0000d00c01007387 */ /* 0x0003e40000100a00 */
[----:B-1----:R-:W-:Y:S01]  /*d630*/  IMAD.MOV.U32 R25, RZ, RZ, R18 ;  /* 0x000000ffff197224 */ /* 0x002fe200078e0012 */
[----:B------:R-:W-:-:S04]  /*d640*/  LEA R24, P2, R19, R27, 0x2 ;  /* 0x0000001b13187211 */ /* 0x000fc800078410ff */
[----:B------:R-:W-:Y:S02]  /*d650*/  LEA R12, P3, R25, R27, 0x2 ;  /* 0x0000001b190c7211 */ /* 0x000fe400078610ff */
[----:B------:R-:W-:Y:S02]  /*d660*/  MOV R13, R25 ;  /* 0x00000019000d7202 */ /* 0x000fe40000000f00 */
[-C--:B------:R-:W-:Y:S02]  /*d670*/  LEA.HI.X.SX32 R25, R19, R5.reuse, 0x2, P2 ;  /* 0x0000000513197211 */ /* 0x080fe400010f16ff */
[----:B------:R-:W-:-:S03]  /*d680*/  LEA.HI.X.SX32 R13, R13, R5, 0x2, P3 ;  /* 0x000000050d0d7211 */ /* 0x000fc600018f16ff */
[----:B------:R1:W-:Y:S04]  /*d690*/  STL.64 [R1+0xc8], R24 ;  /* 0x0000c81801007387 */ /* 0x0003e80000100a00 */
[----:B------:R1:W-:Y:S02]  /*d6a0*/  STL.64 [R1+0xc0], R12 ;  /* 0x0000c00c01007387 */ /* 0x0003e40000100a00 */
[----:B-1----:R-:W-:-:S04]  /*d6b0*/  LEA R24, P2, R28, R27, 0x2 ;  /* 0x0000001b1c187211 */ /* 0x002fc800078410ff */
[----:B------:R-:W-:Y:S02]  /*d6c0*/  LEA.HI.X.SX32 R25, R28, R5, 0x2, P2 ;  /* 0x000000051c197211 */ /* 0x000fe400010f16ff */
[----:B------:R-:W3:Y:S01]  /*d6d0*/  LDL.LU R28, [R1+0x166c] ;  /* 0x00166c00011c7983 */ /* 0x000ee20000300800 */
[----:B------:R-:W-:-:S03]  /*d6e0*/  LEA R12, P3, R3, R27, 0x2 ;  /* 0x0000001b030c7211 */ /* 0x000fc600078610ff */
[----:B------:R1:W-:Y:S01]  /*d6f0*/  STL.64 [R1+0xb8], R24 ;  /* 0x0000b81801007387 */ /* 0x0003e20000100a00 */
[----:B------:R-:W-:-:S03]  /*d700*/  LEA.HI.X.SX32 R13, R3, R5, 0x2, P3 ;  /* 0x00000005030d7211 */ /* 0x000fc600018f16ff */
[----:B------:R-:W4:Y:S04]  /*d710*/  LDL.LU R3, [R1+0x1668] ;  /* 0x0016680001037983 */ /* 0x000f280000300800 */
[----:B------:R1:W-:Y:S02]  /*d720*/  STL.64 [R1+0xb0], R12 ;  /* 0x0000b00c01007387 */ /* 0x0003e40000100a00 */
[----:B-1----:R-:W-:Y:S01]  /*d730*/  IMAD.MOV.U32 R25, RZ, RZ, R20 ;  /* 0x000000ffff197224 */ /* 0x002fe200078e0014 */
[----:B------:R-:W-:-:S03]  /*d740*/  LEA R24, P2, R21, R27, 0x2 ;  /* 0x0000001b15187211 */ /* 0x000fc600078410ff */
[----:B------:R-:W-:Y:S01]  /*d750*/  IMAD.MOV.U32 R13, RZ, RZ, R25 ;  /* 0x000000ffff0d7224 */ /* 0x000fe200078e0019 */
[----:B------:R-:W-:Y:S02]  /*d760*/  LEA R12, P3, R25, R27, 0x2 ;  /* 0x0000001b190c7211 */ /* 0x000fe400078610ff */
[-C--:B------:R-:W-:Y:S02]  /*d770*/  LEA.HI.X.SX32 R25, R21, R5.reuse, 0x2, P2 ;  /* 0x0000000515197211 */ /* 0x080fe400010f16ff */
[----:B------:R-:W-:-:S03]  /*d780*/  LEA.HI.X.SX32 R13, R13, R5, 0x2, P3 ;  /* 0x000000050d0d7211 */ /* 0x000fc600018f16ff */
[----:B------:R1:W-:Y:S04]  /*d790*/  STL.64 [R1+0xa8], R24 ;  /* 0x0000a81801007387 */ /* 0x0003e80000100a00 */
[----:B------:R1:W-:Y:S02]  /*d7a0*/  STL.64 [R1+0xa0], R12 ;  /* 0x0000a00c01007387 */ /* 0x0003e40000100a00 */
[CC--:B-1----:R-:W-:Y:S02]  /*d7b0*/  LEA R24, P2, R22.reuse, R27.reuse, 0x2 ;  /* 0x0000001b16187211 */ /* 0x0c2fe400078410ff */
[----:B------:R-:W-:Y:S02]  /*d7c0*/  LEA R12, P3, R29, R27, 0x2 ;  /* 0x0000001b1d0c7211 */ /* 0x000fe400078610ff */
[----:B------:R-:W-:-:S02]  /*d7d0*/  LEA.HI.X.SX32 R25, R22, R5, 0x2, P2 ;  /* 0x0000000516197211 */ /* 0x000fc400010f16ff */
[----:B------:R-:W-:-:S03]  /*d7e0*/  LEA.HI.X.SX32 R13, R29, R5, 0x2, P3 ;  /* 0x000000051d0d7211 */ /* 0x000fc600018f16ff */
[----:B------:R1:W-:Y:S04]  /*d7f0*/  STL.64 [R1+0x98], R24 ;  /* 0x0000981801007387 */ /* 0x0003e80000100a00 */
[----:B------:R-:W-:Y:S01]  /*d800*/  STL.64 [R1+0x90], R12 ;  /* 0x0000900c01007387 */ /* 0x000fe20000100a00 */
[----:B-1----:R-:W-:-:S04]  /*d810*/  LEA R24, P2, R23, R27, 0x2 ;  /* 0x0000001b17187211 */ /* 0x002fc800078410ff */
[----:B------:R-:W-:-:S05]  /*d820*/  LEA.HI.X.SX32 R25, R23, R5, 0x2, P2 ;  /* 0x0000000517197211 */ /* 0x000fca00010f16ff */
[----:B------:R2:W-:Y:S02]  /*d830*/  STL.64 [R1+0x88], R24 ;  /* 0x0000881801007387 */ /* 0x0005e40000100a00 */
[----:B--2---:R-:W-:-:S04]  /*d840*/  LEA R24, P2, R6, R27, 0x2 ;  /* 0x0000001b06187211 */ /* 0x004fc800078410ff */
[----:B------:R-:W-:Y:S02]  /*d850*/  LEA.HI.X.SX32 R25, R6, R5, 0x2, P2 ;  /* 0x0000000506197211 */ /* 0x000fe400010f16ff */
[----:B---3--:R-:W-:-:S04]  /*d860*/  LEA R12, P3, R28, R27, 0x2 ;  /* 0x0000001b1c0c7211 */ /* 0x008fc800078610ff */
[----:B------:R-:W-:-:S05]  /*d870*/  LEA.HI.X.SX32 R13, R28, R5, 0x2, P3 ;  /* 0x000000051c0d7211 */ /* 0x000fca00018f16ff */
[----:B------:R1:W-:Y:S04]  /*d880*/  STL.64 [R1+0x80], R12 ;  /* 0x0000800c01007387 */ /* 0x0003e80000100a00 */
[----:B------:R2:W-:Y:S01]  /*d890*/  STL.64 [R1+0x78], R24 ;  /* 0x0000781801007387 */ /* 0x0005e20000100a00 */
[----:B-1----:R-:W-:-:S04]  /*d8a0*/  LEA R12, P3, R7, R27, 0x2 ;  /* 0x0000001b070c7211 */ /* 0x002fc800078610ff */
[----:B------:R-:W-:Y:S02]  /*d8b0*/  LEA.HI.X.SX32 R13, R7, R5, 0x2, P3 ;  /* 0x00000005070d7211 */ /* 0x000fe400018f16ff */
[----:B--2---:R-:W-:-:S03]  /*d8c0*/  LEA R24, P2, R8, R27, 0x2 ;  /* 0x0000001b08187211 */ /* 0x004fc600078410ff */
[----:B------:R1:W-:Y:S01]  /*d8d0*/  STL.64 [R1+0x70], R12 ;  /* 0x0000700c01007387 */ /* 0x0003e20000100a00 */
[----:B------:R-:W-:Y:S02]  /*d8e0*/  LEA.HI.X.SX32 R25, R8, R5, 0x2, P2 ;  /* 0x0000000508197211 */ /* 0x000fe400010f16ff */
[----:B-1----:R-:W-:-:S04]  /*d8f0*/  LEA R12, P3, R9, R27, 0x2 ;  /* 0x0000001b090c7211 */ /* 0x002fc800078610ff */
[----:B------:R-:W-:Y:S01]  /*d900*/  LEA.HI.X.SX32 R13, R9, R5, 0x2, P3 ;  /* 0x00000005090d7211 */ /* 0x000fe200018f16ff */
[----:B------:R-:W-:Y:S04]  /*d910*/  STL.64 [R1+0x68], R24 ;  /* 0x0000681801007387 */ /* 0x000fe80000100a00 */
[----:B------:R1:W-:Y:S04]  /*d920*/  STL.64 [R1+0x60], R12 ;  /* 0x0000600c01007387 */ /* 0x0003e80000100a00 */
[----:B-1----:R-:W2:Y:S01]  /*d930*/  LDL.LU.64 R12, [R1+0x1660] ;  /* 0x00166000010c7983 */ /* 0x002ea20000300a00 */
[----:B------:R-:W-:-:S04]  /*d940*/  IMAD R15, R2, 0x2, R14 ;  /* 0x00000002020f7824 */ /* 0x000fc800078e020e */
[----:B------:R-:W-:Y:S01]  /*d950*/  IMAD R16, R2, 0x2, R15 ;  /* 0x0000000202107824 */ /* 0x000fe200078e020f */
[----:B------:R-:W-:-:S03]  /*d960*/  LEA R6, P2, R10, R27, 0x2 ;  /* 0x0000001b0a067211 */ /* 0x000fc600078410ff */
[----:B------:R-:W-:Y:S01]  /*d970*/  IMAD R17, R2, 0x2, R16 ;  /* 0x0000000202117824 */ /* 0x000fe200078e0210 */
[C---:B------:R-:W-:Y:S02]  /*d980*/  LEA R8, P3, R11.reuse, R27, 0x2 ;  /* 0x0000001b0b087211 */ /* 0x040fe400078610ff */
[-C--:B------:R-:W-:Y:S01]  /*d990*/  LEA.HI.X.SX32 R7, R10, R5.reuse, 0x2, P2 ;  /* 0x000000050a077211 */ /* 0x080fe200010f16ff */
[----:B------:R-:W-:Y:S01]  /*d9a0*/  IMAD R18, R2, 0x2, R17 ;  /* 0x0000000202127824 */ /* 0x000fe200078e0211 */
[----:B------:R-:W-:-:S03]  /*d9b0*/  LEA.HI.X.SX32 R9, R11, R5, 0x2, P3 ;  /* 0x000000050b097211 */ /* 0x000fc600018f16ff */
[C---:B------:R-:W-:Y:S01]  /*d9c0*/  IMAD R19, R2.reuse, 0x2, R18 ;  /* 0x0000000202137824 */ /* 0x040fe200078e0212 */
[----:B------:R2:W-:Y:S03]  /*d9d0*/  STL.64 [R1+0x58], R6 ;  /* 0x0000580601007387 */ /* 0x0005e60000100a00 */
[C---:B------:R-:W-:Y:S01]  /*d9e0*/  IMAD R20, R2.reuse, 0x2, R19 ;  /* 0x0000000202147824 */ /* 0x040fe200078e0213 */
[----:B------:R1:W-:Y:S03]  /*d9f0*/  STL.64 [R1+0x50], R8 ;  /* 0x0000500801007387 */ /* 0x0003e60000100a00 */
[----:B------:R-:W-:-:S04]  /*da00*/  IMAD R21, R2, 0x2, R20 ;  /* 0x0000000202157824 */ /* 0x000fc800078e0214 */
[----:B------:R-:W-:-:S04]  /*da10*/  IMAD R22, R2, 0x2, R21 ;  /* 0x0000000202167824 */ /* 0x000fc800078e0215 */
[----:B------:R-:W-:-:S04]  /*da20*/  IMAD R23, R2, 0x2, R22 ;  /* 0x0000000202177824 */ /* 0x000fc800078e0216 */
[----:B------:R-:W-:-:S04]  /*da30*/  IMAD R29, R2, 0x2, R23 ;  /* 0x00000002021d7824 */ /* 0x000fc800078e0217 */
[----:B------:R-:W-:-:S04]  /*da40*/  IMAD R25, R2, 0x2, R29 ;  /* 0x0000000202197824 */ /* 0x000fc800078e021d */
[----:B------:R-:W-:-:S05]  /*da50*/  IMAD R24, R2, 0x2, R25 ;  /* 0x0000000202187824 */ /* 0x000fca00078e0219 */
[----:B------:R-:W-:-:S05]  /*da60*/  LEA R10, R2, R24, 0x1 ;  /* 0x00000018020a7211 */ /* 0x000fca00078e08ff */
[----:B------:R-:W-:-:S04]  /*da70*/  IMAD R10, R2, 0x2, R10 ;  /* 0x00000002020a7824 */ /* 0x000fc800078e020a */
[----:B------:R-:W-:Y:S01]  /*da80*/  IMAD R28, R2, 0x2, R10 ;  /* 0x00000002021c7824 */ /* 0x000fe200078e020a */
[CC--:B--2---:R-:W-:Y:S02]  /*da90*/  LEA R6, P2, R12.reuse, R27.reuse, 0x2 ;  /* 0x0000001b0c067211 */ /* 0x0c4fe400078410ff */
[C---:B-1----:R-:W-:Y:S02]  /*daa0*/  LEA R8, P3, R13.reuse, R27, 0x2 ;  /* 0x0000001b0d087211 */ /* 0x042fe400078610ff */
[-C--:B------:R-:W-:Y:S02]  /*dab0*/  LEA.HI.X.SX32 R7, R12, R5.reuse, 0x2, P2 ;  /* 0x000000050c077211 */ /* 0x080fe400010f16ff */
[----:B------:R-:W-:-:S03]  /*dac0*/  LEA.HI.X.SX32 R9, R13, R5, 0x2, P3 ;  /* 0x000000050d097211 */ /* 0x000fc600018f16ff */
[----:B------:R1:W-:Y:S04]  /*dad0*/  STL.64 [R1+0x48], R6 ;  /* 0x0000480601007387 */ /* 0x0003e80000100a00 */
[----:B------:R2:W-:Y:S01]  /*dae0*/  STL.64 [R1+0x40], R8 ;  /* 0x0000400801007387 */ /* 0x0005e20000100a00 */
[CC--:B-1----:R-:W-:Y:S02]  /*daf0*/  LEA R6, P2, R14.reuse, R27.reuse, 0x2 ;  /* 0x0000001b0e067211 */ /* 0x0c2fe400078410ff */
[C---:B--2---:R-:W-:Y:S02]  /*db00*/  LEA R8, P3, R15.reuse, R27, 0x2 ;  /* 0x0000001b0f087211 */ /* 0x044fe400078610ff */
        /* <DEDUP_REMOVED lines=16> */
[-C--:B-1----:R-:W-:Y:S01]  /*dc10*/  LEA R6, P2, R20, R27.reuse, 0x2 ;  /* 0x0000001b14067211 */ /* 0x082fe200078410ff */
[----:B------:R-:W-:Y:S01]  /*dc20*/  IMAD R7, R2, 0x2, R28 ;  /* 0x0000000202077824 */ /* 0x000fe200078e021c */
[C---:B--2---:R-:W-:Y:S02]  /*dc30*/  LEA R8, P3, R21.reuse, R27, 0x2 ;  /* 0x0000001b15087211 */ /* 0x044fe400078610ff */
[-C--:B------:R-:W-:Y:S02]  /*dc40*/  LEA.HI.X.SX32 R7, R20, R5.reuse, 0x2, P2 ;  /* 0x0000000514077211 */ /* 0x080fe400010f16ff */
[----:B------:R-:W-:-:S03]  /*dc50*/  LEA.HI.X.SX32 R9, R21, R5, 0x2, P3 ;  /* 0x0000000515097211 */ /* 0x000fc600018f16ff */
[----:B------:R1:W-:Y:S04]  /*dc60*/  STL.64 [R1+0x8], R6 ;  /* 0x0000080601007387 */ /* 0x0003e80000100a00 */
[----:B------:R2:W-:Y:S01]  /*dc70*/  STL.64 [R1], R8 ;  /* 0x0000000801007387 */ /* 0x0005e20000100a00 */
[CC--:B-1----:R-:W-:Y:S02]  /*dc80*/  LEA R6, P2, R22.reuse, R27.reuse, 0x2 ;  /* 0x0000001b16067211 */ /* 0x0c2fe400078410ff */
[----:B--2---:R-:W-:Y:S02]  /*dc90*/  LEA R8, P3, R23, R27, 0x2 ;  /* 0x0000001b17087211 */ /* 0x004fe400078610ff */
[----:B------:R-:W-:Y:S02]  /*dca0*/  LEA.HI.X.SX32 R7, R22, R5, 0x2, P2 ;  /* 0x0000000516077211 */ /* 0x000fe400010f16ff */
[----:B------:R-:W-:-:S02]  /*dcb0*/  LEA R10, P2, R29, R27, 0x2 ;  /* 0x0000001b1d0a7211 */ /* 0x000fc400078410ff */
[-C--:B------:R-:W-:Y:S02]  /*dcc0*/  LEA.HI.X.SX32 R9, R23, R5.reuse, 0x2, P3 ;  /* 0x0000000517097211 */ /* 0x080fe400018f16ff */
[----:B------:R-:W-:Y:S01]  /*dcd0*/  LEA.HI.X.SX32 R11, R29, R5, 0x2, P2 ;  /* 0x000000051d0b7211 */ /* 0x000fe200010f16ff */
[----:B------:R1:W-:Y:S04]  /*dce0*/  STL.64 [R1+0x1620], R6 ;  /* 0x0016200601007387 */ /* 0x0003e80000100a00 */
[----:B------:R2:W-:Y:S04]  /*dcf0*/  STL.64 [R1+0x1610], R8 ;  /* 0x0016100801007387 */ /* 0x0005e80000100a00 */
[----:B------:R3:W-:Y:S04]  /*dd00*/  STL.64 [R1+0x1628], R10 ;  /* 0x0016280a01007387 */ /* 0x0007e80000100a00 */
[----:B-1----:R-:W4:Y:S01]  /*dd10*/  LDL.LU R7, [R1+0x620] ;  /* 0x0006200001077983 */ /* 0x002f220000300800 */
[----:B------:R-:W-:-:S02]  /*dd20*/  IMAD R18, R2, 0x2, R24 ;  /* 0x0000000202127824 */ /* 0x000fc400078e0218 */
[----:B------:R-:W-:Y:S01]  /*dd30*/  IMAD R20, R2, 0x2, R24 ;  /* 0x0000000202147824 */ /* 0x000fe200078e0218 */
[CC--:B------:R-:W-:Y:S01]  /*dd40*/  LEA R12, P3, R25.reuse, R27.reuse, 0x2 ;  /* 0x0000001b190c7211 */ /* 0x0c0fe200078610ff */
[----:B------:R-:W-:Y:S01]  /*dd50*/  IMAD.MOV.U32 R16, RZ, RZ, R26 ;  /* 0x000000ffff107224 */ /* 0x000fe200078e001a */
[----:B------:R-:W-:Y:S01]  /*dd60*/  LEA R14, P2, R24, R27, 0x2 ;  /* 0x0000001b180e7211 */ /* 0x000fe200078410ff */
[C---:B------:R-:W-:Y:S01]  /*dd70*/  IMAD R18, R2.reuse, 0x2, R18 ;  /* 0x0000000202127824 */ /* 0x040fe200078e0212 */
[C---:B------:R-:W-:Y:S01]  /*dd80*/  LEA R19, R2.reuse, R24, 0x1 ;  /* 0x0000001802137211 */ /* 0x040fe200078e08ff */
[----:B------:R-:W-:Y:S01]  /*dd90*/  IMAD R20, R2, 0x2, R20 ;  /* 0x0000000202147824 */ /* 0x000fe200078e0214 */
[----:B------:R-:W-:Y:S01]  /*dda0*/  LEA.HI.X.SX32 R13, R25, R5, 0x2, P3 ;  /* 0x00000005190d7211 */ /* 0x000fe200018f16ff */
[----:B------:R-:W-:Y:S01]  /*ddb0*/  IMAD R22, R16, UR10, RZ ;  /* 0x0000000a10167c24 */ /* 0x000fe2000f8e02ff */
[----:B--2---:R-:W-:Y:S01]  /*ddc0*/  LEA R8, P3, R19, R27, 0x2 ;  /* 0x0000001b13087211 */ /* 0x004fe200078610ff */
[----:B------:R-:W-:Y:S01]  /*ddd0*/  IMAD R20, R2, 0x2, R20 ;  /* 0x0000000202147824 */ /* 0x000fe200078e0214 */
[----:B------:R-:W-:-:S02]  /*dde0*/  LEA.HI.X.SX32 R15, R24, R5, 0x2, P2 ;  /* 0x00000005180f7211 */ /* 0x000fc400010f16ff */
[----:B------:R-:W-:Y:S01]  /*ddf0*/  LEA R16, P2, R18, R27, 0x2 ;  /* 0x0000001b12107211 */ /* 0x000fe200078410ff */
[----:B------:R-:W-:Y:S01]  /*de00*/  IMAD R20, R2, 0x2, R20 ;  /* 0x0000000202147824 */ /* 0x000fe200078e0214 */
[----:B------:R-:W-:Y:S02]  /*de10*/  LEA.HI.X.SX32 R9, R19, R5, 0x2, P3 ;  /* 0x0000000513097211 */ /* 0x000fe400018f16ff */
[----:B---3--:R-:W-:Y:S02]  /*de20*/  LEA R10, P3, R28, R27, 0x2 ;  /* 0x0000001b1c0a7211 */ /* 0x008fe400078610ff */
[-C--:B------:R-:W-:Y:S01]  /*de30*/  LEA.HI.X.SX32 R17, R18, R5.reuse, 0x2, P2 ;  /* 0x0000000512117211 */ /* 0x080fe200010f16ff */
[----:B------:R-:W-:Y:S01]  /*de40*/  STL.64 [R1+0x1618], R12 ;  /* 0x0016180c01007387 */ /* 0x000fe20000100a00 */
[----:B------:R-:W-:Y:S01]  /*de50*/  IMAD R26, R2, 0x2, R20 ;  /* 0x00000002021a7824 */ /* 0x000fe200078e0214 */
[----:B------:R-:W-:Y:S02]  /*de60*/  LEA.HI.X.SX32 R11, R28, R5, 0x2, P3 ;  /* 0x000000051c0b7211 */ /* 0x000fe400018f16ff */
[----:B------:R-:W-:Y:S04]  /*de70*/  STL [R1+0x1630], R15 ;  /* 0x0016300f01007387 */ /* 0x000fe80000100800 */
[----:B------:R-:W-:Y:S01]  /*de80*/  STL [R1+0x1650], R14 ;  /* 0x0016500e01007387 */ /* 0x000fe20000100800 */
[----:B------:R-:W-:-:S03]  /*de90*/  IMAD R21, R2, 0x2, R26 ;  /* 0x0000000202157824 */ /* 0x000fc600078e021a */
[----:B------:R-:W-:Y:S01]  /*dea0*/  STL.64 [R1+0x1638], R16 ;  /* 0x0016381001007387 */ /* 0x000fe20000100a00 */
[----:B------:R-:W-:-:S03]  /*deb0*/  LEA R18, P2, R20, R27, 0x2 ;  /* 0x0000001b14127211 */ /* 0x000fc600078410ff */
[----:B------:R1:W-:Y:S01]  /*dec0*/  STL.64 [R1+0x1a8], R8 ;  /* 0x0001a80801007387 */ /* 0x0003e20000100a00 */
[----:B------:R-:W-:Y:S01]  /*ded0*/  IMAD R23, R2, 0x2, R21 ;  /* 0x0000000202177824 */ /* 0x000fe200078e0215 */
[----:B------:R-:W-:Y:S02]  /*dee0*/  LEA.HI.X.SX32 R19, R20, R5, 0x2, P2 ;  /* 0x0000000514137211 */ /* 0x000fe400010f16ff */
[C---:B------:R-:W-:Y:S01]  /*def0*/  LEA R20, P2, R21.reuse, R27, 0x2 ;  /* 0x0000001b15147211 */ /* 0x040fe200078410ff */
[----:B-1----:R-:W2:Y:S04]  /*df00*/  LDL R9, [R1+0xe04] ;  /* 0x000e040001097983 */ /* 0x002ea80000100800 */
[----:B------:R-:W3:Y:S04]  /*df10*/  LDL.LU R28, [R1+0x1658] ;  /* 0x00165800011c7983 */ /* 0x000ee80000300800 */
[----:B------:R1:W-:Y:S01]  /*df20*/  STL.64 [R1+0x1a0], R10 ;  /* 0x0001a00a01007387 */ /* 0x0003e20000100a00 */
[----:B------:R-:W-:Y:S01]  /*df30*/  IMAD R24, R2, 0x2, R23 ;  /* 0x0000000202187824 */ /* 0x000fe200078e0217 */
[----:B------:R-:W-:-:S02]  /*df40*/  LEA.HI.X.SX32 R21, R21, R5, 0x2, P2 ;  /* 0x0000000515157211 */ /* 0x000fc400010f16ff */
[----:B------:R-:W-:Y:S01]  /*df50*/  STL.64 [R1+0x1640], R18 ;  /* 0x0016401201007387 */ /* 0x000fe20000100a00 */
[----:B-1----:R-:W-:-:S04]  /*df60*/  LEA R10, P3, R26, R27, 0x2 ;  /* 0x0000001b1a0a7211 */ /* 0x002fc800078610ff */
[----:B------:R-:W-:Y:S02]  /*df70*/  LEA.HI.X.SX32 R11, R26, R5, 0x2, P3 ;  /* 0x000000051a0b7211 */ /* 0x000fe400018f16ff */
[----:B------:R-:W2:Y:S01]  /*df80*/  LDL.LU R26, [R1+0x1654] ;  /* 0x00165400011a7983 */ /* 0x000ea20000300800 */
[----:B------:R-:W-:-:S03]  /*df90*/  IMAD R25, R2, 0x2, R24 ;  /* 0x0000000202197824 */ /* 0x000fc600078e0218 */
[----:B------:R1:W-:Y:S01]  /*dfa0*/  STL.64 [R1+0x198], R10 ;  /* 0x0001980a01007387 */ /* 0x0003e20000100a00 */
[----:B------:R-:W-:-:S03]  /*dfb0*/  IMAD R29, R2, 0x2, R25 ;  /* 0x00000002021d7824 */ /* 0x000fc600078e0219 */
[----:B------:R1:W-:Y:S04]  /*dfc0*/  STL.64 [R1+0x1648], R20 ;  /* 0x0016481401007387 */ /* 0x0003e80000100a00 */
[----:B------:R-:W2:Y:S01]  /*dfd0*/  LDL.64 R14, [R1+0x178] ;  /* 0x00017800010e7983 */ /* 0x000ea20000100a00 */
[----:B-1----:R-:W-:Y:S01]  /*dfe0*/  LEA R10, P3, R23, R27, 0x2 ;  /* 0x0000001b170a7211 */ /* 0x002fe200078610ff */
[----:B------:R-:W-:-:S03]  /*dff0*/  IMAD.MOV.U32 R21, RZ, RZ, R22 ;  /* 0x000000ffff157224 */ /* 0x000fc600078e0016 */
[----:B------:R-:W-:Y:S02]  /*e000*/  LEA.HI.X.SX32 R11, R23, R5, 0x2, P3 ;  /* 0x00000005170b7211 */ /* 0x000fe400018f16ff */
[CC--:B------:R-:W-:Y:S02]  /*e010*/  LEA R22, P2, R24.reuse, R27.reuse, 0x2 ;  /* 0x0000001b18167211 */ /* 0x0c0fe400078410ff */
[C---:B------:R-:W-:Y:S01]  /*e020*/  LEA R12, P3, R25.reuse, R27, 0x2 ;  /* 0x0000001b190c7211 */ /* 0x040fe200078610ff */
[----:B------:R1:W-:Y:S01]  /*e030*/  STL.64 [R1+0x190], R10 ;  /* 0x0001900a01007387 */ /* 0x0003e20000100a00 */
[-C--:B------:R-:W-:Y:S02]  /*e040*/  LEA.HI.X.SX32 R23, R24, R5.reuse, 0x2, P2 ;  /* 0x0000000518177211 */ /* 0x080fe400010f16ff */
[----:B------:R-:W-:Y:S02]  /*e050*/  LEA.HI.X.SX32 R13, R25, R5, 0x2, P3 ;  /* 0x00000005190d7211 */ /* 0x000fe400018f16ff */
[----:B------:R-:W-:-:S02]  /*e060*/  LEA R24, P6, R29, R27, 0x2 ;  /* 0x0000001b1d187211 */ /* 0x000fc400078c10ff */
[----:B------:R-:W-:Y:S02]  /*e070*/  LEA R18, P2, R21, R4, 0x2 ;  /* 0x0000000415127211 */ /* 0x000fe400078410ff */
[----:B------:R-:W-:Y:S02]  /*e080*/  LEA.HI.X.SX32 R25, R29, R5, 0x2, P6 ;  /* 0x000000051d197211 */ /* 0x000fe400030f16ff */
[----:B----4-:R-:W-:Y:S01]  /*e090*/  LEA.HI.X.SX32 R19, R21, R0, 0x2, P2 ;  /* 0x0000000015137211 */ /* 0x010fe200010f16ff */
[----:B-1----:R-:W-:Y:S02]  /*e0a0*/  IMAD R10, R2, 0x2, R29 ;  /* 0x00000002020a7824 */ /* 0x002fe400078e021d */
[----:B------:R-:W-:Y:S02]  /*e0b0*/  IMAD R11, R7, UR10, RZ ;  /* 0x0000000a070b7c24 */ /* 0x000fe4000f8e02ff */
[----:B------:R-:W4:Y:S04]  /*e0c0*/  LDL.64 R6, [R1+0x168] ;  /* 0x0001680001067983 */ /* 0x000f280000100a00 */
[----:B------:R-:W-:Y:S04]  /*e0d0*/  STL [R1+0x1608], R2 ;  /* 0x0016080201007387 */ /* 0x000fe80000100800 */
[----:B------:R1:W-:Y:S04]  /*e0e0*/  STL.64 [R1+0x188], R12 ;  /* 0x0001880c01007387 */ /* 0x0003e80000100a00 */
[----:B------:R-:W4:Y:S01]  /*e0f0*/  LDL.64 R16, [R1+0x158] ;  /* 0x0001580001107983 */ /* 0x000f220000100a00 */
[----:B-1----:R-:W-:-:S04]  /*e100*/  LEA R12, P6, R11, R4, 0x2 ;  /* 0x000000040b0c7211 */ /* 0x002fc800078c10ff */
[----:B------:R-:W-:Y:S02]  /*e110*/  LEA.HI.X.SX32 R13, R11, R0, 0x2, P6 ;  /* 0x000000000b0d7211 */ /* 0x000fe400030f16ff */
[----:B------:R-:W-:-:S03]  /*e120*/  LEA R4, P2, R10, R27, 0x2 ;  /* 0x0000001b0a047211 */ /* 0x000fc600078410ff */
[----:B------:R1:W-:Y:S04]  /*e130*/  STL.64 [R1+0x180], R12 ;  /* 0x0001800c01007387 */ /* 0x0003e80000100a00 */
[----:B------:R2:W-:Y:S01]  /*e140*/  STL.64 [R1+0x1b0], R18 ;  /* 0x0001b01201007387 */ /* 0x0005e20000100a00 */
[----:B------:R-:W-:-:S03]  /*e150*/  LEA.HI.X.SX32 R5, R10, R5, 0x2, P2 ;  /* 0x000000050a057211 */ /* 0x000fc600010f16ff */
[----:B------:R-:W4:Y:S04]  /*e160*/  LDL.64 R10, [R1+0x138] ;  /* 0x00013800010a7983 */ /* 0x000f280000100a00 */
[----:B-1----:R-:W4:Y:S01]  /*e170*/  LDL.64 R12, [R1+0x148] ;  /* 0x00014800010c7983 */ /* 0x002f220000100a00 */
[----:B------:R-:W1:Y:S01]  /*e180*/  S2R R8, SR_TID.X ;  /* 0x0000000000087919 */ /* 0x000e620000002100 */
[----:B------:R-:W1:Y:S01]  /*e190*/  S2UR UR5, SR_CgaCtaId ;  /* 0x00000000000579c3 */ /* 0x000e620000008800 */
[----:B------:R-:W-:Y:S01]  /*e1a0*/  ISETP.NE.U32.AND P3, PT, R3, RZ, PT ;  /* 0x000000ff0300720c */ /* 0x000fe20003f65070 */
[----:B------:R-:W1:Y:S01]  /*e1b0*/  LDCU.64 UR8, c[0x0][0x358] ;  /* 0x00006b00ff0877ac */ /* 0x000e620008000a00 */
[----:B------:R-:W-:Y:S01]  /*e1c0*/  UMOV UR4, 0x400 ;  /* 0x0000040000047882 */ /* 0x000fe20000000000 */
[----:B---3--:R-:W-:-:S04]  /*e1d0*/  SEL R29, R28, RZ, !P1 ;  /* 0x000000ff1c1d7207 */ /* 0x008fc80004800000 */
[----:B------:R-:W-:Y:S01]  /*e1e0*/  ISETP.NE.U32.AND P1, PT, R29, RZ, PT ;  /* 0x000000ff1d00720c */ /* 0x000fe20003f25070 */
[----:B-1----:R-:W-:Y:S01]  /*e1f0*/  ULEA UR5, UR5, UR4, 0x18 ;  /* 0x0000000405057291 */ /* 0x002fe2000f8ec0ff */
[----:B------:R-:W-:Y:S02]  /*e200*/  SHF.R.U32.HI R3, RZ, 0x8, R8 ;  /* 0x00000008ff037819 */ /* 0x000fe40000011608 */
[----:B------:R-:W-:Y:S02]  /*e210*/  LOP3.LUT R8, R8, 0x7f, RZ, 0xc0, !PT ;  /* 0x0000007f08087812 */ /* 0x000fe400078ec0ff */
[----:B------:R-:W-:Y:S01]  /*e220*/  SGXT.U32 R3, R3, 0x1 ;  /* 0x000000010303781a */ /* 0x000fe20000000000 */
[----:B------:R-:W-:Y:S01]  /*e230*/  IMAD.U32 R0, RZ, RZ, UR5 ;  /* 0x00000005ff007e24 */ /* 0x000fe2000f8e00ff */
[----:B--2---:R-:W-:Y:S02]  /*e240*/  ISETP.GE.AND P6, PT, R8, R26, PT ;  /* 0x0000001a0800720c */ /* 0x004fe40003fc6270 */
[----:B------:R-:W-:-:S02]  /*e250*/  LOP3.LUT R2, R3, 0xc, RZ, 0xfc, !PT ;  /* 0x0000000c03027812 */ /* 0x000fc400078efcff */
[----:B------:R-:W-:Y:S02]  /*e260*/  SEL R8, R28, RZ, !P6 ;  /* 0x000000ff1c087207 */ /* 0x000fe40007000000 */
[C---:B------:R-:W-:Y:S02]  /*e270*/  ISETP.GE.AND P2, PT, R2.reuse, UR7, PT ;  /* 0x0000000702007c0c */ /* 0x040fe4000bf46270 */
[-C--:B------:R-:W-:Y:S02]  /*e280*/  ISETP.GE.AND P6, PT, R2, R26.reuse, PT ;  /* 0x0000001a0200720c */ /* 0x080fe40003fc6270 */
[----:B------:R-:W-:Y:S02]  /*e290*/  IADD3 R27, PT, PT, R9, 0x100000, R0 ;  /* 0x00100000091b7810 */ /* 0x000fe40007ffe000 */
[----:B------:R-:W-:Y:S02]  /*e2a0*/  LOP3.LUT R2, R3, 0x10, RZ, 0xfc, !PT ;  /* 0x0000001003027812 */ /* 0x000fe400078efcff */
[----:B------:R-:W-:Y:S01]  /*e2b0*/  SEL R29, R28, RZ, !P6 ;  /* 0x000000ff1c1d7207 */ /* 0x000fe20007000000 */
[----:B------:R-:W-:Y:S01]  /*e2c0*/  @!PT LDS RZ, [RZ] ;  /* 0x00000000fffff984 */ /* 0x000fe20000000800 */
[----:B------:R-:W-:Y:S01]  /*e2d0*/  @!PT LDS RZ, [RZ] ;  /* 0x00000000fffff984 */ /* 0x000fe20000000800 */
[----:B------:R-:W-:Y:S01]  /*e2e0*/  @!PT LDS RZ, [RZ] ;  /* 0x00000000fffff984 */ /* 0x000fe20000000800 */
[----:B------:R-:W-:Y:S01]  /*e2f0*/  LDGSTS.E [R27+-0x80000], desc[UR8][R14.64], P5 ;  /* 0x800000000e1b7fae */ /* 0x000fe2000a9a1008 */
[----:B------:R-:W-:-:S03]  /*e300*/  ISETP.GE.AND P6, PT, R2, R26, PT ;  /* 0x0000001a0200720c */ /* 0x000fc60003fc6270 */
[----:B------:R1:W-:Y:S01]  /*e310*/  STL [R1+0x5b4], R8 ;  /* 0x0005b40801007387 */ /* 0x0003e20000100800 */
[----:B------:R-:W-:-:S03]  /*e320*/  ISETP.GE.AND P5, PT, R2, UR7, PT ;  /* 0x0000000702007c0c */ /* 0x000fc6000bfa6270 */
[----:B------:R-:W2:Y:S04]  /*e330*/  LDL.64 R18, [R1+0x118] ;  /* 0x0001180001127983 */ /* 0x000ea80000100a00 */
[----:B------:R-:W3:Y:S01]  /*e340*/  LDL.64 R14, [R1+0x128] ;  /* 0x00012800010e7983 */ /* 0x000ee20000100a00 */
[----:B------:R-:W-:Y:S02]  /*e350*/  SEL R2, RZ, 0x4, P0 ;  /* 0x00000004ff027807 */ /* 0x000fe40000000000 */
[----:B-1----:R-:W-:Y:S01]  /*e360*/  SEL R8, RZ, 0x4, P2 ;  /* 0x00000004ff087807 */ /* 0x002fe20001000000 */
[----:B----4-:R1:W-:Y:S01]  /*e370*/  LDGSTS.E [R27+-0x7f000], desc[UR8][R6.64], P3 ;  /* 0x81000000061b7fae */ /* 0x0103e200099a1008 */
[----:B------:R-:W-:Y:S02]  /*e380*/  ISETP.NE.U32.AND P3, PT, R29, RZ, PT ;  /* 0x000000ff1d00720c */ /* 0x000fe40003f65070 */
[----:B------:R-:W-:-:S02]  /*e390*/  SEL R29, R28, RZ, !P6 ;  /* 0x000000ff1c1d7207 */ /* 0x000fc40007000000 */
[----:B-1----:R-:W-:Y:S01]  /*e3a0*/  LOP3.LUT R7, R3, 0x14, RZ, 0xfc, !PT ;  /* 0x0000001403077812 */ /* 0x002fe200078efcff */
[----:B------:R-:W-:Y:S01]  /*e3b0*/  LDGSTS.E [R27+-0x7e000], desc[UR8][R16.64], P1 ;  /* 0x82000000101b7fae */ /* 0x000fe200089a1008 */
[----:B------:R-:W-:Y:S02]  /*e3c0*/  ISETP.NE.U32.AND P1, PT, R29, RZ, PT ;  /* 0x000000ff1d00720c */ /* 0x000fe40003f25070 */
[C---:B------:R-:W-:Y:S02]  /*e3d0*/  ISETP.GE.AND P0, PT, R7.reuse, UR7, PT ;  /* 0x0000000707007c0c */ /* 0x040fe4000bf06270 */
[----:B------:R-:W-:Y:S02]  /*e3e0*/  ISETP.GE.AND P6, PT, R7, R26, PT ;  /* 0x0000001a0700720c */ /* 0x000fe40003fc6270 */
[----:B------:R-:W-:-:S05]  /*e3f0*/  SEL R7, RZ, 0x4, P4 ;  /* 0x00000004ff077807 */ /* 0x000fca0002000000 */
[----:B------:R1:W-:Y:S04]  /*e400*/  STL [R1+0x5bc], R7 ;  /* 0x0005bc0701007387 */ /* 0x0003e80000100800 */
[----:B------:R-:W-:Y:S04]  /*e410*/  LDGSTS.E [R27+-0x7d000], desc[UR8][R12.64], P3 ;  /* 0x830000000c1b7fae */ /* 0x000fe800099a1008 */
[----:B------:R-:W-:Y:S04]  /*e420*/  LDGSTS.E [R27+-0x7c000], desc[UR8][R10.64], P1 ;  /* 0x840000000a1b7fae */ /* 0x000fe800089a1008 */
[----:B------:R-:W4:Y:S04]  /*e430*/  LDL.64 R12, [R1+0x108] ;  /* 0x00010800010c7983 */ /* 0x000f280000100a00 */
[----:B------:R1:W-:Y:S04]  /*e440*/  STL [R1+0x5b8], R8 ;  /* 0x0005b80801007387 */ /* 0x0003e80000100800 */
[----:B------:R-:W4:Y:S01]  /*e450*/  LDL.64 R10, [R1+0xf8] ;  /* 0x0000f800010a7983 */ /* 0x000f220000100a00 */
[----:B------:R-:W-:-:S02]  /*e460*/  LOP3.LUT R6, R3, 0x18, RZ, 0xfc, !PT ;  /* 0x0000001803067812 */ /* 0x000fc400078efcff */
[----:B------:R-:W-:Y:S02]  /*e470*/  SEL R29, R28, RZ, !P6 ;  /* 0x000000ff1c1d7207 */ /* 0x000fe40007000000 */
[----:B------:R-:W-:Y:S02]  /*e480*/  ISETP.GE.AND P6, PT, R6, R26, PT ;  /* 0x0000001a0600720c */ /* 0x000fe40003fc6270 */
[----:B------:R-:W-:Y:S02]  /*e490*/  ISETP.NE.U32.AND P3, PT, R29, RZ, PT ;  /* 0x000000ff1d00720c */ /* 0x000fe40003f65070 */
[----:B------:R-:W-:Y:S02]  /*e4a0*/  SEL R29, R28, RZ, !P6 ;  /* 0x000000ff1c1d7207 */ /* 0x000fe40007000000 */
[----:B-1----:R-:W-:Y:S02]  /*e4b0*/  LOP3.LUT R7, R3, 0x1c, RZ, 0xfc, !PT ;  /* 0x0000001c03077812 */ /* 0x002fe400078efcff */
[----:B------:R-:W-:-:S02]  /*e4c0*/  ISETP.NE.U32.AND P1, PT, R29, RZ, PT ;  /* 0x000000ff1d00720c */ /* 0x000fc40003f25070 */
[----:B------:R-:W-:Y:S02]  /*e4d0*/  ISETP.GE.AND P4, PT, R6, UR7, PT ;  /* 0x0000000706007c0c */ /* 0x000fe4000bf86270 */
[----:B------:R-:W-:Y:S02]  /*e4e0*/  ISETP.GE.AND P6, PT, R7, R26, PT ;  /* 0x0000001a0700720c */ /* 0x000fe40003fc6270 */
[----:B------:R-:W-:Y:S02]  /*e4f0*/  LOP3.LUT R6, R3, 0x20, RZ, 0xfc, !PT ;  /* 0x0000002003067812 */ /* 0x000fe400078efcff */
[----:B------:R-:W-:Y:S02]  /*e500*/  ISETP.GE.AND P2, PT, R7, UR7, PT ;  /* 0x0000000707007c0c */ /* 0x000fe4000bf46270 */
[----:B------:R-:W-:Y:S02]  /*e510*/  SEL R7, RZ, 0x4, P5 ;  /* 0x00000004ff077807 */ /* 0x000fe40002800000 */
[----:B------:R-:W-:-:S02]  /*e520*/  SEL R29, R28, RZ, !P6 ;  /* 0x000000ff1c1d7207 */ /* 0x000fc40007000000 */
[----:B------:R-:W-:Y:S01]  /*e530*/  ISETP.GE.AND P6, PT, R6, R26, PT ;  /* 0x0000001a0600720c */ /* 0x000fe20003fc6270 */
[----:B------:R1:W-:Y:S04]  /*e540*/  STL [R1+0x5c8], R7 ;  /* 0x0005c80701007387 */ /* 0x0003e80000100800 */
[----:B------:R-:W4:Y:S01]  /*e550*/  LDL.64 R16, [R1+0xe8] ;  /* 0x0000e80001107983 */ /* 0x000f220000100a00 */
[----:B------:R-:W-:Y:S02]  /*e560*/  SEL R8, RZ, 0x4, P0 ;  /* 0x00000004ff087807 */ /* 0x000fe40000000000 */
[----:B-1----:R-:W-:Y:S01]  /*e570*/  LOP3.LUT R7, R3, 0x24, RZ, 0xfc, !PT ;  /* 0x0000002403077812 */ /* 0x002fe200078efcff */
[----:B---3--:R-:W-:Y:S01]  /*e580*/  LDGSTS.E [R27+-0x7b000], desc[UR8][R14.64], P3 ;  /* 0x850000000e1b7fae */ /* 0x008fe200099a1008 */
[----:B------:R-:W-:-:S02]  /*e590*/  ISETP.NE.U32.AND P3, PT, R29, RZ, PT ;  /* 0x000000ff1d00720c */ /* 0x000fc40003f65070 */
[----:B------:R-:W-:Y:S01]  /*e5a0*/  SEL R29, R28, RZ, !P6 ;  /* 0x000000ff1c1d7207 */ /* 0x000fe20007000000 */
[----:B--2---:R-:W-:Y:S01]  /*e5b0*/  LDGSTS.E [R27+-0x7a000], desc[UR8][R18.64], P1 ;  /* 0x86000000121b7fae */ /* 0x004fe200089a1008 */
[----:B------:R-:W-:Y:S02]  /*e5c0*/  ISETP.GE.AND P0, PT, R7, UR7, PT ;  /* 0x0000000707007c0c */ /* 0x000fe4000bf06270 */
[----:B------:R-:W-:Y:S01]  /*e5d0*/  ISETP.NE.U32.AND P1, PT, R29, RZ, PT ;  /* 0x000000ff1d00720c */ /* 0x000fe20003f25070 */
[----:B------:R-:W2:Y:S01]  /*e5e0*/  LDL.64 R14, [R1+0xd8] ;  /* 0x0000d800010e7983 */ /* 0x000ea20000100a00 */
[----:B------:R-:W-:Y:S02]  /*e5f0*/  ISETP.GE.AND P6, PT, R7, R26, PT ;  /* 0x0000001a0700720c */ /* 0x000fe40003fc6270 */
[----:B------:R-:W-:Y:S01]  /*e600*/  SEL R7, RZ, 0x4, P4 ;  /* 0x00000004ff077807 */ /* 0x000fe20002000000 */
[----:B------:R1:W-:Y:S04]  /*e610*/  STL [R1+0x5c4], R8 ;  /* 0x0005c40801007387 */ /* 0x0003e80000100800 */
[----:B------:R3:W-:Y:S01]  /*e620*/  STL [R1+0x5cc], R7 ;  /* 0x0005cc0701007387 */ /* 0x0007e20000100800 */
[----:B-1----:R-:W-:-:S03]  /*e630*/  SEL R8, RZ, 0x4, P2 ;  /* 0x00000004ff087807 */ /* 0x002fc60001000000 */
[----:B----4-:R-:W-:Y:S04]  /*e640*/  LDGSTS.E [R27+-0x79000], desc[UR8][R12.64], P3 ;  /* 0x870000000c1b7fae */ /* 0x010fe800099a1008 */
[----:B------:R-:W-:Y:S04]  /*e650*/  LDGSTS.E [R27+-0x78000], desc[UR8][R10.64], P1 ;  /* 0x880000000a1b7fae */ /* 0x000fe800089a1008 */
[----:B------:R-:W4:Y:S04]  /*e660*/  LDL.64 R12, [R1+0xc8] ;  /* 0x0000c800010c7983 */ /* 0x000f280000100a00 */
[----:B------:R1:W-:Y:S04]  /*e670*/  STL [R1+0x5d4], R8 ;  /* 0x0005d40801007387 */ /* 0x0003e80000100800 */
[----:B------:R-:W4:Y:S01]  /*e680*/  LDL.64 R10, [R1+0xb8] ;  /* 0x0000b800010a7983 */ /* 0x000f220000100a00 */
[----:B------:R-:W-:-:S02]  /*e690*/  ISETP.GE.AND P5, PT, R6, UR7, PT ;  /* 0x0000000706007c0c */ /* 0x000fc4000bfa6270 */
[----:B------:R-:W-:Y:S02]  /*e6a0*/  LOP3.LUT R6, R3, 0x28, RZ, 0xfc, !PT ;  /* 0x0000002803067812 */ /* 0x000fe400078efcff */
[----:B------:R-:W-:Y:S02]  /*e6b0*/  SEL R29, R28, RZ, !P6 ;  /* 0x000000ff1c1d7207 */ /* 0x000fe40007000000 */
[----:B------:R-:W-:Y:S02]  /*e6c0*/  ISETP.GE.AND P6, PT, R6, R26, PT ;  /* 0x0000001a0600720c */ /* 0x000fe40003fc6270 */
[----:B------:R-:W-:Y:S02]  /*e6d0*/  ISETP.NE.U32.AND P3, PT, R29, RZ, PT ;  /* 0x000000ff1d00720c */ /* 0x000fe40003f65070 */
[----:B------:R-:W-:Y:S02]  /*e6e0*/  SEL R29, R28, RZ, !P6 ;  /* 0x000000ff1c1d7207 */ /* 0x000fe40007000000 */
[----:B---3--:R-:W-:-:S02]  /*e6f0*/  LOP3.LUT R7, R3, 0x2c, RZ, 0xfc, !PT ;  /* 0x0000002c03077812 */ /* 0x008fc400078efcff */
[----:B------:R-:W-:Y:S02]  /*e700*/  ISETP.NE.U32.AND P1, PT, R29, RZ, PT ;  /* 0x000000ff1d00720c */ /* 0x000fe40003f25070 */
[----:B------:R-:W-:Y:S02]  /*e710*/  ISETP.GE.AND P4, PT, R6, UR7, PT ;  /* 0x0000000706007c0c */ /* 0x000fe4000bf86270 */
[----:B------:R-:W-:Y:S02]  /*e720*/  ISETP.GE.AND P6, PT, R7, R26, PT ;  /* 0x0000001a0700720c */ /* 0x000fe40003fc6270 */
[----:B------:R-:W-:Y:S01]  /*e730*/  LOP3.LUT R6, R3, 0x30, RZ, 0xfc, !PT ;  /* 0x0000003003067812 */ /* 0x000fe200078efcff */
[----:B------:R-:W-:Y:S01]  /*e740*/  LDGSTS.E [R27+-0x77000], desc[UR8][R16.64], P3 ;  /* 0x89000000101b7fae */ /* 0x000fe200099a1008 */
[----:B------:R-:W-:Y:S02]  /*e750*/  ISETP.GE.AND P2, PT, R7, UR7, PT ;  /* 0x0000000707007c0c */ /* 0x000fe4000bf46270 */
[----:B------:R-:W-:-:S02]  /*e760*/  SEL R7, RZ, 0x4, P5 ;  /* 0x00000004ff077807 */ /* 0x000fc40002800000 */
[----:B------:R-:W-:Y:S02]  /*e770*/  SEL R29, R28, RZ, !P6 ;  /* 0x000000ff1c1d7207 */ /* 0x000fe40007000000 */
[----:B------:R-:W-:Y:S02]  /*e780*/  ISETP.GE.AND P6, PT, R6, R26, PT ;  /* 0x0000001a0600720c */ /* 0x000fe40003fc6270 */
[----:B-1----:R-:W-:Y:S01]  /*e790*/  SEL R8, RZ, 0x4, P0 ;  /* 0x00000004ff087807 */ /* 0x002fe20000000000 */
[----:B------:R1:W-:Y:S01]  /*e7a0*/  STL [R1+0x5d0], R7 ;  /* 0x0005d00701007387 */ /* 0x0003e20000100800 */
[----:B------:R-:W-:Y:S02]  /*e7b0*/  ISETP.NE.U32.AND P3, PT, R29, RZ, PT ;  /* 0x000000ff1d00720c */ /* 0x000fe40003f65070 */
[----:B------:R-:W-:Y:S01]  /*e7c0*/  SEL R29, R28, RZ, !P6 ;  /* 0x000000ff1c1d7207 */ /* 0x000fe20007000000 */
[----:B------:R3:W-:Y:S01]  /*e7d0*/  STL [R1+0x5e8], R8 ;  /* 0x0005e80801007387 */ /* 0x0007e20000100800 */
[----:B-1----:R-:W-:-:S03]  /*e7e0*/  LOP3.LUT R7, R3, 0x34, RZ, 0xfc, !PT ;  /* 0x0000003403077812 */ /* 0x002fc600078efcff */
[----:B--2---:R-:W-:Y:S01]  /*e7f0*/  LDGSTS.E [R27+-0x76000], desc[UR8][R14.64], P1 ;  /* 0x8a0000000e1b7fae */ /* 0x004fe200089a1008 */
[----:B------:R-:W-:Y:S02]  /*e800*/  ISETP.NE.U32.AND P1, PT, R29, RZ, PT ;  /* 0x000000ff1d00720c */ /* 0x000fe40003f25070 */
[----:B---3--:R-:W-:Y:S02]  /*e810*/  SEL R8, RZ, 0x4, P4 ;  /* 0x00000004ff087807 */ /* 0x008fe40002000000 */
[C---:B------:R-:W-:Y:S02]  /*e820*/  ISETP.GE.AND P0, PT, R7.reuse, UR7, PT ;  /* 0x0000000707007c0c */ /* 0x040fe4000bf06270 */
[----:B------:R-:W-:Y:S01]  /*e830*/  ISETP.GE.AND P6, PT, R7, R26, PT ;  /* 0x0000001a0700720c */ /* 0x000fe20003fc6270 */
[----:B------:R-:W2:Y:S01]  /*e840*/  LDL.64 R14, [R1+0xa8] ;  /* 0x0000a800010e7983 */ /* 0x000ea20000100a00 */
[----:B------:R-:W-:-:S03]  /*e850*/  SEL R7, RZ, 0x4, P2 ;  /* 0x00000004ff077807 */ /* 0x000fc60001000000 */
[----:B------:R-:W-:Y:S01]  /*e860*/  STL [R1+0x5f8], R8 ;  /* 0x0005f80801007387 */ /* 0x000fe20000100800 */
[----:B------:R-:W-:-:S03]  /*e870*/  ISETP.GE.AND P5, PT, R6, UR7, PT ;  /* 0x0000000706007c0c */ /* 0x000fc6000bfa6270 */
[----:B------:R-:W3:Y:S04]  /*e880*/  LDL.64 R16, [R1+0x98] ;  /* 0x0000980001107983 */ /* 0x000ee80000100a00 */
[----:B------:R-:W-:Y:S04]  /*e890*/  STL [R1+0x5fc], R7 ;  /* 0x0005fc0701007387 */ /* 0x000fe80000100800 */
[----:B----4-:R-:W-:Y:S04]  /*e8a0*/  LDGSTS.E [R27+-0x75000], desc[UR8][R12.64], P3 ;  /* 0x8b0000000c1b7fae */ /* 0x010fe800099a1008 */
[----:B------:R1:W-:Y:S04]  /*e8b0*/  LDGSTS.E [R27+-0x74000], desc[UR8][R10.64], P1 ;  /* 0x8c0000000a1b7fae */ /* 0x0003e800089a1008 */
[----:B------:R-:W4:Y:S01]  /*e8c0*/  LDL.64 R12, [R1+0x88] ;  /* 0x00008800010c7983 */ /* 0x000f220000100a00 */
[----:B-1----:R-:W-:-:S02]  /*e8d0*/  LOP3.LUT R10, R3, 0x40, RZ, 0xfc, !PT ;  /* 0x00000040030a7812 */ /* 0x002fc400078efcff */
[----:B------:R-:W-:Y:S02]  /*e8e0*/  SEL R11, RZ, 0x4, P5 ;  /* 0x00000004ff0b7807 */ /* 0x000fe40002800000 */
[----:B------:R-:W-:-:S03]  /*e8f0*/  ISETP.GE.AND P5, PT, R10, R26, PT ;  /* 0x0000001a0a00720c */ /* 0x000fc60003fa6270 */
[----:B------:R1:W-:Y:S04]  /*e900*/  STL [R1+0x608], R11 ;  /* 0x0006080b01007387 */ /* 0x0003e80000100800 */
[----:B-1----:R-:W4:Y:S01]  /*e910*/  LDL.64 R10, [R1+0x78] ;  /* 0x00007800010a7983 */ /* 0x002f220000100a00 */
[----:B------:R-:W-:-:S04]  /*e920*/  LOP3.LUT R6, R3, 0x38, RZ, 0xfc, !PT ;  /* 0x0000003803067812 */ /* 0x000fc800078efcff */
[C---:B------:R-:W-:Y:S02]  /*e930*/  ISETP.GE.AND P4, PT, R6.reuse, UR7, PT ;  /* 0x0000000706007c0c */ /* 0x040fe4000bf86270 */
[-C--:B------:R-:W-:Y:S02]  /*e940*/  ISETP.GE.AND P2, PT, R6, R26.reuse, PT ;  /* 0x0000001a0600720c */ /* 0x080fe40003f46270 */
[----:B------:R-:W-:Y:S02]  /*e950*/  LOP3.LUT R6, R3, 0x3c, RZ, 0xfc, !PT ;  /* 0x0000003c03067812 */ /* 0x000fe400078efcff */
[----:B------:R-:W-:Y:S02]  /*e960*/  SEL R29, R28, RZ, !P6 ;  /* 0x000000ff1c1d7207 */ /* 0x000fe40007000000 */
[C---:B------:R-:W-:Y:S02]  /*e970*/  ISETP.GE.AND P3, PT, R6.reuse, R26, PT ;  /* 0x0000001a0600720c */ /* 0x040fe40003f66270 */
[----:B------:R-:W-:-:S02]  /*e980*/  ISETP.GE.AND P6, PT, R6, UR7, PT ;  /* 0x0000000706007c0c */ /* 0x000fc4000bfc6270 */
[C---:B------:R-:W-:Y:S02]  /*e990*/  SEL R6, R28.reuse, RZ, !P2 ;  /* 0x000000ff1c067207 */ /* 0x040fe40005000000 */
[----:B------:R-:W-:Y:S02]  /*e9a0*/  ISETP.NE.U32.AND P2, PT, R29, RZ, PT ;  /* 0x000000ff1d00720c */ /* 0x000fe40003f45070 */
[----:B------:R-:W-:Y:S02]  /*e9b0*/  SEL R18, RZ, 0x4, P0 ;  /* 0x00000004ff127807 */ /* 0x000fe40000000000 */
[----:B------:R-:W-:-:S03]  /*e9c0*/  SEL R29, R28, RZ, !P3 ;  /* 0x000000ff1c1d7207 */ /* 0x000fc60005800000 */
[----:B------:R1:W-:Y:S01]  /*e9d0*/  STL [R1+0x618], R18 ;  /* 0x0006181201007387 */ /* 0x0003e20000100800 */
[----:B------:R-:W-:Y:S02]  /*e9e0*/  ISETP.NE.U32.AND P1, PT, R6, RZ, PT ;  /* 0x000000ff0600720c */ /* 0x000fe40003f25070 */
[----:B------:R-:W-:Y:S02]  /*e9f0*/  ISETP.NE.U32.AND P3, PT, R29, RZ, PT ;  /* 0x000000ff1d00720c */ /* 0x000fe40003f65070 */
[C---:B------:R-:W-:Y:S01]  /*ea00*/  LOP3.LUT R8, R3.reuse, 0x44, RZ, 0xfc, !PT ;  /* 0x0000004403087812 */ /* 0x040fe200078efcff */
[----:B--2---:R-:W-:Y:S01]  /*ea10*/  LDGSTS.E [R27+-0x73000], desc[UR8][R14.64], P2 ;  /* 0x8d0000000e1b7fae */ /* 0x004fe200091a1008 */
[----:B-1----:R-:W-:Y:S02]  /*ea20*/  SEL R18, RZ, 0x4, P4 ;  /* 0x00000004ff127807 */ /* 0x002fe40002000000 */
[C---:B------:R-:W-:Y:S02]  /*ea30*/  LOP3.LUT R7, R3.reuse, 0x48, RZ, 0xfc, !PT ;  /* 0x0000004803077812 */ /* 0x040fe400078efcff */
[----:B------:R-:W-:Y:S01]  /*ea40*/  LOP3.LUT R6, R3, 0x2, RZ, 0xfc, !PT ;  /* 0x0000000203067812 */ /* 0x000fe200078efcff */
[----:B------:R1:W-:Y:S01]  /*ea50*/  STL [R1+0x61c], R18 ;  /* 0x00061c1201007387 */ /* 0x0003e20000100800 */
[----:B------:R-:W-:-:S03]  /*ea60*/  ISETP.GE.AND P4, PT, R8, R26, PT ;  /* 0x0000001a0800720c */ /* 0x000fc60003f86270 */
[----:B------:R-:W2:Y:S01]  /*ea70*/  LDL.64 R14, [R1+0x68] ;  /* 0x00006800010e7983 */ /* 0x000ea20000100a00 */
[----:B------:R-:W-:-:S03]  /*ea80*/  SEL R29, R28, RZ, !P5 ;  /* 0x000000ff1c1d7207 */ /* 0x000fc60006800000 */
[----:B------:R-:W2:Y:S01]  /*ea90*/  LDL.64 R20, [R1+0x58] ;  /* 0x0000580001147983 */ /* 0x000ea20000100a00 */
[C---:B------:R-:W-:Y:S02]  /*eaa0*/  ISETP.GE.AND P0, PT, R6.reuse, UR7, PT ;  /* 0x0000000706007c0c */ /* 0x040fe4000bf06270 */
[-C--:B------:R-:W-:Y:S01]  /*eab0*/  ISETP.GE.AND P2, PT, R7, R26.reuse, PT ;  /* 0x0000001a0700720c */ /* 0x080fe20003f46270 */
[----:B---3--:R-:W-:Y:S01]  /*eac0*/  LDGSTS.E [R27+-0x72000], desc[UR8][R16.64], P1 ;  /* 0x8e000000101b7fae */ /* 0x008fe200089a1008 */
[----:B------:R-:W-:Y:S02]  /*ead0*/  ISETP.GE.AND P5, PT, R6, R26, PT ;  /* 0x0000001a0600720c */ /* 0x000fe40003fa6270 */
[----:B------:R-:W-:Y:S01]  /*eae0*/  SEL R6, R28, RZ, !P4 ;  /* 0x000000ff1c067207 */ /* 0x000fe20006000000 */
[----:B-1----:R-:W3:Y:S01]  /*eaf0*/  LDL.64 R18, [R1+0x48] ;  /* 0x0000480001127983 */ /* 0x002ee20000100a00 */
[----:B------:R-:W-:Y:S02]  /*eb00*/  LOP3.LUT R8, R3, 0x4c, RZ, 0xfc, !PT ;  /* 0x0000004c03087812 */ /* 0x000fe400078efcff */
[----:B------:R-:W-:-:S02]  /*eb10*/  ISETP.NE.U32.AND P4, PT, R29, RZ, PT ;  /* 0x000000ff1d00720c */ /* 0x000fc40003f85070 */
[C---:B------:R-:W-:Y:S02]  /*eb20*/  LOP3.LUT R7, R3.reuse, 0x50, RZ, 0xfc, !PT ;  /* 0x0000005003077812 */ /* 0x040fe400078efcff */
[----:B------:R-:W-:Y:S01]  /*eb30*/  SEL R29, R28, RZ, !P2 ;  /* 0x000000ff1c1d7207 */ /* 0x000fe20005000000 */
[----:B------:R-:W3:Y:S01]  /*eb40*/  LDL.64 R16, [R1+0x38] ;  /* 0x0000380001107983 */ /* 0x000ee20000100a00 */
[----:B------:R-:W-:Y:S02]  /*eb50*/  ISETP.NE.U32.AND P1, PT, R6, RZ, PT ;  /* 0x000000ff0600720c */ /* 0x000fe40003f25070 */
[----:B------:R-:W-:Y:S02]  /*eb60*/  LOP3.LUT R6, R3, 0x54, RZ, 0xfc, !PT ;  /* 0x0000005403067812 */ /* 0x000fe400078efcff */
[----:B------:R-:W-:Y:S01]  /*eb70*/  ISETP.NE.U32.AND P2, PT, R29, RZ, PT ;  /* 0x000000ff1d00720c */ /* 0x000fe20003f45070 */
[----:B----4-:R-:W-:Y:S01]  /*eb80*/  LDGSTS.E [R27+-0x71000], desc[UR8][R12.64], P3 ;  /* 0x8f0000000c1b7fae */ /* 0x010fe200099a1008 */
[----:B------:R-:W-:-:S02]  /*eb90*/  ISETP.GE.AND P3, PT, R8, R26, PT ;  /* 0x0000001a0800720c */ /* 0x000fc40003f66270 */
[----:B------:R-:W-:Y:S02]  /*eba0*/  SEL R8, RZ, 0x4, P6 ;  /* 0x00000004ff087807 */ /* 0x000fe40003000000 */
[-C--:B------:R-:W-:Y:S02]  /*ebb0*/  ISETP.GE.AND P6, PT, R7, R26.reuse, PT ;  /* 0x0000001a0700720c */ /* 0x080fe40003fc6270 */
[----:B------:R-:W-:Y:S02]  /*ebc0*/  SEL R29, R28, RZ, !P3 ;  /* 0x000000ff1c1d7207 */ /* 0x000fe40005800000 */
[----:B------:R-:W-:Y:S02]  /*ebd0*/  ISETP.GE.AND P3, PT, R6, R26, PT ;  /* 0x0000001a0600720c */ /* 0x000fe40003f66270 */
[----:B------:R-:W-:Y:S01]  /*ebe0*/  LOP3.LUT R7, R3, 0x58, RZ, 0xfc, !PT ;  /* 0x0000005803077812 */ /* 0x000fe200078efcff */
[----:B------:R-:W4:Y:S01]  /*ebf0*/  LDL.64 R12, [R1+0x28] ;  /* 0x00002800010c7983 */ /* 0x000f220000100a00 */
[----:B------:R-:W-:-:S03]  /*ec00*/  SEL R6, R28, RZ, !P6 ;  /* 0x000000ff1c067207 */ /* 0x000fc60007000000 */
[----:B------:R1:W-:Y:S04]  /*ec10*/  STL [R1+0x638], R8 ;  /* 0x0006380801007387 */ /* 0x0003e80000100800 */
[----:B------:R-:W-:Y:S01]  /*ec20*/  LDGSTS.E [R27+-0x70000], desc[UR8][R10.64], P4 ;  /* 0x900000000a1b7fae */ /* 0x000fe2000a1a1008 */
[----:B-1----:R-:W-:Y:S02]  /*ec30*/  SEL R8, R28, RZ, !P3 ;  /* 0x000000ff1c087207 */ /* 0x002fe40005800000 */
[----:B------:R-:W-:Y:S02]  /*ec40*/  ISETP.GE.AND P4, PT, R7, R26, PT ;  /* 0x0000001a0700720c */ /* 0x000fe40003f86270 */
[----:B------:R-:W-:Y:S02]  /*ec50*/  ISETP.NE.U32.AND P3, PT, R6, RZ, PT ;  /* 0x000000ff0600720c */ /* 0x000fe40003f65070 */
[----:B------:R-:W4:Y:S04]  /*ec60*/  LDL.64 R6, [R1+0x8] ;  /* 0x0000080001067983 */ /* 0x000f280000100a00 */
[----:B------:R-:W4:Y:S01]  /*ec70*/  LDL.64 R10, [R1+0x18] ;  /* 0x00001800010a7983 */ /* 0x000f220000100a00 */
[----:B------:R-:W-:-:S02]  /*ec80*/  ISETP.NE.U32.AND P6, PT, R29, RZ, PT ;  /* 0x000000ff1d00720c */ /* 0x000fc40003fc5070 */
[----:B------:R-:W-:-:S04]  /*ec90*/  SEL R29, R28, RZ, !P4 ;  /* 0x000000ff1c1d7207 */ /* 0x000fc80006000000 */
[----:B------:R-:W-:Y:S02]  /*eca0*/  ISETP.NE.U32.AND P4, PT, R29, RZ, PT ;  /* 0x000000ff1d00720c */ /* 0x000fe40003f85070 */
[----:B------:R-:W-:Y:S01]  /*ecb0*/  LOP3.LUT R29, R3, 0x5c, RZ, 0xfc, !PT ;  /* 0x0000005c031d7812 */ /* 0x000fe200078efcff */
[----:B--2---:R1:W-:Y:S04]  /*ecc0*/  LDGSTS.E [R27+-0x6f000], desc[UR8][R14.64], P1 ;  /* 0x910000000e1b7fae */ /* 0x0043e800089a1008 */
[----:B------:R-:W-:Y:S01]  /*ecd0*/  LDGSTS.E [R27+-0x6e000], desc[UR8][R20.64], P2 ;  /* 0x92000000141b7fae */ /* 0x000fe200091a1008 */
[----:B------:R-:W-:Y:S02]  /*ece0*/  ISETP.GE.AND P2, PT, R29, R26, PT ;  /* 0x0000001a1d00720c */ /* 0x000fe40003f46270 */
[----:B------:R-:W-:-:S02]  /*ecf0*/  ISETP.NE.U32.AND P1, PT, R8, RZ, PT ;  /* 0x000000ff0800720c */ /* 0x000fc40003f25070 */
[----:B------:R-:W-:Y:S02]  /*ed00*/  SEL R29, R28, RZ, !P2 ;  /* 0x000000ff1c1d7207 */ /* 0x000fe40005000000 */
[C---:B------:R-:W-:Y:S01]  /*ed10*/  LOP3.LUT R8, R3.reuse, 0x60, RZ, 0xfc, !PT ;  /* 0x0000006003087812 */ /* 0x040fe200078efcff */
[----:B---3--:R-:W-:Y:S01]  /*ed20*/  LDGSTS.E [R27+-0x6d000], desc[UR8][R18.64], P6 ;  /* 0x93000000121b7fae */ /* 0x008fe2000b1a1008 */
[----:B-1----:R-:W-:Y:S02]  /*ed30*/  LOP3.LUT R15, R3, 0x64, RZ, 0xfc, !PT ;  /* 0x00000064030f7812 */ /* 0x002fe400078efcff */
[----:B------:R-:W-:Y:S01]  /*ed40*/  ISETP.GE.AND P6, PT, R8, R26, PT ;  /* 0x0000001a0800720c */ /* 0x000fe20003fc6270 */
[----:B------:R-:W2:Y:S04]  /*ed50*/  LDL.LU R14, [R1+0x1650] ;  /* 0x00165000010e7983 */ /* 0x000ea80000300800 */
[----:B------:R-:W-:Y:S01]  /*ed60*/  LDGSTS.E [R27+-0x6c000], desc[UR8][R16.64], P3 ;  /* 0x94000000101b7fae */ /* 0x000fe200099a1008 */
[----:B------:R-:W-:-:S02]  /*ed70*/  ISETP.NE.U32.AND P3, PT, R29, RZ, PT ;  /* 0x000000ff1d00720c */ /* 0x000fc40003f65070 */
[----:B------:R-:W-:Y:S01]  /*ed80*/  LOP3.LUT R8, R3, 0x68, RZ, 0xfc, !PT ;  /* 0x0000006803087812 */ /* 0x000fe200078efcff */
[----:B------:R-:W3:Y:S01]  /*ed90*/  LDL.LU.64 R20, [R1+0x1648] ;  /* 0x0016480001147983 */ /* 0x000ee20000300a00 */
[-C--:B------:R-:W-:Y:S02]  /*eda0*/  ISETP.GE.AND P2, PT, R15, R26.reuse, PT ;  /* 0x0000001a0f00720c */ /* 0x080fe40003f46270 */
[----:B------:R-:W-:Y:S01]  /*edb0*/  SEL R15, R28, RZ, !P6 ;  /* 0x000000ff1c0f7207 */ /* 0x000fe20007000000 */
[----:B------:R-:W2:Y:S01]  /*edc0*/  LDL.LU.64 R18, [R1+0x1640] ;  /* 0x0016400001127983 */ /* 0x000ea20000300a00 */
[----:B------:R-:W-:Y:S02]  /*edd0*/  ISETP.GE.AND P6, PT, R8, R26, PT ;  /* 0x0000001a0800720c */ /* 0x000fe40003fc6270 */
[----:B------:R-:W-:Y:S01]  /*ede0*/  SEL R8, R28, RZ, !P2 ;  /* 0x000000ff1c087207 */ /* 0x000fe20005000000 */
[----:B------:R-:W2:Y:S01]  /*edf0*/  LDL.LU.64 R16, [R1+0x1638] ;  /* 0x0016380001107983 */ /* 0x000ea20000300a00 */
[----:B------:R-:W-:-:S03]  /*ee00*/  ISETP.NE.U32.AND P2, PT, R15, RZ, PT ;  /* 0x000000ff0f00720c */ /* 0x000fc60003f45070 */
[----:B------:R-:W2:Y:S04]  /*ee10*/  LDL.LU R15, [R1+0x1630] ;  /* 0x00163000010f7983 */ /* 0x000ea80000300800 */
[----:B----4-:R1:W-:Y:S04]  /*ee20*/  LDGSTS.E [R27+-0x6b000], desc[UR8][R12.64], P1 ;  /* 0x950000000c1b7fae */ /* 0x0103e800089a1008 */
[----:B------:R-:W-:Y:S04]  /*ee30*/  LDGSTS.E [R27+-0x6a000], desc[UR8][R10.64], P4 ;  /* 0x960000000a1b7fae */ /* 0x000fe8000a1a1008 */
[----:B------:R-:W-:Y:S04]  /*ee40*/  LDGSTS.E [R27+-0x69000], desc[UR8][R6.64], P3 ;  /* 0x97000000061b7fae */ /* 0x000fe800099a1008 */
[----:B------:R-:W4:Y:S04]  /*ee50*/  LDL.LU.64 R10, [R1+0x1628] ;  /* 0x00162800010a7983 */ /* 0x000f280000300a00 */
[----:B------:R-:W2:Y:S01]  /*ee60*/  LDL.LU.64 R6, [R1+0x1620] ;  /* 0x0016200001067983 */ /* 0x000ea20000300a00 */
[----:B-1----:R-:W-:-:S02]  /*ee70*/  LOP3.LUT R13, R3, 0x6c, RZ, 0xfc, !PT ;  /* 0x0000006c030d7812 */ /* 0x002fc400078efcff */
[----:B------:R-:W-:Y:S02]  /*ee80*/  LOP3.LUT R12, R3, 0x70, RZ, 0xfc, !PT ;  /* 0x00000070030c7812 */ /* 0x000fe400078efcff */
[----:B------:R-:W-:Y:S02]  /*ee90*/  SEL R29, R28, RZ, !P6 ;  /* 0x000000ff1c1d7207 */ /* 0x000fe40007000000 */
[----:B------:R-:W-:Y:S02]  /*eea0*/  ISETP.NE.U32.AND P1, PT, R8, RZ, PT ;  /* 0x000000ff0800720c */ /* 0x000fe40003f25070 */
[-C--:B------:R-:W-:Y:S02]  /*eeb0*/  ISETP.GE.AND P4, PT, R13, R26.reuse, PT ;  /* 0x0000001a0d00720c */ /* 0x080fe40003f86270 */
[----:B------:R-:W-:Y:S02]  /*eec0*/  LOP3.LUT R8, R3, 0x74, RZ, 0xfc, !PT ;  /* 0x0000007403087812 */ /* 0x000fe400078efcff */
[----:B------:R-:W-:-:S02]  /*eed0*/  ISETP.GE.AND P3, PT, R12, R26, PT ;  /* 0x0000001a0c00720c */ /* 0x000fc40003f66270 */
[----:B------:R-:W-:Y:S02]  /*eee0*/  ISETP.NE.U32.AND P6, PT, R29, RZ, PT ;  /* 0x000000ff1d00720c */ /* 0x000fe40003fc5070 */
[----:B------:R-:W-:Y:S02]  /*eef0*/  LOP3.LUT R3, R3, 0x78, RZ, 0xfc, !PT ;  /* 0x0000007803037812 */ /* 0x000fe400078efcff */
[----:B------:R-:W-:Y:S02]  /*ef00*/  SEL R29, R28, RZ, !P4 ;  /* 0x000000ff1c1d7207 */ /* 0x000fe40006000000 */
[-C--:B------:R-:W-:Y:S02]  /*ef10*/  ISETP.GE.AND P4, PT, R8, R26.reuse, PT ;  /* 0x0000001a0800720c */ /* 0x080fe40003f86270 */
[----:B------:R-:W-:Y:S02]  /*ef20*/  SEL R8, R28, RZ, !P3 ;  /* 0x000000ff1c087207 */ /* 0x000fe40005800000 */
[----:B------:R-:W-:Y:S01]  /*ef30*/  ISETP.NE.U32.AND P3, PT, R29, RZ, PT ;  /* 0x000000ff1d00720c */ /* 0x000fe20003f65070 */
[----:B--2---:R-:W-:Y:S01]  /*ef40*/  LDGSTS.E [R27+-0x68000], desc[UR8][R6.64], P2 ;  /* 0x98000000061b7fae */ /* 0x004fe200091a1008 */
[----:B------:R-:W-:-:S02]  /*ef50*/  ISETP.GE.AND P2, PT, R3, R26, PT ;  /* 0x0000001a0300720c */ /* 0x000fc40003f46270 */
[----:B------:R-:W-:Y:S01]  /*ef60*/  SEL R3, R28, RZ, !P4 ;  /* 0x000000ff1c037207 */ /* 0x000fe20006000000 */
[----:B------:R1:W-:Y:S01]  /*ef70*/  STL.64 [R1+0x1388], R6 ;  /* 0x0013880601007387 */ /* 0x0003e20000100a00 */
[----:B------:R-:W-:-:S03]  /*ef80*/  ISETP.NE.U32.AND P4, PT, R8, RZ, PT ;  /* 0x000000ff0800720c */ /* 0x000fc60003f85070 */
[----:B----4-:R-:W-:Y:S04]  /*ef90*/  STL [R1+0x13a0], R10 ;  /* 0x0013a00a01007387 */ /* 0x010fe80000100800 */
[----:B------:R-:W-:Y:S04]  /*efa0*/  STL [R1+0x1390], R11 ;  /* 0x0013900b01007387 */ /* 0x000fe80000100800 */
[----:B------:R-:W-:Y:S04]  /*efb0*/  STL.64 [R1+0x1398], R14 ;  /* 0x0013980e01007387 */ /* 0x000fe80000100a00 */
[----:B------:R-:W-:Y:S04]  /*efc0*/  LDGSTS.E [R27+-0x67000], desc[UR8][R10.64], P1 ;  /* 0x990000000a1b7fae */ /* 0x000fe800089a1008 */
[----:B------:R-:W-:Y:S04]  /*efd0*/  STL [R1+0x1380], R16 ;  /* 0x0013801001007387 */ /* 0x000fe80000100800 */
[----:B------:R2:W-:Y:S04]  /*efe0*/  LDGSTS.E [R27+-0x66000], desc[UR8][R14.64], P6 ;  /* 0x9a0000000e1b7fae */ /* 0x0005e8000b1a1008 */
[----:B------:R-:W-:Y:S04]  /*eff0*/  STL [R1+0x1374], R17 ;  /* 0x0013741101007387 */ /* 0x000fe80000100800 */
[----:B------:R4:W-:Y:S04]  /*f000*/  LDGSTS.E [R27+-0x65000], desc[UR8][R16.64], P3 ;  /* 0x9b000000101b7fae */ /* 0x0009e800099a1008 */
[----:B-1----:R-:W4:Y:S04]  /*f010*/  LDL.64 R6, [R1+0x160] ;  /* 0x0001600001067983 */ /* 0x002f280000100a00 */
[----:B------:R-:W-:Y:S04]  /*f020*/  LDGSTS.E [R27+-0x64000], desc[UR8][R18.64], P4 ;  /* 0x9c000000121b7fae */ /* 0x000fe8000a1a1008 */
[----:B------:R1:W-:Y:S04]  /*f030*/  STL.64 [R1+0x1378], R18 ;  /* 0x0013781201007387 */ /* 0x0003e80000100a00 */
[----:B-1----:R-:W4:Y:S04]  /*f040*/  LDL.64 R18, [R1+0x170] ;  /* 0x0001700001127983 */ /* 0x002f280000100a00 */
[----:B---3--:R-:W-:Y:S04]  /*f050*/  STL [R1+0x1370], R20 ;  /* 0x0013701401007387 */ /* 0x008fe80000100800 */
[----:B------:R1:W-:Y:S04]  /*f060*/  STL [R1+0x136c], R21 ;  /* 0x00136c1501007387 */ /* 0x0003e80000100800 */
[----:B------:R-:W3:Y:S01]  /*f070*/  LDL.64 R12, [R1+0x150] ;  /* 0x00015000010c7983 */ /* 0x000ee20000100a00 */
[----:B--2---:R-:W-:-:S03]  /*f080*/  LOP3.LUT R14, R9, 0x40, RZ, 0x3c, !PT ;  /* 0x00000040090e7812 */ /* 0x004fc600078e3cff */
[----:B------:R-:W-:Y:S04]  /*f090*/  STL [R1+0x13b0], R22 ;  /* 0x0013b01601007387 */ /* 0x000fe80000100800 */
[----:B------:R-:W-:Y:S04]  /*f0a0*/  STL [R1+0x1368], R23 ;  /* 0x0013681701007387 */ /* 0x000fe80000100800 */
[----:B------:R-:W2:Y:S01]  /*f0b0*/  LDL.64 R8, [R1+0x140] ;  /* 0x0001400001087983 */ /* 0x000ea20000100a00 */
[----:B------:R-:W1:Y:S01]  /*f0c0*/  S2R R10, SR_TID.X ;  /* 0x00000000000a7919 */ /* 0x000e620000002100 */
[----:B------:R-:W4:Y:S01]  /*f0d0*/  S2R R15, SR_TID.X ;  /* 0x00000000000f7919 */ /* 0x000f220000002100 */
[----:B------:R-:W-:-:S02]  /*f0e0*/  ISETP.NE.U32.AND P1, PT, R3, RZ, PT ;  /* 0x000000ff0300720c */ /* 0x000fc40003f25070 */
[----:B------:R-:W-:-:S04]  /*f0f0*/  SEL R29, R28, RZ, !P2 ;  /* 0x000000ff1c1d7207 */ /* 0x000fc80005000000 */
[----:B------:R-:W-:-:S07]  /*f100*/  ISETP.NE.U32.AND P2, PT, R29, RZ, PT ;  /* 0x000000ff1d00720c */ /* 0x000fce0003f45070 */
[----:B------:R-:W-:Y:S01]  /*f110*/  LDGSTS.E [R27+-0x63000], desc[UR8][R20.64], P1 ;  /* 0x9d000000141b7fae */ /* 0x000fe200089a1008 */
[----:B----4-:R-:W-:-:S05]  /*f120*/  SEL R17, RZ, 0x4, P0 ;  /* 0x00000004ff117807 */ /* 0x010fca0000000000 */
[----:B------:R4:W-:Y:S01]  /*f130*/  LDGSTS.E [R27+-0x62000], desc[UR8][R22.64], P2 ;  /* 0x9e000000161b7fae */ /* 0x0009e200091a1008 */
[----:B-1----:R-:W-:-:S04]  /*f140*/  SHF.R.U32.HI R11, RZ, 0x8, R10 ;  /* 0x00000008ff0b7819 */ /* 0x002fc8000001160a */
[----:B------:R-:W-:Y:S02]  /*f150*/  SGXT.U32 R11, R11, 0x1 ;  /* 0x000000010b0b781a */ /* 0x000fe40000000000 */
[----:B------:R-:W-:Y:S02]  /*f160*/  SHF.R.U32.HI R16, RZ, 0x8, R15 ;  /* 0x00000008ff107819 */ /* 0x000fe4000001160f */
[C---:B------:R-:W-:Y:S02]  /*f170*/  LOP3.LUT R3, R11.reuse, 0x7c, RZ, 0xfc, !PT ;  /* 0x0000007c0b037812 */ /* 0x040fe400078efcff */
[----:B------:R-:W-:Y:S02]  /*f180*/  SGXT.U32 R16, R16, 0x1 ;  /* 0x000000011010781a */ /* 0x000fe40000000000 */
[----:B------:R-:W-:Y:S02]  /*f190*/  LOP3.LUT R29, R11, 0x6, RZ, 0xfc, !PT ;  /* 0x000000060b1d7812 */ /* 0x000fe400078efcff */
[----:B------:R-:W-:-:S02]  /*f1a0*/  ISETP.GE.AND P3, PT, R3, R26, PT ;  /* 0x0000001a0300720c */ /* 0x000fc40003f66270 */
[----:B------:R-:W-:Y:S02]  /*f1b0*/  LOP3.LUT R3, R16, 0xa, RZ, 0xfc, !PT ;  /* 0x0000000a10037812 */ /* 0x000fe400078efcff */
[C---:B------:R-:W-:Y:S02]  /*f1c0*/  ISETP.GE.AND P6, PT, R29.reuse, UR7, PT ;  /* 0x000000071d007c0c */ /* 0x040fe4000bfc6270 */
[-C--:B------:R-:W-:Y:S02]  /*f1d0*/  ISETP.GE.AND P4, PT, R29, R26.reuse, PT ;  /* 0x0000001a1d00720c */ /* 0x080fe40003f86270 */
[----:B------:R-:W-:Y:S02]  /*f1e0*/  SEL R29, R28, RZ, !P3 ;  /* 0x000000ff1c1d7207 */ /* 0x000fe40005800000 */
[C---:B------:R-:W-:Y:S02]  /*f1f0*/  ISETP.GE.AND P3, PT, R3.reuse, UR7, PT ;  /* 0x0000000703007c0c */ /* 0x040fe4000bf66270 */
[----:B------:R-:W-:-:S02]  /*f200*/  ISETP.GE.AND P1, PT, R3, R26, PT ;  /* 0x0000001a0300720c */ /* 0x000fc40003f26270 */
[C---:B------:R-:W-:Y:S02]  /*f210*/  SEL R3, R28.reuse, RZ, !P5 ;  /* 0x000000ff1c037207 */ /* 0x040fe40006800000 */
[----:B------:R-:W-:Y:S02]  /*f220*/  ISETP.NE.U32.AND P5, PT, R29, RZ, PT ;  /* 0x000000ff1d00720c */ /* 0x000fe40003fa5070 */
[C---:B------:R-:W-:Y:S02]  /*f230*/  SEL R29, R28.reuse, RZ, !P4 ;  /* 0x000000ff1c1d7207 */ /* 0x040fe40006000000 */
[----:B------:R-:W-:Y:S02]  /*f240*/  ISETP.NE.U32.AND P4, PT, R3, RZ, PT ;  /* 0x000000ff0300720c */ /* 0x000fe40003f85070 */
[----:B------:R-:W-:Y:S02]  /*f250*/  ISETP.NE.U32.AND P2, PT, R29, RZ, PT ;  /* 0x000000ff1d00720c */ /* 0x000fe40003f45070 */
[----:B------:R-:W-:Y:S01]  /*f260*/  SEL R29, R28, RZ, !P1 ;  /* 0x000000ff1c1d7207 */ /* 0x000fe20004800000 */
[----:B------:R-:W-:Y:S01]  /*f270*/  STL [R1+0x644], R17 ;  /* 0x0006441101007387 */ /* 0x000fe20000100800 */
[----:B------:R-:W-:-:S02]  /*f280*/  LOP3.LUT R3, R16, 0xe, RZ, 0xfc, !PT ;  /* 0x0000000e10037812 */ /* 0x000fc400078efcff */
[----:B------:R-:W-:Y:S01]  /*f290*/  ISETP.NE.U32.AND P1, PT, R29, RZ, PT ;  /* 0x000000ff1d00720c */ /* 0x000fe20003f25070 */
[----:B------:R-:W-:Y:S01]  /*f2a0*/  LDGSTS.E [R27+-0x61000], desc[UR8][R24.64], P5 ;  /* 0x9f000000181b7fae */ /* 0x000fe2000a9a1008 */
[----:B------:R-:W-:-:S03]  /*f2b0*/  ISETP.GE.AND P5, PT, R3, R26, PT ;  /* 0x0000001a0300720c */ /* 0x000fc60003fa6270 */
[----:B------:R1:W-:Y:S01]  /*f2c0*/  STL.64 [R1+0x13a8], R24 ;  /* 0x0013a81801007387 */ /* 0x0003e20000100a00 */
[----:B------:R-:W-:Y:S02]  /*f2d0*/  IADD3 R0, PT, PT, R0, 0x100000, R14 ;  /* 0x0010000000007810 */ /* 0x000fe40007ffe00e */
[----:B------:R-:W-:Y:S01]  /*f2e0*/  SEL R29, R28, RZ, !P5 ;  /* 0x000000ff1c1d7207 */ /* 0x000fe20006800000 */
[----:B------:R-:W2:Y:S04]  /*f2f0*/  LDL.64 R20, [R1+0x120] ;  /* 0x0001200001147983 */ /* 0x000ea80000100a00 */
[----:B-1----:R-:W2:Y:S01]  /*f300*/  LDL.64 R24, [R1+0x130] ;  /* 0x0001300001187983 */ /* 0x002ea20000100a00 */
[----:B----4-:R-:W-:Y:S02]  /*f310*/  SEL R23, RZ, 0x4, P6 ;  /* 0x00000004ff177807 */ /* 0x010fe40003000000 */
[----:B------:R-:W-:-:S02]  /*f320*/  ISETP.GE.AND P0, PT, R3, UR7, PT ;  /* 0x0000000703007c0c */ /* 0x000fc4000bf06270 */
[----:B------:R-:W-:Y:S01]  /*f330*/  LOP3.LUT R3, R16, 0x12, RZ, 0xfc, !PT ;  /* 0x0000001210037812 */ /* 0x000fe200078efcff */
[----:B------:R-:W-:Y:S03]  /*f340*/  STL [R1+0x13c0], R23 ;  /* 0x0013c01701007387 */ /* 0x000fe60000100800 */
[----:B------:R-:W-:Y:S01]  /*f350*/  ISETP.GE.AND P5, PT, R3, R26, PT ;  /* 0x0000001a0300720c */ /* 0x000fe20003fa6270 */
[----:B------:R-:W-:Y:S04]  /*f360*/  LDGSTS.E [R0+-0x7f800], desc[UR8][R18.64], P4 ;  /* 0x8080000012007fae */ /* 0x000fe8000a1a1008 */
[----:B------:R1:W-:Y:S01]  /*f370*/  LDGSTS.E [R0+-0x7e800], desc[UR8][R6.64], P2 ;  /* 0x8180000006007fae */ /* 0x0003e200091a1008 */
[----:B------:R-:W-:-:S02]  /*f380*/  ISETP.NE.U32.AND P2, PT, R29, RZ, PT ;  /* 0x000000ff1d00720c */ /* 0x000fc40003f45070 */
[----:B------:R-:W-:Y:S01]  /*f390*/  SEL R29, R28, RZ, !P5 ;  /* 0x000000ff1c1d7207 */ /* 0x000fe20006800000 */
[----:B---3--:R-:W-:Y:S01]  /*f3a0*/  LDGSTS.E [R0+-0x7d800], desc[UR8][R12.64], P1 ;  /* 0x828000000c007fae */ /* 0x008fe200089a1008 */
[----:B-1----:R-:W-:Y:S02]  /*f3b0*/  LOP3.LUT R6, R16, 0x16, RZ, 0xfc, !PT ;  /* 0x0000001610067812 */ /* 0x002fe400078efcff */
[----:B------:R-:W-:Y:S01]  /*f3c0*/  ISETP.GE.AND P4, PT, R3, UR7, PT ;  /* 0x0000000703007c0c */ /* 0x000fe2000bf86270 */
[----:B------:R-:W3:Y:S01]  /*f3d0*/  LDL.64 R12, [R1+0x110] ;  /* 0x00011000010c7983 */ /* 0x000ee20000100a00 */
[----:B------:R-:W-:Y:S02]  /*f3e0*/  ISETP.GE.AND P5, PT, R6, R26, PT ;  /* 0x0000001a0600720c */ /* 0x000fe40003fa6270 */
[----:B------:R-:W-:-:S03]  /*f3f0*/  LOP3.LUT R3, R16, 0x1a, RZ, 0xfc, !PT ;  /* 0x0000001a10037812 */ /* 0x000fc600078efcff */
[----:B--2---:R1:W-:Y:S01]  /*f400*/  LDGSTS.E [R0+-0x7c800], desc[UR8][R8.64], P2 ;  /* 0x8380000008007fae */ /* 0x0043e200091a1008 */
[----:B------:R-:W-:Y:S02]  /*f410*/  ISETP.GE.AND P6, PT, R6, UR7, PT ;  /* 0x0000000706007c0c */ /* 0x000fe4000bfc6270 */
[----:B------:R-:W-:Y:S02]  /*f420*/  SEL R6, RZ, 0x4, P3 ;  /* 0x00000004ff067807 */ /* 0x000fe40001800000 */
[----:B------:R-:W-:Y:S02]  /*f430*/  ISETP.NE.U32.AND P1, PT, R29, RZ, PT ;  /* 0x000000ff1d00720c */ /* 0x000fe40003f25070 */
[----:B------:R-:W-:Y:S02]  /*f440*/  SEL R29, R28, RZ, !P5 ;  /* 0x000000ff1c1d7207 */ /* 0x000fe40006800000 */
[----:B------:R-:W-:Y:S01]  /*f450*/  ISETP.GE.AND P5, PT, R3, R26, PT ;  /* 0x0000001a0300720c */ /* 0x000fe20003fa6270 */
[----:B------:R2:W-:Y:S01]  /*f460*/  STL [R1+0x674], R6 ;  /* 0x0006740601007387 */ /* 0x0005e20000100800 */
[----:B-1----:R-:W-:-:S02]  /*f470*/  LOP3.LUT R8, R16, 0x1e, RZ, 0xfc, !PT ;  /* 0x0000001e10087812 */ /* 0x002fc400078efcff */
[----:B------:R-:W-:Y:S01]  /*f480*/  SEL R9, RZ, 0x4, P0 ;  /* 0x00000004ff097807 */ /* 0x000fe20000000000 */
[----:B------:R-:W4:Y:S01]  /*f490*/  LDL.64 R18, [R1+0x100] ;  /* 0x0001000001127983 */ /* 0x000f220000100a00 */
[----:B------:R-:W-:Y:S02]  /*f4a0*/  ISETP.NE.U32.AND P2, PT, R29, RZ, PT ;  /* 0x000000ff1d00720c */ /* 0x000fe40003f45070 */
[----:B------:R-:W-:Y:S01]  /*f4b0*/  SEL R29, R28, RZ, !P5 ;  /* 0x000000ff1c1d7207 */ /* 0x000fe20006800000 */
[----:B--2---:R-:W2:Y:S01]  /*f4c0*/  LDL.64 R6, [R1+0xf0] ;  /* 0x0000f00001067983 */ /* 0x004ea20000100a00 */
[C---:B------:R-:W-:Y:S02]  /*f4d0*/  ISETP.GE.AND P0, PT, R8.reuse, UR7, PT ;  /* 0x0000000708007c0c */ /* 0x040fe4000bf06270 */
[----:B------:R-:W-:Y:S01]  /*f4e0*/  ISETP.GE.AND P5, PT, R8, R26, PT ;  /* 0x0000001a0800720c */ /* 0x000fe20003fa6270 */
[----:B------:R1:W-:Y:S04]  /*f4f0*/  STL [R1+0x670], R9 ;  /* 0x0006700901007387 */ /* 0x0003e80000100800 */
[----:B-1----:R-:W2:Y:S01]  /*f500*/  LDL.64 R8, [R1+0xe0] ;  /* 0x0000e00001087983 */ /* 0x002ea20000100a00 */
[----:B------:R-:W-:-:S02]  /*f510*/  SEL R14, RZ, 0x4, P4 ;  /* 0x00000004ff0e7807 */ /* 0x000fc40002000000 */
[----:B------:R-:W-:Y:S02]  /*f520*/  ISETP.GE.AND P3, PT, R3, UR7, PT ;  /* 0x0000000703007c0c */ /* 0x000fe4000bf66270 */
[C---:B------:R-:W-:Y:S01]  /*f530*/  LOP3.LUT R3, R16.reuse, 0x22, RZ, 0xfc, !PT ;  /* 0x0000002210037812 */ /* 0x040fe200078efcff */
[----:B------:R1:W-:Y:S01]  /*f540*/  STL [R1+0x680], R14 ;  /* 0x0006800e01007387 */ /* 0x0003e20000100800 */
[----:B------:R-:W-:Y:S02]  /*f550*/  SEL R17, RZ, 0x4, P6 ;  /* 0x00000004ff117807 */ /* 0x000fe40003000000 */
[C---:B------:R-:W-:Y:S02]  /*f560*/  ISETP.GE.AND P6, PT, R3.reuse, R26, PT ;  /* 0x0000001a0300720c */ /* 0x040fe40003fc6270 */
[----:B------:R-:W-:Y:S02]  /*f570*/  ISETP.GE.AND P4, PT, R3, UR7, PT ;  /* 0x0000000703007c0c */ /* 0x000fe4000bf86270 */
[----:B-1----:R-:W-:-:S02]  /*f580*/  LOP3.LUT R14, R16, 0x26, RZ, 0xfc, !PT ;  /* 0x00000026100e7812 */ /* 0x002fc400078efcff */
[----:B------:R-:W-:Y:S02]  /*f590*/  SEL R3, R28, RZ, !P6 ;  /* 0x000000ff1c037207 */ /* 0x000fe40007000000 */
[----:B------:R-:W-:Y:S01]  /*f5a0*/  ISETP.GE.AND P6, PT, R14, UR7, PT ;  /* 0x000000070e007c0c */ /* 0x000fe2000bfc6270 */
[----:B------:R-:W-:Y:S04]  /*f5b0*/  STL [R1+0x690], R17 ;  /* 0x0006901101007387 */ /* 0x000fe80000100800 */
[----:B------:R-:W-:Y:S01]  /*f5c0*/  LDGSTS.E [R0+-0x7b800], desc[UR8][R24.64], P1 ;  /* 0x8480000018007fae */ /* 0x000fe200089a1008 */
[----:B------:R-:W-:Y:S02]  /*f5d0*/  ISETP.NE.U32.AND P1, PT, R29, RZ, PT ;  /* 0x000000ff1d00720c */ /* 0x000fe40003f25070 */
[----:B------:R-:W-:Y:S01]  /*f5e0*/  SEL R29, R28, RZ, !P5 ;  /* 0x000000ff1c1d7207 */ /* 0x000fe20006800000 */
[----:B------:R-:W-:Y:S01]  /*f5f0*/  LDGSTS.E [R0+-0x7a800], desc[UR8][R20.64], P2 ;  /* 0x8580000014007fae */ /* 0x000fe200091a1008 */
[----:B------:R-:W-:-:S02]  /*f600*/  ISETP.GE.AND P5, PT, R14, R26, PT ;  /* 0x0000001a0e00720c */ /* 0x000fc40003fa6270 */
[----:B------:R-:W-:Y:S02]  /*f610*/  ISETP.NE.U32.AND P2, PT, R29, RZ, PT ;  /* 0x000000ff1d00720c */ /* 0x000fe40003f45070 */
[----:B------:R-:W-:Y:S02]  /*f620*/  SEL R29, R28, RZ, !P5 ;  /* 0x000000ff1c1d7207 */ /* 0x000fe40006800000 */
[----:B------:R-:W-:Y:S02]  /*f630*/  SEL R14, RZ, 0x4, P3 ;  /* 0x00000004ff0e7807 */ /* 0x000fe40001800000 */
[----:B------:R-:W-:Y:S01]  /*f640*/  ISETP.NE.U32.AND P5, PT, R3, RZ, PT ;  /* 0x000000ff0300720c */ /* 0x000fe20003fa5070 */
[----:B---3--:R-:W-:Y:S01]  /*f650*/  LDGSTS.E [R0+-0x79800], desc[UR8][R12.64], P1 ;  /* 0x868000000c007fae */ /* 0x008fe200089a1008 */
[----:B------:R-:W-:-:S03]  /*f660*/  ISETP.NE.U32.AND P1, PT, R29, RZ, PT ;  /* 0x000000ff1d00720c */ /* 0x000fc60003f25070 */
[----:B------:R-:W3:Y:S04]  /*f670*/  LDL.64 R12, [R1+0xd0] ;  /* 0x0000d000010c7983 */ /* 0x000ee80000100a00 */
[----:B------:R1:W-:Y:S04]  /*f680*/  STL [R1+0x684], R14 ;  /* 0x0006840e01007387 */ /* 0x0003e80000100800 */
[----:B----4-:R-:W-:Y:S04]  /*f690*/  LDGSTS.E [R0+-0x78800], desc[UR8][R18.64], P2 ;  /* 0x8780000012007fae */ /* 0x010fe800091a1008 */
[----:B--2---:R-:W-:Y:S01]  /*f6a0*/  LDGSTS.E [R0+-0x77800], desc[UR8][R6.64], P5 ;  /* 0x8880000006007fae */ /* 0x004fe2000a9a1008 */
[----:B-1----:R-:W-:-:S05]  /*f6b0*/  SEL R14, RZ, 0x4, P0 ;  /* 0x00000004ff0e7807 */ /* 0x002fca0000000000 */
[----:B------:R1:W-:Y:S04]  /*f6c0*/  STL [R1+0x694], R14 ;  /* 0x0006940e01007387 */ /* 0x0003e80000100800 */
[----:B------:R-:W2:Y:S04]  /*f6d0*/  LDL.64 R6, [R1+0xc0] ;  /* 0x0000c00001067983 */ /* 0x000ea80000100a00 */
[----:B------:R-:W-:Y:S01]  /*f6e0*/  LDGSTS.E [R0+-0x76800], desc[UR8][R8.64], P1 ;  /* 0x8980000008007fae */ /* 0x000fe200089a1008 */
[----:B-1----:R-:W-:-:S05]  /*f6f0*/  SEL R14, RZ, 0x4, P4 ;  /* 0x00000004ff0e7807 */ /* 0x002fca0002000000 */
[----:B------:R1:W-:Y:S04]  /*f700*/  STL [R1+0x6a0], R14 ;  /* 0x0006a00e01007387 */ /* 0x0003e80000100800 */
[----:B------:R-:W4:Y:S01]  /*f710*/  LDL.64 R8, [R1+0xb0] ;  /* 0x0000b00001087983 */ /* 0x000f220000100a00 */
[C---:B------:R-:W-:Y:S02]  /*f720*/  LOP3.LUT R3, R16.reuse, 0x2a, RZ, 0xfc, !PT ;  /* 0x0000002a10037812 */ /* 0x040fe400078efcff */
[----:B------:R-:W-:Y:S02]  /*f730*/  LOP3.LUT R29, R16, 0x2e, RZ, 0xfc, !PT ;  /* 0x0000002e101d7812 */ /* 0x000fe400078efcff */
[----:B------:R-:W-:Y:S02]  /*f740*/  ISETP.GE.AND P2, PT, R3, R26, PT ;  /* 0x0000001a0300720c */ /* 0x000fe40003f46270 */
[----:B------:R-:W-:-:S02]  /*f750*/  ISETP.GE.AND P0, PT, R29, UR7, PT ;  /* 0x000000071d007c0c */ /* 0x000fc4000bf06270 */
[----:B------:R-:W-:Y:S02]  /*f760*/  ISETP.GE.AND P5, PT, R29, R26, PT ;  /* 0x0000001a1d00720c */ /* 0x000fe40003fa6270 */
[----:B------:R-:W-:Y:S02]  /*f770*/  SEL R29, R28, RZ, !P2 ;  /* 0x000000ff1c1d7207 */ /* 0x000fe40005000000 */
[----:B------:R-:W-:Y:S02]  /*f780*/  ISETP.GE.AND P3, PT, R3, UR7, PT ;  /* 0x0000000703007c0c */ /* 0x000fe4000bf66270 */
[----:B------:R-:W-:Y:S02]  /*f790*/  LOP3.LUT R3, R16, 0x32, RZ, 0xfc, !PT ;  /* 0x0000003210037812 */ /* 0x000fe400078efcff */
[----:B------:R-:W-:Y:S02]  /*f7a0*/  ISETP.NE.U32.AND P2, PT, R29, RZ, PT ;  /* 0x000000ff1d00720c */ /* 0x000fe40003f45070 */
[----:B------:R-:W-:-:S02]  /*f7b0*/  SEL R17, RZ, 0x4, P6 ;  /* 0x00000004ff117807 */ /* 0x000fc40003000000 */
[C---:B-1----:R-:W-:Y:S02]  /*f7c0*/  LOP3.LUT R14, R16.reuse, 0x36, RZ, 0xfc, !PT ;  /* 0x00000036100e7812 */ /* 0x042fe400078efcff */
[C---:B------:R-:W-:Y:S01]  /*f7d0*/  ISETP.GE.AND P4, PT, R3.reuse, UR7, PT ;  /* 0x0000000703007c0c */ /* 0x040fe2000bf86270 */
[----:B------:R1:W-:Y:S01]  /*f7e0*/  STL [R1+0x6a4], R17 ;  /* 0x0006a41101007387 */ /* 0x0003e20000100800 */
[----:B------:R-:W-:Y:S02]  /*f7f0*/  ISETP.GE.AND P1, PT, R3, R26, PT ;  /* 0x0000001a0300720c */ /* 0x000fe40003f26270 */
[----:B------:R-:W-:Y:S02]  /*f800*/  LOP3.LUT R3, R16, 0x3a, RZ, 0xfc, !PT ;  /* 0x0000003a10037812 */ /* 0x000fe400078efcff */
[----:B------:R-:W-:Y:S02]  /*f810*/  ISETP.GE.AND P6, PT, R14, UR7, PT ;  /* 0x000000070e007c0c */ /* 0x000fe4000bfc6270 */
[----:B------:R-:W-:-:S02]  /*f820*/  SEL R29, R28, RZ, !P5 ;  /* 0x000000ff1c1d7207 */ /* 0x000fc40006800000 */
[----:B-1----:R-:W-:Y:S02]  /*f830*/  SEL R17, RZ, 0x4, P3 ;  /* 0x00000004ff117807 */ /* 0x002fe40001800000 */
[-C--:B------:R-:W-:Y:S02]  /*f840*/  ISETP.GE.AND P3, PT, R14, R26.reuse, PT ;  /* 0x0000001a0e00720c */ /* 0x080fe40003f66270 */
[----:B------:R-:W-:Y:S02]  /*f850*/  SEL R14, RZ, 0x4, P0 ;  /* 0x00000004ff0e7807 */ /* 0x000fe40000000000 */
[C---:B------:R-:W-:Y:S02]  /*f860*/  ISETP.GE.AND P5, PT, R3.reuse, UR7, PT ;  /* 0x0000000703007c0c */ /* 0x040fe4000bfa6270 */
[----:B------:R-:W-:Y:S02]  /*f870*/  ISETP.GE.AND P0, PT, R3, R26, PT ;  /* 0x0000001a0300720c */ /* 0x000fe40003f06270 */
[----:B------:R-:W-:-:S02]  /*f880*/  SEL R3, R28, RZ, !P1 ;  /* 0x000000ff1c037207 */ /* 0x000fc40004800000 */
[----:B------:R-:W-:Y:S02]  /*f890*/  ISETP.NE.U32.AND P1, PT, R29, RZ, PT ;  /* 0x000000ff1d00720c */ /* 0x000fe40003f25070 */
[----:B------:R-:W-:-:S04]  /*f8a0*/  SEL R29, R28, RZ, !P3 ;  /* 0x000000ff1c1d7207 */ /* 0x000fc80005800000 */
[----:B------:R-:W-:Y:S02]  /*f8b0*/  ISETP.NE.U32.AND P3, PT, R29, RZ, PT ;  /* 0x000000ff1d00720c */ /* 0x000fe40003f65070 */
[----:B------:R-:W-:Y:S01]  /*f8c0*/  SEL R29, R28, RZ, !P0 ;  /* 0x000000ff1c1d7207 */ /* 0x000fe20004000000 */
[----:B------:R-:W-:Y:S04]  /*f8d0*/  STL [R1+0x6b0], R17 ;  /* 0x0006b01101007387 */ /* 0x000fe80000100800 */
[----:B------:R-:W-:Y:S04]  /*f8e0*/  STL [R1+0x6c0], R14 ;  /* 0x0006c00e01007387 */ /* 0x000fe80000100800 */
[----:B---3--:R1:W-:Y:S01]  /*f8f0*/  LDGSTS.E [R0+-0x75800], desc[UR8][R12.64], P2 ;  /* 0x8a8000000c007fae */ /* 0x0083e200091a1008 */
[----:B------:R-:W-:-:S02]  /*f900*/  ISETP.NE.U32.AND P2, PT, R3, RZ, PT ;  /* 0x000000ff0300720c */ /* 0x000fc40003f45070 */
[C---:B------:R-:W-:Y:S02]  /*f910*/  LOP3.LUT R3, R16.reuse, 0x3e, RZ, 0xfc, !PT ;  /* 0x0000003e10037812 */ /* 0x040fe400078efcff */
[C---:B-1----:R-:W-:Y:S02]  /*f920*/  LOP3.LUT R12, R16.reuse, 0x42, RZ, 0xfc, !PT ;  /* 0x00000042100c7812 */ /* 0x042fe400078efcff */
[----:B------:R-:W-:Y:S02]  /*f930*/  SEL R13, RZ, 0x4, P4 ;  /* 0x00000004ff0d7807 */ /* 0x000fe40002000000 */
[-C--:B------:R-:W-:Y:S02]  /*f940*/  ISETP.GE.AND P4, PT, R3, R26.reuse, PT ;  /* 0x0000001a0300720c */ /* 0x080fe40003f86270 */
[----:B------:R-:W-:Y:S02]  /*f950*/  LOP3.LUT R3, R16, 0x46, RZ, 0xfc, !PT ;  /* 0x0000004610037812 */ /* 0x000fe400078efcff */
[----:B------:R-:W-:-:S02]  /*f960*/  ISETP.GE.AND P0, PT, R12, R26, PT ;  /* 0x0000001a0c00720c */ /* 0x000fc40003f06270 */
[C---:B------:R-:W-:Y:S01]  /*f970*/  SEL R12, R28.reuse, RZ, !P4 ;  /* 0x000000ff1c0c7207 */ /* 0x040fe20006000000 */
[----:B------:R1:W-:Y:S01]  /*f980*/  STL [R1+0x6b4], R13 ;  /* 0x0006b40d01007387 */ /* 0x0003e20000100800 */
[----:B------:R-:W-:Y:S02]  /*f990*/  ISETP.GE.AND P4, PT, R3, R26, PT ;  /* 0x0000001a0300720c */ /* 0x000fe40003f86270 */
[----:B------:R-:W-:Y:S01]  /*f9a0*/  SEL R3, R28, RZ, !P0 ;  /* 0x000000ff1c037207 */ /* 0x000fe20004000000 */
[----:B------:R-:W3:Y:S01]  /*f9b0*/  LDL.64 R18, [R1+0xa0] ;  /* 0x0000a00001127983 */ /* 0x000ee20000100a00 */
[----:B------:R-:W-:-:S03]  /*f9c0*/  ISETP.NE.U32.AND P0, PT, R12, RZ, PT ;  /* 0x000000ff0c00720c */ /* 0x000fc60003f05070 */
[----:B--2---:R-:W-:Y:S04]  /*f9d0*/  LDGSTS.E [R0+-0x74800], desc[UR8][R6.64], P1 ;  /* 0x8b80000006007fae */ /* 0x004fe800089a1008 */
[----:B-1----:R-:W2:Y:S04]  /*f9e0*/  LDL.64 R12, [R1+0x80] ;  /* 0x00008000010c7983 */ /* 0x002ea80000100a00 */
[----:B----4-:R-:W-:Y:S04]  /*f9f0*/  LDGSTS.E [R0+-0x73800], desc[UR8][R8.64], P2 ;  /* 0x8c80000008007fae */ /* 0x010fe800091a1008 */
[----:B------:R-:W4:Y:S04]  /*fa00*/  LDL.64 R6, [R1+0x90] ;  /* 0x0000900001067983 */ /* 0x000f280000100a00 */
[----:B------:R-:W2:Y:S01]  /*fa10*/  LDL.64 R8, [R1+0x70] ;  /* 0x0000700001087983 */ /* 0x000ea20000100a00 */
[----:B------:R-:W-:-:S02]  /*fa20*/  ISETP.NE.U32.AND P1, PT, R29, RZ, PT ;  /* 0x000000ff1d00720c */ /* 0x000fc40003f25070 */
[----:B------:R-:W-:Y:S02]  /*fa30*/  SEL R29, R28, RZ, !P4 ;  /* 0x000000ff1c1d7207 */ /* 0x000fe40006000000 */
[----:B------:R-:W-:Y:S02]  /*fa40*/  ISETP.NE.U32.AND P4, PT, R3, RZ, PT ;  /* 0x000000ff0300720c */ /* 0x000fe40003f85070 */
[C---:B------:R-:W-:Y:S02]  /*fa50*/  LOP3.LUT R3, R16.reuse, 0x4a, RZ, 0xfc, !PT ;  /* 0x0000004a10037812 */ /* 0x040fe400078efcff */
[----:B------:R-:W-:Y:S02]  /*fa60*/  SEL R20, RZ, 0x4, P6 ;  /* 0x00000004ff147807 */ /* 0x000fe40003000000 */
[----:B------:R-:W-:Y:S02]  /*fa70*/  ISETP.GE.AND P6, PT, R3, R26, PT ;  /* 0x0000001a0300720c */ /* 0x000fe40003fc6270 */
[----:B------:R-:W-:Y:S01]  /*fa80*/  SEL R3, RZ, 0x4, P5 ;  /* 0x00000004ff037807 */ /* 0x000fe20002800000 */
[----:B------:R-:W-:Y:S04]  /*fa90*/  STL [R1+0x6c4], R20 ;  /* 0x0006c41401007387 */ /* 0x000fe80000100800 */
[----:B------:R1:W-:Y:S04]  /*faa0*/  STL [R1+0x13d0], R3 ;  /* 0x0013d00301007387 */ /* 0x0003e80000100800 */
[----:B------:R-:W2:Y:S04]  /*fab0*/  LDL.64 R22, [R1+0x60] ;  /* 0x0000600001167983 */ /* 0x000ea80000100a00 */
[----:B---3--:R-:W-:Y:S01]  /*fac0*/  LDGSTS.E [R0+-0x72800], desc[UR8][R18.64], P3 ;  /* 0x8d80000012007fae */ /* 0x008fe200099a1008 */
[----:B------:R-:W-:-:S02]  /*fad0*/  LOP3.LUT R17, R16, 0x4e, RZ, 0xfc, !PT ;  /* 0x0000004e10117812 */ /* 0x000fc400078efcff */
[C---:B------:R-:W-:Y:S01]  /*fae0*/  LOP3.LUT R14, R16.reuse, 0x52, RZ, 0xfc, !PT ;  /* 0x00000052100e7812 */ /* 0x040fe200078efcff */
[----:B------:R-:W3:Y:S01]  /*faf0*/  LDL.64 R24, [R1+0x10] ;  /* 0x0000100001187983 */ /* 0x000ee20000100a00 */
[----:B------:R-:W-:Y:S02]  /*fb00*/  ISETP.NE.U32.AND P2, PT, R29, RZ, PT ;  /* 0x000000ff1d00720c */ /* 0x000fe40003f45070 */
[C---:B-1----:R-:W-:Y:S01]  /*fb10*/  LOP3.LUT R3, R16.reuse, 0x56, RZ, 0xfc, !PT ;  /* 0x0000005610037812 */ /* 0x042fe200078efcff */
[----:B------:R-:W3:Y:S04]  /*fb20*/  LDL.64 R20, [R1] ;  /* 0x0000000001147983 */ /* 0x000ee80000100a00 */
[----:B------:R-:W3:Y:S04]  /*fb30*/  LDL.64 R18, [R1+0x50] ;  /* 0x0000500001127983 */ /* 0x000ee80000100a00 */
[----:B----4-:R1:W-:Y:S04]  /*fb40*/  LDGSTS.E [R0+-0x71800], desc[UR8][R6.64], P1 ;  /* 0x8e80000006007fae */ /* 0x0103e800089a1008 */
[----:B--2---:R-:W-:Y:S04]  /*fb50*/  LDGSTS.E [R0+-0x70800], desc[UR8][R12.64], P0 ;  /* 0x8f8000000c007fae */ /* 0x004fe800081a1008 */
[----:B------:R-:W-:Y:S04]  /*fb60*/  LDGSTS.E [R0+-0x6f800], desc[UR8][R8.64], P4 ;  /* 0x9080000008007fae */ /* 0x000fe8000a1a1008 */
[----:B------:R-:W2:Y:S04]  /*fb70*/  LDL.64 R12, [R1+0x40] ;  /* 0x00004000010c7983 */ /* 0x000ea80000100a00 */
[----:B------:R-:W4:Y:S01]  /*fb80*/  LDL.64 R8, [R1+0x30] ;  /* 0x0000300001087983 */ /* 0x000f220000100a00 */
[----:B-1----:R-:W-:-:S04]  /*fb90*/  LOP3.LUT R6, R16, 0x5a, RZ, 0xfc, !PT ;  /* 0x0000005a10067812 */ /* 0x002fc800078efcff */
[-C--:B------:R-:W-:Y:S02]  /*fba0*/  ISETP.GE.AND P0, PT, R6, R26.reuse, PT ;  /* 0x0000001a0600720c */ /* 0x080fe40003f06270 */
[----:B------:R-:W4:Y:S01]  /*fbb0*/  LDL.64 R6, [R1+0x20] ;  /* 0x0000200001067983 */ /* 0x000f220000100a00 */
[-C--:B------:R-:W-:Y:S02]  /*fbc0*/  ISETP.GE.AND P5, PT, R17, R26.reuse, PT ;  /* 0x0000001a1100720c */ /* 0x080fe40003fa6270 */
[----:B------:R-:W-:Y:S01]  /*fbd0*/  SEL R29, R28, RZ, !P6 ;  /* 0x000000ff1c1d7207 */ /* 0x000fe20007000000 */
[----:B------:R1:W-:Y:S01]  /*fbe0*/  LDGSTS.E [R0+-0x6e800], desc[UR8][R22.64], P2 ;  /* 0x9180000016007fae */ /* 0x0003e200091a1008 */
[-C--:B------:R-:W-:Y:S02]  /*fbf0*/  ISETP.GE.AND P6, PT, R14, R26.reuse, PT ;  /* 0x0000001a0e00720c */ /* 0x080fe40003fc6270 */
[----:B------:R-:W-:Y:S01]  /*fc00*/  SEL R14, R28, RZ, !P5 ;  /* 0x000000ff1c0e7207 */ /* 0x000fe20006800000 */
[----:B------:R-:W4:Y:S01]  /*fc10*/  LDL.LU R17, [R1+0x5b4] ;  /* 0x0005b40001117983 */ /* 0x000f220000300800 */
[----:B------:R-:W-:-:S02]  /*fc20*/  ISETP.GE.AND P5, PT, R3, R26, PT ;  /* 0x0000001a0300720c */ /* 0x000fc40003fa6270 */
[----:B------:R-:W-:Y:S02]  /*fc30*/  SEL R3, R28, RZ, !P6 ;  /* 0x000000ff1c037207 */ /* 0x000fe40007000000 */
[----:B------:R-:W-:Y:S02]  /*fc40*/  ISETP.NE.U32.AND P3, PT, R29, RZ, PT ;  /* 0x000000ff1d00720c */ /* 0x000fe40003f65070 */
[----:B------:R-:W-:Y:S02]  /*fc50*/  ISETP.NE.U32.AND P6, PT, R14, RZ, PT ;  /* 0x000000ff0e00720c */ /* 0x000fe40003fc5070 */
[----:B------:R-:W-:Y:S02]  /*fc60*/  SEL R29, R28, RZ, !P5 ;  /* 0x000000ff1c1d7207 */ /* 0x000fe40006800000 */
[----:B------:R-:W-:Y:S02]  /*fc70*/  ISETP.NE.U32.AND P5, PT, R3, RZ, PT ;  /* 0x000000ff0300720c */ /* 0x000fe40003fa5070 */
[----:B------:R-:W-:-:S05]  /*fc80*/  ISETP.NE.U32.AND P1, PT, R29, RZ, PT ;  /* 0x000000ff1d00720c */ /* 0x000fca0003f25070 */
[----:B---3--:R3:W-:Y:S04]  /*fc90*/  LDGSTS.E [R0+-0x6d800], desc[UR8][R18.64], P3 ;  /* 0x9280000012007fae */ /* 0x0087e800099a1008 */
[----:B--2---:R-:W-:Y:S04]  /*fca0*/  LDGSTS.E [R0+-0x6c800], desc[UR8][R12.64], P6 ;  /* 0x938000000c007fae */ /* 0x004fe8000b1a1008 */
[----:B----4-:R-:W-:Y:S04]  /*fcb0*/  LDGSTS.E [R0+-0x6b800], desc[UR8][R8.64], P5 ;  /* 0x9480000008007fae */ /* 0x010fe8000a9a1008 */
[----:B------:R-:W-:Y:S04]  /*fcc0*/  LDGSTS.E [R0+-0x6a800], desc[UR8][R6.64], P1 ;  /* 0x9580000006007fae */ /* 0x000fe800089a1008 */
[----:B------:R-:W2:Y:S04]  /*fcd0*/  LDL.LU.64 R12, [R1+0x1618] ;  /* 0x00161800010c7983 */ /* 0x000ea80000300a00 */
[----:B------:R-:W4:Y:S04]  /*fce0*/  LDL.LU.64 R8, [R1+0x1610] ;  /* 0x0016100001087983 */ /* 0x000f280000300a00 */
[----:B------:R-:W2:Y:S01]  /*fcf0*/  LDL.64 R6, [R1+0x1a8] ;  /* 0x0001a80001067983 */ /* 0x000ea20000100a00 */
[----:B------:R-:W-:-:S02]  /*fd00*/  LOP3.LUT R3, R16, 0x5e, RZ, 0xfc, !PT ;  /* 0x0000005e10037812 */ /* 0x000fc400078efcff */
[C---:B------:R-:W-:Y:S02]  /*fd10*/  LOP3.LUT R14, R16.reuse, 0x62, RZ, 0xfc, !PT ;  /* 0x00000062100e7812 */ /* 0x040fe400078efcff */
[-C--:B------:R-:W-:Y:S02]  /*fd20*/  ISETP.GE.AND P4, PT, R3, R26.reuse, PT ;  /* 0x0000001a0300720c */ /* 0x080fe40003f86270 */
[----:B------:R-:W-:Y:S02]  /*fd30*/  LOP3.LUT R3, R16, 0x66, RZ, 0xfc, !PT ;  /* 0x0000006610037812 */ /* 0x000fe400078efcff */
[----:B------:R-:W-:Y:S02]  /*fd40*/  SEL R29, R28, RZ, !P0 ;  /* 0x000000ff1c1d7207 */ /* 0x000fe40004000000 */
[----:B------:R-:W-:Y:S02]  /*fd50*/  ISETP.GE.AND P0, PT, R14, R26, PT ;  /* 0x0000001a0e00720c */ /* 0x000fe40003f06270 */
[----:B------:R-:W-:-:S02]  /*fd60*/  SEL R14, R28, RZ, !P4 ;  /* 0x000000ff1c0e7207 */ /* 0x000fc40006000000 */
[----:B------:R-:W-:Y:S02]  /*fd70*/  ISETP.GE.AND P4, PT, R3, R26, PT ;  /* 0x0000001a0300720c */ /* 0x000fe40003f86270 */
[----:B------:R-:W-:Y:S02]  /*fd80*/  SEL R3, R28, RZ, !P0 ;  /* 0x000000ff1c037207 */ /* 0x000fe40004000000 */
[----:B------:R-:W-:Y:S02]  /*fd90*/  ISETP.NE.U32.AND P0, PT, R14, RZ, PT ;  /* 0x000000ff0e00720c */ /* 0x000fe40003f05070 */
[----:B------:R-:W-:-:S04]  /*fda0*/  LOP3.LUT R14, R16, 0x6e, RZ, 0xfc, !PT ;  /* 0x0000006e100e7812 */ /* 0x000fc800078efcff */
[----:B------:R-:W-:Y:S02]  /*fdb0*/  ISETP.GE.AND P5, PT, R14, R26, PT ;  /* 0x0000001a0e00720c */ /* 0x000fe40003fa6270 */
[----:B------:R-:W2:Y:S01]  /*fdc0*/  LDL R14, [R1+0x5b0] ;  /* 0x0005b000010e7983 */ /* 0x000ea20000100800 */
[----:B------:R-:W-:Y:S02]  /*fdd0*/  ISETP.NE.U32.AND P2, PT, R29, RZ, PT ;  /* 0x000000ff1d00720c */ /* 0x000fe40003f45070 */
[----:B-1----:R-:W-:Y:S02]  /*fde0*/  LOP3.LUT R23, R16, 0x6a, RZ, 0xfc, !PT ;  /* 0x0000006a10177812 */ /* 0x002fe400078efcff */
[----:B------:R-:W-:Y:S02]  /*fdf0*/  SEL R29, R28, RZ, !P4 ;  /* 0x000000ff1c1d7207 */ /* 0x000fe40006000000 */
[----:B------:R-:W-:Y:S02]  /*fe00*/  LOP3.LUT R22, R16, 0x72, RZ, 0xfc, !PT ;  /* 0x0000007210167812 */ /* 0x000fe400078efcff */
[----:B------:R-:W-:-:S02]  /*fe10*/  ISETP.NE.U32.AND P4, PT, R3, RZ, PT ;  /* 0x000000ff0300720c */ /* 0x000fc40003f85070 */
[C---:B------:R-:W-:Y:S02]  /*fe20*/  LOP3.LUT R3, R16.reuse, 0x7a, RZ, 0xfc, !PT ;  /* 0x0000007a10037812 */ /* 0x040fe400078efcff */
[C---:B---3--:R-:W-:Y:S01]  /*fe30*/  LOP3.LUT R19, R16.reuse, 0x76, RZ, 0xfc, !PT ;  /* 0x0000007610137812 */ /* 0x048fe200078efcff */
[----:B------:R-:W-:Y:S01]  /*fe40*/  LDGSTS.E [R0+-0x69800], desc[UR8][R24.64], P2 ;  /* 0x9680000018007fae */ /* 0x000fe200091a1008 */
[----:B------:R-:W-:Y:S02]  /*fe50*/  LOP3.LUT R18, R16, 0x7e, RZ, 0xfc, !PT ;  /* 0x0000007e10127812 */ /* 0x000fe400078efcff */
[-C--:B------:R-:W-:Y:S01]  /*fe60*/  ISETP.GE.AND P6, PT, R23, R26.reuse, PT ;  /* 0x0000001a1700720c */ /* 0x080fe20003fc6270 */
[----:B------:R-:W-:Y:S01]  /*fe70*/  LDGSTS.E [R0+-0x68800], desc[UR8][R20.64], P0 ;  /* 0x9780000014007fae */ /* 0x000fe200081a1008 */
[-C--:B------:R-:W-:Y:S02]  /*fe80*/  ISETP.GE.AND P1, PT, R22, R26.reuse, PT ;  /* 0x0000001a1600720c */ /* 0x080fe40003f26270 */
[----:B------:R-:W-:Y:S01]  /*fe90*/  ISETP.GE.AND P0, PT, R3, R26, PT ;  /* 0x0000001a0300720c */ /* 0x000fe20003f06270 */
[----:B------:R-:W3:Y:S01]  /*fea0*/  LDL.64 R22, [R1+0x1a0] ;  /* 0x0001a00001167983 */ /* 0x000ee20000100a00 */
[----:B------:R-:W-:-:S03]  /*feb0*/  SEL R3, R28, RZ, !P6 ;  /* 0x000000ff1c037207 */ /* 0x000fc60007000000 */
[----:B------:R-:W3:Y:S01]  /*fec0*/  LDL.64 R24, [R1+0x198] ;  /* 0x0001980001187983 */ /* 0x000ee20000100a00 */
[-C--:B------:R-:W-:Y:S02]  /*fed0*/  ISETP.GE.AND P2, PT, R19, R26.reuse, PT ;  /* 0x0000001a1300720c */ /* 0x080fe40003f46270 */
[----:B------:R-:W-:Y:S02]  /*fee0*/  ISETP.GE.AND P6, PT, R18, R26, PT ;  /* 0x0000001a1200720c */ /* 0x000fe40003fc6270 */
[----:B------:R-:W-:Y:S02]  /*fef0*/  ISETP.NE.U32.AND P3, PT, R29, RZ, PT ;  /* 0x000000ff1d00720c */ /* 0x000fe40003f65070 */
[----:B------:R-:W-:Y:S02]  /*ff00*/  SEL R29, R28, RZ, !P5 ;  /* 0x000000ff1c1d7207 */ /* 0x000fe40006800000 */
[----:B------:R-:W-:Y:S01]  /*ff10*/  ISETP.NE.U32.AND P5, PT, R3, RZ, PT ;  /* 0x000000ff0300720c */ /* 0x000fe20003fa5070 */
[----:B----4-:R-:W-:Y:S04]  /*ff20*/  STL.64 [R1+0x1360], R8 ;  /* 0x0013600801007387 */ /* 0x010fe80000100a00 */
[----:B------:R-:W4:Y:S04]  /*ff30*/  LDL.64 R20, [R1+0x190] ;  /* 0x0001900001147983 */ /* 0x000f280000100a00 */
[----:B------:R-:W4:Y:S04]  /*ff40*/  LDL.64 R18, [R1+0x188] ;  /* 0x0001880001127983 */ /* 0x000f280000100a00 */
[----:B------:R-:W-:Y:S04]  /*ff50*/  LDGSTS.E [R0+-0x67800], desc[UR8][R8.64], P4 ;  /* 0x9880000008007fae */ /* 0x000fe8000a1a1008 */
[----:B--2---:R-:W-:Y:S04]  /*ff60*/  LDGSTS.E [R0+-0x66800], desc[UR8][R12.64], P3 ;  /* 0x998000000c007fae */ /* 0x004fe800099a1008 */
[----:B------:R1:W-:Y:S02]  /*ff70*/  LDGSTS.E [R0+-0x65800], desc[UR8][R6.64], P5 ;  /* 0x9a80000006007fae */ /* 0x0003e4000a9a1008 */
[----:B-1----:R-:W1:Y:S01]  /*ff80*/  S2R R7, SR_TID.X ;  /* 0x0000000000077919 */ /* 0x002e620000002100 */
[----:B------:R-:W-:-:S02]  /*ff90*/  ISETP.NE.U32.AND P4, PT, R17, RZ, PT ;  /* 0x000000ff1100720c */ /* 0x000fc40003f85070 */
[----:B------:R-:W2:Y:S01]  /*ffa0*/  S2R R17, SR_TID.X ;  /* 0x0000000000117919 */ /* 0x000ea20000002100 */
[----:B------:R-:W-:-:S04]  /*ffb0*/  SEL R26, R28, RZ, !P1 ;  /* 0x000000ff1c1a7207 */ /* 0x000fc80004800000 */
[----:B------:R-:W-:Y:S02]  /*ffc0*/  ISETP.NE.U32.AND P1, PT, R26, RZ, PT ;  /* 0x000000ff1a00720c */ /* 0x000fe40003f25070 */
[----:B------:R-:W-:Y:S02]  /*ffd0*/  SEL R26, R28, RZ, !P2 ;  /* 0x000000ff1c1a7207 */ /* 0x000fe40005000000 */
[----:B------:R-:W-:Y:S02]  /*ffe0*/  ISETP.GE.AND P2, PT, R16, UR7, PT ;  /* 0x0000000710007c0c */ /* 0x000fe4000bf46270 */
[----:B------:R-:W-:Y:S02]  /*fff0*/  ISETP.NE.U32.AND P3, PT, R29, RZ, PT ;  /* 0x000000ff1d00720c */ /* 0x000fe40003f65070 */
[C---:B------:R-:W-:Y:S02]  /*10000*/  SEL R3, R28.reuse, RZ, !P0 ;  /* 0x000000ff1c037207 */ /* 0x040fe40004000000 */
[----:B------:R-:W-:-:S02]  /*10010*/  SEL R29, R28, RZ, !P6 ;  /* 0x000000ff1c1d7207 */ /* 0x000fc40007000000 */
[----:B------:R-:W-:Y:S02]  /*10020*/  SEL R28, RZ, 0x4, P2 ;  /* 0x00000004ff1c7807 */ /* 0x000fe40001000000 */
[----:B------:R-:W-:Y:S02]  /*10030*/  ISETP.GT.AND P2, PT, R14, 0xff, PT ;  /* 0x000000ff0e00780c */ /* 0x000fe40003f44270 */
[----:B-1----:R-:W-:-:S03]  /*10040*/  SHF.R.U32.HI R7, RZ, 0x8, R7 ;  /* 0x00000008ff077819 */ /* 0x002fc60000011607 */
[----:B---3--:R-:W-:Y:S01]  /*10050*/  LDGSTS.E [R0+-0x64800], desc[UR8][R22.64], P3 ;  /* 0x9b80000016007fae */ /* 0x008fe200099a1008 */
[----:B------:R-:W-:-:S03]  /*10060*/  SGXT.U32 R7, R7, 0x1 ;  /* 0x000000010707781a */ /* 0x000fc60000000000 */
[----:B------:R-:W-:Y:S01]  /*10070*/  LDGSTS.E [R0+-0x63800], desc[UR8][R24.64], P1 ;  /* 0x9c80000018007fae */ /* 0x000fe200089a1008 */
[C---:B------:R-:W-:Y:S02]  /*10080*/  LOP3.LUT R14, R7.reuse, 0x40, RZ, 0xfc, !PT ;  /* 0x00000040070e7812 */ /* 0x040fe400078efcff */
[----:B------:R-:W-:Y:S02]  /*10090*/  LOP3.LUT R6, R7, 0x44, RZ, 0xfc, !PT ;  /* 0x0000004407067812 */ /* 0x000fe400078efcff */
[----:B------:R-:W1:Y:S01]  /*100a0*/  S2R R7, SR_TID.X ;  /* 0x0000000000077919 */ /* 0x000e620000002100 */
[----:B--2---:R-:W-:-:S04]  /*100b0*/  LOP3.LUT R17, R17, 0x7f, RZ, 0xc0, !PT ;  /* 0x0000007f11117812 */ /* 0x004fc800078ec0ff */
[----:B------:R-:W-:Y:S02]  /*100c0*/  ISETP.GE.AND P0, PT, R17, UR7, PT ;  /* 0x0000000711007c0c */ /* 0x000fe4000bf06270 */
[----:B------:R-:W-:Y:S02]  /*100d0*/  ISETP.NE.U32.AND P6, PT, R26, RZ, PT ;  /* 0x000000ff1a00720c */ /* 0x000fe40003fc5070 */
[----:B------:R-:W-:Y:S02]  /*100e0*/  SEL R26, RZ, 0x4, P0 ;  /* 0x00000004ff1a7807 */ /* 0x000fe40000000000 */
[----:B------:R-:W-:Y:S02]  /*100f0*/  ISETP.NE.U32.AND P0, PT, R3, RZ, PT ;  /* 0x000000ff0300720c */ /* 0x000fe40003f05070 */
[----:B------:R-:W-:Y:S01]  /*10100*/  ISETP.NE.U32.AND P5, PT, R29, RZ, PT ;  /* 0x000000ff1d00720c */ /* 0x000fe20003fa5070 */
[----:B------:R-:W2:Y:S01]  /*10110*/  S2R R17, SR_TID.X ;  /* 0x0000000000117919 */ /* 0x000ea20000002100 */
[----:B------:R-:W-:Y:S04]  /*10120*/  STL.64 [R1+0x13b8], R12 ;  /* 0x0013b80c01007387 */ /* 0x000fe80000100a00 */
[----:B------:R3:W-:Y:S04]  /*10130*/  STL [R1+0x13e0], R0 ;  /* 0x0013e00001007387 */ /* 0x0007e80000100800 */
[----:B------:R-:W-:Y:S01]  /*10140*/  STL.64 [R1+0x1348], R4 ;  /* 0x0013480401007387 */ /* 0x000fe20000100a00 */
[----:B------:R-:W-:-:S02]  /*10150*/  SEL R28, R28, RZ, P2 ;  /* 0x000000ff1c1c7207 */ /* 0x000fc40001000000 */
[----:B------:R-:W-:Y:S02]  /*10160*/  SEL R26, R26, RZ, P2 ;  /* 0x000000ff1a1a7207 */ /* 0x000fe40001000000 */
[----:B------:R-:W-:Y:S02]  /*10170*/  ISETP.NE.U32.AND P1, PT, R28, RZ, PT ;  /* 0x000000ff1c00720c */ /* 0x000fe40003f25070 */
[----:B------:R-:W-:Y:S02]  /*10180*/  ISETP.NE.U32.AND P3, PT, R26, RZ, PT ;  /* 0x000000ff1a00720c */ /* 0x000fe40003f65070 */
[----:B------:R-:W-:Y:S01]  /*10190*/  SEL R26, R2, RZ, P2 ;  /* 0x000000ff021a7207 */ /* 0x000fe20001000000 */
[----:B----4-:R-:W-:Y:S04]  /*101a0*/  LDGSTS.E [R0+-0x62800], desc[UR8][R20.64], P6 ;  /* 0x9d80000014007fae */ /* 0x010fe8000b1a1008 */
[----:B------:R4:W-:Y:S01]  /*101b0*/  LDGSTS.E [R0+-0x61800], desc[UR8][R18.64], P0 ;  /* 0x9e80000012007fae */ /* 0x0009e200081a1008 */
[----:B------:R-:W-:-:S02]  /*101c0*/  ISETP.GE.AND P0, PT, R6, UR7, PT ;  /* 0x0000000706007c0c */ /* 0x000fc4000bf06270 */
[--C-:B-1----:R-:W-:Y:S01]  /*101d0*/  SHF.R.U32.HI R6, RZ, 0x8, R7.reuse ;  /* 0x00000008ff067819 */ /* 0x102fe20000011607 */
[----:B------:R3:W-:Y:S01]  /*101e0*/  LDGSTS.E [R0+-0x60800], desc[UR8][R4.64], P5 ;  /* 0x9f80000004007fae */ /* 0x0007e2000a9a1008 */
[----:B------:R-:W-:Y:S02]  /*101f0*/  SHF.R.U32.HI R7, RZ, 0x8, R7 ;  /* 0x00000008ff077819 */ /* 0x000fe40000011607 */
[----:B------:R-:W-:Y:S01]  /*10200*/  SGXT.U32 R6, R6, 0x1 ;  /* 0x000000010606781a */ /* 0x000fe20000000000 */
[----:B------:R-:W0:Y:S01]  /*10210*/  LDGDEPBAR ;  /* 0x00000000000079af */ /* 0x000e220000000000 */
[----:B------:R-:W-:Y:S02]  /*10220*/  SGXT.U32 R7, R7, 0x1 ;  /* 0x000000010707781a */ /* 0x000fe40000000000 */
[----:B------:R-:W-:Y:S02]  /*10230*/  ISETP.GE.AND P6, PT, R14, UR7, PT ;  /* 0x000000070e007c0c */ /* 0x000fe4000bfc6270 */
[----:B------:R-:W-:-:S02]  /*10240*/  LOP3.LUT R6, R6, 0x48, RZ, 0xfc, !PT ;  /* 0x0000004806067812 */ /* 0x000fc400078efcff */
[----:B------:R-:W-:Y:S02]  /*10250*/  LOP3.LUT R14, R7, 0x4c, RZ, 0xfc, !PT ;  /* 0x0000004c070e7812 */ /* 0x000fe400078efcff */
[----:B------:R-:W-:Y:S02]  /*10260*/  ISETP.GE.AND P5, PT, R6, UR7, PT ;  /* 0x0000000706007c0c */ /* 0x000fe4000bfa6270 */
[----:B------:R-:W-:Y:S02]  /*10270*/  SEL R6, RZ, 0x4, P6 ;  /* 0x00000004ff067807 */ /* 0x000fe40003000000 */
[----:B------:R-:W-:Y:S02]  /*10280*/  ISETP.GE.AND P6, PT, R14, UR7, PT ;  /* 0x000000070e007c0c */ /* 0x000fe4000bfc6270 */
[----:B------:R-:W1:Y:S01]  /*10290*/  S2R R14, SR_TID.X ;  /* 0x00000000000e7919 */ /* 0x000e620000002100 */
[----:B--2---:R-:W-:-:S04]  /*102a0*/  SHF.R.U32.HI R7, RZ, 0x8, R17 ;  /* 0x00000008ff077819 */ /* 0x004fc80000011611 */
[----:B------:R-:W-:Y:S02]  /*102b0*/  SGXT.U32 R7, R7, 0x1 ;  /* 0x000000010707781a */ /* 0x000fe40000000000 */
[----:B------:R-:W-:Y:S02]  /*102c0*/  SHF.R.U32.HI R17, RZ, 0x8, R17 ;  /* 0x00000008ff117819 */ /* 0x000fe40000011611 */
[----:B----4-:R-:W-:Y:S02]  /*102d0*/  LOP3.LUT R19, R7, 0x50, RZ, 0xfc, !PT ;  /* 0x0000005007137812 */ /* 0x010fe400078efcff */
[----:B------:R-:W-:Y:S02]  /*102e0*/  SEL R7, RZ, 0x4, P0 ;  /* 0x00000004ff077807 */ /* 0x000fe40000000000 */
[----:B------:R-:W-:Y:S02]  /*102f0*/  SGXT.U32 R17, R17, 0x1 ;  /* 0x000000011111781a */ /* 0x000fe40000000000 */
[----:B------:R-:W-:-:S02]  /*10300*/  ISETP.GE.AND P0, PT, R19, UR7, PT ;  /* 0x0000000713007c0c */ /* 0x000fc4000bf06270 */
[----:B------:R-:W-:Y:S02]  /*10310*/  LOP3.LUT R17, R17, 0x54, RZ, 0xfc, !PT ;  /* 0x0000005411117812 */ /* 0x000fe400078efcff */
[----:B---3--:R-:W-:Y:S02]  /*10320*/  SEL R0, RZ, 0x4, P5 ;  /* 0x00000004ff007807 */ /* 0x008fe40002800000 */
[----:B------:R-:W-:Y:S01]  /*10330*/  ISETP.GE.AND P5, PT, R17, UR7, PT ;  /* 0x0000000711007c0c */ /* 0x000fe2000bfa6270 */
[----:B------:R-:W-:Y:S01]  /*10340*/  STL.64 [R1+0x13f8], R6 ;  /* 0x0013f80601007387 */ /* 0x000fe20000100a00 */
[--C-:B-1----:R-:W-:Y:S02]  /*10350*/  SHF.R.U32.HI R19, RZ, 0x8, R14.reuse ;  /* 0x00000008ff137819 */ /* 0x102fe4000001160e */
[----:B------:R-:W-:Y:S02]  /*10360*/  SHF.R.U32.HI R14, RZ, 0x8, R14 ;  /* 0x00000008ff0e7819 */ /* 0x000fe4000001160e */
[----:B------:R-:W-:Y:S01]  /*10370*/  SGXT.U32 R19, R19, 0x1 ;  /* 0x000000011313781a */ /* 0x000fe20000000000 */
[----:B------:R1:W-:Y:S01]  /*10380*/  STL [R1+0x5d8], R0 ;  /* 0x0005d80001007387 */ /* 0x0003e20000100800 */
[----:B------:R-:W-:-:S02]  /*10390*/  SGXT.U32 R14, R14, 0x1 ;  /* 0x000000010e0e781a */ /* 0x000fc40000000000 */
[----:B------:R-:W-:Y:S02]  /*103a0*/  LOP3.LUT R17, R19, 0x58, RZ, 0xfc, !PT ;  /* 0x0000005813117812 */ /* 0x000fe400078efcff */
[----:B-1----:R-:W-:Y:S02]  /*103b0*/  SEL R0, RZ, 0x4, P6 ;  /* 0x00000004ff007807 */ /* 0x002fe40003000000 */
[----:B------:R-:W-:Y:S02]  /*103c0*/  ISETP.GE.AND P6, PT, R17, UR7, PT ;  /* 0x0000000711007c0c */ /* 0x000fe4000bfc6270 */
[C---:B------:R-:W-:Y:S02]  /*103d0*/  LOP3.LUT R17, R14.reuse, 0x60, RZ, 0xfc, !PT ;  /* 0x000000600e117812 */ /* 0x040fe400078efcff */
[----:B------:R-:W-:Y:S02]  /*103e0*/  LOP3.LUT R14, R14, 0x64, RZ, 0xfc, !PT ;  /* 0x000000640e0e7812 */ /* 0x000fe400078efcff */
[----:B------:R-:W-:-:S02]  /*103f0*/  SEL R22, RZ, 0x4, P6 ;  /* 0x00000004ff167807 */ /* 0x000fc40003000000 */
[----:B------:R-:W-:Y:S02]  /*10400*/  ISETP.GE.AND P6, PT, R14, UR7, PT ;  /* 0x000000070e007c0c */ /* 0x000fe4000bfc6270 */
[--C-:B------:R-:W-:Y:S02]  /*10410*/  SHF.R.U32.HI R14, RZ, 0x8, R10.reuse ;  /* 0x00000008ff0e7819 */ /* 0x100fe4000001160a */
[----:B------:R-:W-:Y:S02]  /*10420*/  LOP3.LUT R19, R19, 0x5c, RZ, 0xfc, !PT ;  /* 0x0000005c13137812 */ /* 0x000fe400078efcff */
[----:B------:R-:W-:Y:S02]  /*10430*/  SGXT.U32 R14, R14, 0x1 ;  /* 0x000000010e0e781a */ /* 0x000fe40000000000 */
[----:B------:R-:W-:Y:S02]  /*10440*/  SEL R3, RZ, 0x4, P0 ;  /* 0x00000004ff037807 */ /* 0x000fe40000000000 */
[----:B------:R-:W-:-:S02]  /*10450*/  SHF.R.U32.HI R10, RZ, 0x8, R10 ;  /* 0x00000008ff0a7819 */ /* 0x000fc4000001160a */
[----:B------:R-:W-:Y:S02]  /*10460*/  ISETP.GE.AND P0, PT, R19, UR7, PT ;  /* 0x0000000713007c0c */ /* 0x000fe4000bf06270 */
[----:B------:R-:W-:Y:S01]  /*10470*/  LOP3.LUT R14, R14, 0x68, RZ, 0xfc, !PT ;  /* 0x000000680e0e7812 */ /* 0x000fe200078efcff */
[----:B------:R1:W-:Y:S01]  /*10480*/  STL [R1+0x5f0], R3 ;  /* 0x0005f00301007387 */ /* 0x0003e20000100800 */
[----:B------:R-:W-:Y:S02]  /*10490*/  SGXT.U32 R10, R10, 0x1 ;  /* 0x000000010a0a781a */ /* 0x000fe40000000000 */
[----:B------:R-:W-:Y:S01]  /*104a0*/  SEL R23, RZ, 0x4, P0 ;  /* 0x00000004ff177807 */ /* 0x000fe20000000000 */
[----:B------:R-:W2:Y:S01]  /*104b0*/  LDL.LU R28, [R1+0x5bc] ;  /* 0x0005bc00011c7983 */ /* 0x000ea20000300800 */
[----:B------:R-:W-:Y:S02]  /*104c0*/  ISETP.GE.AND P0, PT, R14, UR7, PT ;  /* 0x000000070e007c0c */ /* 0x000fe4000bf06270 */
[----:B------:R-:W-:Y:S01]  /*104d0*/  LOP3.LUT R14, R10, 0x70, RZ, 0xfc, !PT ;  /* 0x000000700a0e7812 */ /* 0x000fe200078efcff */
[----:B------:R-:W3:Y:S01]  /*104e0*/  LDL.LU R21, [R1+0x5b8] ;  /* 0x0005b80001157983 */ /* 0x000ee20000300800 */
[----:B-1----:R-:W-:-:S02]  /*104f0*/  SEL R3, RZ, 0x4, P5 ;  /* 0x00000004ff037807 */ /* 0x002fc40002800000 */
[----:B------:R-:W-:Y:S02]  /*10500*/  ISETP.GE.AND P5, PT, R17, UR7, PT ;  /* 0x0000000711007c0c */ /* 0x000fe4000bfa6270 */
[----:B------:R-:W-:Y:S02]  /*10510*/  LOP3.LUT R17, R10, 0x6c, RZ, 0xfc, !PT ;  /* 0x0000006c0a117812 */ /* 0x000fe400078efcff */
[----:B------:R-:W-:Y:S02]  /*10520*/  SEL R10, RZ, 0x4, P5 ;  /* 0x00000004ff0a7807 */ /* 0x000fe40002800000 */
[----:B------:R-:W-:Y:S02]  /*10530*/  SEL R9, RZ, 0x4, P6 ;  /* 0x00000004ff097807 */ /* 0x000fe40003000000 */
[----:B------:R-:W-:Y:S02]  /*10540*/  ISETP.GE.AND P5, PT, R17, UR7, PT ;  /* 0x0000000711007c0c */ /* 0x000fe4000bfa6270 */
[----:B------:R-:W-:-:S02]  /*10550*/  ISETP.GE.AND P6, PT, R14, UR7, PT ;  /* 0x000000070e007c0c */ /* 0x000fc4000bfc6270 */
[----:B------:R-:W-:Y:S02]  /*10560*/  LOP3.LUT R14, R11, 0x74, RZ, 0xfc, !PT ;  /* 0x000000740b0e7812 */ /* 0x000fe400078efcff */
[----:B------:R-:W-:Y:S01]  /*10570*/  SEL R11, RZ, 0x4, P0 ;  /* 0x00000004ff0b7807 */ /* 0x000fe20000000000 */
[----:B------:R1:W-:Y:S01]  /*10580*/  STL.64 [R1+0x13d8], R22 ;  /* 0x0013d81601007387 */ /* 0x0003e20000100a00 */
[----:B------:R-:W-:-:S03]  /*10590*/  SEL R8, RZ, 0x4, P5 ;  /* 0x00000004ff087807 */ /* 0x000fc60002800000 */
[----:B------:R-:W4:Y:S01]  /*105a0*/  LDL.LU R2, [R1+0x1608] ;  /* 0x0016080001027983 */ /* 0x000f220000300800 */
[----:B------:R-:W-:Y:S02]  /*105b0*/  ISETP.GE.AND P0, PT, R14, UR7, PT ;  /* 0x000000070e007c0c */ /* 0x000fe4000bf06270 */
[----:B------:R-:W-:Y:S01]  /*105c0*/  SHF.R.U32.HI R17, RZ, 0x8, R15 ;  /* 0x00000008ff117819 */ /* 0x000fe2000001160f */
[----:B------:R-:W4:Y:S04]  /*105d0*/  LDL.LU R29, [R1+0x5c8] ;  /* 0x0005c800011d7983 */ /* 0x000f280000300800 */
[----:B------:R1:W-:Y:S04]  /*105e0*/  STL.64 [R1+0x13c8], R10 ;  /* 0x0013c80a01007387 */ /* 0x0003e80000100a00 */
[----:B-1----:R-:W4:Y:S04]  /*105f0*/  LDL.64 R22, [R1+0x590] ;  /* 0x0005900001167983 */ /* 0x002f280000100a00 */
[----:B------:R-:W4:Y:S04]  /*10600*/  LDL.64 R6, [R1+0x580] ;  /* 0x0005800001067983 */ /* 0x000f280000100a00 */
[----:B------:R-:W4:Y:S04]  /*10610*/  LDL.64 R10, [R1+0x5a8] ;  /* 0x0005a800010a7983 */ /* 0x000f280000100a00 */
[----:B------:R-:W4:Y:S04]  /*10620*/  LDL.64 R4, [R1+0x570] ;  /* 0x0005700001047983 */ /* 0x000f280000100a00 */
[----:B------:R-:W4:Y:S04]  /*10630*/  LDL.64 R12, [R1+0x560] ;  /* 0x00056000010c7983 */ /* 0x000f280000100a00 */
[----:B------:R-:W4:Y:S04]  /*10640*/  LDL.64 R24, [R1+0x550] ;  /* 0x0005500001187983 */ /* 0x000f280000100a00 */
[----:B------:R-:W4:Y:S04]  /*10650*/  LDL.64 R18, [R1+0x540] ;  /* 0x0005400001127983 */ /* 0x000f280000100a00 */
[----:B------:R-:W4:Y:S04]  /*10660*/  LDL.64 R14, [R1+0x530] ;  /* 0x00053000010e7983 */ /* 0x000f280000100a00 */
[----:B------:R1:W-:Y:S04]  /*10670*/  STL.64 [R1+0x13e8], R8 ;  /* 0x0013e80801007387 */ /* 0x0003e80000100a00 */
[----:B-1----:R-:W4:Y:S01]  /*10680*/  LDL R9, [R1+0xe10] ;  /* 0x000e100001097983 */ /* 0x002f220000100800 */
[----:B------:R-:W-:-:S04]  /*10690*/  SGXT.U32 R17, R17, 0x1 ;  /* 0x000000011111781a */ /* 0x000fc80000000000 */
[----:B------:R-:W-:Y:S02]  /*106a0*/  LOP3.LUT R20, R17, 0x78, RZ, 0xfc, !PT ;  /* 0x0000007811147812 */ /* 0x000fe400078efcff */
[----:B------:R-:W-:Y:S02]  /*106b0*/  SEL R17, RZ, 0x4, P6 ;  /* 0x00000004ff117807 */ /* 0x000fe40003000000 */
[----:B------:R-:W-:Y:S02]  /*106c0*/  ISETP.GE.AND P6, PT, R20, UR7, PT ;  /* 0x0000000714007c0c */ /* 0x000fe4000bfc6270 */
[----:B------:R-:W-:Y:S02]  /*106d0*/  LOP3.LUT R20, R16, 0x7c, RZ, 0xfc, !PT ;  /* 0x0000007c10147812 */ /* 0x000fe400078efcff */
[----:B------:R-:W-:Y:S02]  /*106e0*/  SEL R16, RZ, 0x4, P0 ;  /* 0x00000004ff107807 */ /* 0x000fe40000000000 */
[----:B------:R-:W-:-:S02]  /*106f0*/  ISETP.GE.AND P0, PT, R20, UR7, PT ;  /* 0x0000000714007c0c */ /* 0x000fc4000bf06270 */
[----:B------:R-:W-:Y:S02]  /*10700*/  ISETP.NE.U32.AND P5, PT, R26, RZ, PT ;  /* 0x000000ff1a00720c */ /* 0x000fe40003fa5070 */
[----:B------:R-:W-:Y:S01]  /*10710*/  SEL R20, RZ, 0x4, P6 ;  /* 0x00000004ff147807 */ /* 0x000fe20003000000 */
[----:B------:R-:W-:Y:S01]  /*10720*/  STL.64 [R1+0x13f0], R16 ;  /* 0x0013f01001007387 */ /* 0x000fe20000100a00 */
[----:B--2---:R-:W-:Y:S02]  /*10730*/  SEL R28, R28, RZ, P2 ;  /* 0x000000ff1c1c7207 */ /* 0x004fe40001000000 */
[----:B---3--:R-:W-:Y:S02]  /*10740*/  SEL R26, R21, RZ, P2 ;  /* 0x000000ff151a7207 */ /* 0x008fe40001000000 */
[----:B------:R-:W-:Y:S02]  /*10750*/  SEL R21, RZ, 0x4, P0 ;  /* 0x00000004ff157807 */ /* 0x000fe40000000000 */
[----:B------:R-:W-:-:S03]  /*10760*/  ISETP.NE.U32.AND P6, PT, R28, RZ, PT ;  /* 0x000000ff1c00720c */ /* 0x000fc60003fc5070 */
[----:B------:R-:W-:Y:S01]  /*10770*/  STL.64 [R1+0x1400], R20 ;  /* 0x0014001401007387 */ /* 0x000fe20000100a00 */
[----:B----4-:R-:W-:Y:S01]  /*10780*/  IMAD.SHL.U32 R2, R2, 0x80, RZ ;  /* 0x0000008002027824 */ /* 0x010fe200078e00ff */
[----:B------:R-:W-:-:S04]  /*10790*/  SEL R29, R29, RZ, P2 ;  /* 0x000000ff1d1d7207 */ /* 0x000fc80001000000 */
[----:B------:R-:W-:Y:S01]  /*107a0*/  STL.64 [R1+0x1410], R2 ;  /* 0x0014100201007387 */ /* 0x000fe20000100a00 */
[----:B------:R-:W-:-:S05]  /*107b0*/  LOP3.LUT R8, R9, 0x40, RZ, 0x3c, !PT ;  /* 0x0000004009087812 */ /* 0x000fca00078e3cff */
[----:B------:R-:W-:-:S05]  /*107c0*/  VIADD R28, R8, UR5 ;  /* 0x00000005081c7c36 */ /* 0x000fca0008000000 */
[----:B------:R1:W-:Y:S04]  /*107d0*/  STL.64 [R1+0x14e8], R28 ;  /* 0x0014e81c01007387 */ /* 0x0003e80000100a00 */
[----:B-1----:R-:W2:Y:S04]  /*107e0*/  LDL.64 R28, [R1+0x3f8] ;  /* 0x0003f800011c7983 */ /* 0x002ea80000100a00 */
[----:B--2---:R1:W-:Y:S04]  /*107f0*/  STL.64 [R1+0x1578], R28 ;  /* 0x0015781c01007387 */ /* 0x0043e80000100a00 */
        /* <DEDUP_REMOVED lines=32> */
[----:B-1----:R-:W2:Y:S01]  /*10a00*/  LDL.64 R28, [R1+0x510] ;  /* 0x00051000011c7983 */ /* 0x002ea20000100a00 */
[----:B------:R-:W-:-:S02]  /*10a10*/  ISETP.NE.U32.AND P0, PT, R26, RZ, PT ;  /* 0x000000ff1a00720c */ /* 0x000fc40003f05070 */
[----:B------:R-:W-:-:S05]  /*10a20*/  IADD3 R26, PT, PT, R9, UR5, RZ ;  /* 0x00000005091a7c10 */ /* 0x000fca000fffe0ff */
[----:B------:R-:W-:Y:S04]  /*10a30*/  LDGSTS.E [R26], desc[UR8][R10.64], P4 ;  /* 0x000000000a1a7fae */ /* 0x000fe8000a1a1008 */
[----:B------:R-:W-:Y:S04]  /*10a40*/  LDGSTS.E [R26+0x1000], desc[UR8][R22.64], P4 ;  /* 0x01000000161a7fae */ /* 0x000fe8000a1a1008 */
[----:B------:R-:W-:Y:S04]  /*10a50*/  LDGSTS.E [R26+0x2000], desc[UR8][R6.64], P4 ;  /* 0x02000000061a7fae */ /* 0x000fe8000a1a1008 */
[----:B------:R-:W-:Y:S04]  /*10a60*/  LDGSTS.E [R26+0x3000], desc[UR8][R4.64], P4 ;  /* 0x03000000041a7fae */ /* 0x000fe8000a1a1008 */
[----:B------:R-:W-:Y:S04]  /*10a70*/  LDGSTS.E [R26+0x4000], desc[UR8][R12.64], P4 ;  /* 0x040000000c1a7fae */ /* 0x000fe8000a1a1008 */
[----:B------:R-:W-:Y:S04]  /*10a80*/  LDGSTS.E [R26+0x5000], desc[UR8][R24.64], P4 ;  /* 0x05000000181a7fae */ /* 0x000fe8000a1a1008 */
[----:B------:R-:W-:Y:S04]  /*10a90*/  LDGSTS.E [R26+0x6000], desc[UR8][R18.64], P4 ;  /* 0x06000000121a7fae */ /* 0x000fe8000a1a1008 */
[----:B------:R-:W-:Y:S04]  /*10aa0*/  LDGSTS.E [R26+0x7000], desc[UR8][R14.64], P4 ;  /* 0x070000000e1a7fae */ /* 0x000fe8000a1a1008 */
[----:B--2---:R1:W-:Y:S04]  /*10ab0*/  STL.64 [R1+0x1600], R28 ;  /* 0x0016001c01007387 */ /* 0x0043e80000100a00 */
[----:B------:R-:W2:Y:S04]  /*10ac0*/  LDL.64 R2, [R1+0x3e8] ;  /* 0x0003e80001027983 */ /* 0x000ea80000100a00 */
[----:B------:R-:W3:Y:S04]  /*10ad0*/  LDL.64 R20, [R1+0x3d8] ;  /* 0x0003d80001147983 */ /* 0x000ee80000100a00 */
[----:B-1----:R-:W4:Y:S04]  /*10ae0*/  LDL.64 R28, [R1+0x520] ;  /* 0x00052000011c7983 */ /* 0x002f280000100a00 */
[----:B------:R-:W2:Y:S04]  /*10af0*/  LDL.64 R16, [R1+0x3c8] ;  /* 0x0003c80001107983 */ /* 0x000ea80000100a00 */
        /* <DEDUP_REMOVED lines=9> */
[----:B----4-:R-:W-:Y:S04]  /*10b90*/  LDGSTS.E [R26+0x8000], desc[UR8][R28.64], P4 ;  /* 0x080000001c1a7fae */ /* 0x010fe8000a1a1008 */
[----:B------:R-:W4:Y:S04]  /*10ba0*/  LDL.LU.64 R28, [R1+0x1600] ;  /* 0x00160000011c7983 */ /* 0x000f280000300a00 */
        /* <DEDUP_REMOVED lines=35> */
[----:B--2---:R-:W-:Y:S04]  /*10de0*/  LDGSTS.E [R26+0x1b000], desc[UR8][R2.64], P4 ;  /* 0x1b000000021a7fae */ /* 0x004fe8000a1a1008 */
[----:B---3--:R-:W-:Y:S04]  /*10df0*/  LDGSTS.E [R26+0x1c000], desc[UR8][R20.64], P4 ;  /* 0x1c000000141a7fae */ /* 0x008fe8000a1a1008 */
[----:B------:R-:W2:Y:S04]  /*10e00*/  LDL.64 R28, [R1+0x208] ;  /* 0x00020800011c7983 */ /* 0x000ea80000100a00 */
[----:B------:R-:W-:Y:S04]  /*10e10*/  LDGSTS.E [R26+0x1d000], desc[UR8][R16.64], P4 ;  /* 0x1d000000101a7fae */ /* 0x000fe8000a1a1008 */
        /* <DEDUP_REMOVED lines=9> */
[----:B------:R-:W3:Y:S04]  /*10eb0*/  LDL.64 R14, [R1+0x328] ;  /* 0x00032800010e7983 */ /* 0x000ee80000100a00 */
[----:B--2---:R1:W-:Y:S04]  /*10ec0*/  STL.64 [R1+0x14f0], R28 ;  /* 0x0014f01c01007387 */ /* 0x0043e80000100a00 */
[----:B-1----:R-:W2:Y:S04]  /*10ed0*/  LDL.64 R28, [R1+0x218] ;  /* 0x00021800011c7983 */ /* 0x002ea80000100a00 */
[----:B---3--:R-:W-:Y:S04]  /*10ee0*/  LDGSTS.E [R26+0x27000], desc[UR8][R14.64], P4 ;  /* 0x270000000e1a7fae */ /* 0x008fe8000a1a1008 */
        /* <DEDUP_REMOVED lines=81> */
[----:B------:R-:W2:Y:S04]  /*11400*/  LDL.LU.64 R28, [R1+0x14e8] ;  /* 0x0014e800011c7983 */ /* 0x000ea80000300a00 */
[----:B------:R-:W-:Y:S04]  /*11410*/  LDGSTS.E [R26+0x3c000], desc[UR8][R16.64], P4 ;  /* 0x3c000000101a7fae */ /* 0x000fe8000a1a1008 */
[----:B------:R-:W-:Y:S04]  /*11420*/  LDGSTS.E [R26+0x3d000], desc[UR8][R8.64], P4 ;  /* 0x3d000000081a7fae */ /* 0x000fe8000a1a1008 */
[----:B------:R-:W-:Y:S04]  /*11430*/  LDGSTS.E [R26+0x3e000], desc[UR8][R10.64], P4 ;  /* 0x3e0000000a1a7fae */ /* 0x000fe8000a1a1008 */
[----:B------:R-:W-:Y:S04]  /*11440*/  LDGSTS.E [R26+0x3f000], desc[UR8][R22.64], P4 ;  /* 0x3f000000161a7fae */ /* 0x000fe8000a1a1008 */
[----:B------:R1:W-:Y:S04]  /*11450*/  STL.64 [R1+0x1418], R26 ;  /* 0x0014181a01007387 */ /* 0x0003e80000100a00 */
[----:B-1----:R-:W3:Y:S04]  /*11460*/  LDL.64 R26, [R1+0x410] ;  /* 0x00041000011a7983 */ /* 0x002ee80000100a00 */
[----:B--2---:R-:W-:Y:S04]  /*11470*/  LDGSTS.E [R28+0x800], desc[UR8][R6.64], P4 ;  /* 0x00800000061c7fae */ /* 0x004fe8000a1a1008 */
[----:B------:R-:W-:Y:S04]  /*11480*/  LDGSTS.E [R28+0x1800], desc[UR8][R4.64], P4 ;  /* 0x01800000041c7fae */ /* 0x000fe8000a1a1008 */
[----:B------:R-:W-:Y:S04]  /*11490*/  LDGSTS.E [R28+0x2800], desc[UR8][R12.64], P4 ;  /* 0x028000000c1c7fae */ /* 0x000fe8000a1a1008 */
[----:B------:R-:W-:Y:S04]  /*114a0*/  LDGSTS.E [R28+0x3800], desc[UR8][R24.64], P4 ;  /* 0x03800000181c7fae */ /* 0x000fe8000a1a1008 */
[----:B------:R-:W-:Y:S04]  /*114b0*/  LDGSTS.E [R28+0x4800], desc[UR8][R18.64], P4 ;  /* 0x04800000121c7fae */ /* 0x000fe8000a1a1008 */
[----:B------:R-:W-:Y:S04]  /*114c0*/  LDGSTS.E [R28+0x5800], desc[UR8][R14.64], P4 ;  /* 0x058000000e1c7fae */ /* 0x000fe8000a1a1008 */
[----:B------:R-:W2:Y:S04]  /*114d0*/  LDL.64 R12, [R1+0x538] ;  /* 0x00053800010c7983 */ /* 0x000ea80000100a00 */
[----:B------:R-:W4:Y:S04]  /*114e0*/  LDL.64 R24, [R1+0x528] ;  /* 0x0005280001187983 */ /* 0x000f280000100a00 */
[----:B------:R-:W4:Y:S04]  /*114f0*/  LDL.64 R14, [R1+0x518] ;  /* 0x00051800010e7983 */ /* 0x000f280000100a00 */
[----:B---3--:R1:W-:Y:S04]  /*11500*/  STL.64 [R1+0x1470], R26 ;  /* 0x0014701a01007387 */ /* 0x0083e80000100a00 */
[----:B-1----:R-:W3:Y:S04]  /*11510*/  LDL.64 R26, [R1+0x420] ;  /* 0x00042000011a7983 */ /* 0x002ee80000100a00 */
[----:B--2---:R-:W-:Y:S04]  /*11520*/  LDGSTS.E [R28+0x6800], desc[UR8][R12.64], P4 ;  /* 0x068000000c1c7fae */ /* 0x004fe8000a1a1008 */
[----:B----4-:R-:W-:Y:S04]  /*11530*/  LDGSTS.E [R28+0x7800], desc[UR8][R24.64], P4 ;  /* 0x07800000181c7fae */ /* 0x010fe8000a1a1008 */
[----:B------:R-:W-:Y:S04]  /*11540*/  LDGSTS.E [R28+0x8800], desc[UR8][R14.64], P4 ;  /* 0x088000000e1c7fae */ /* 0x000fe8000a1a1008 */
[----:B---3--:R1:W-:Y:S04]  /*11550*/  STL.64 [R1+0x1478], R26 ;  /* 0x0014781a01007387 */ /* 0x0083e80000100a00 */
        /* <DEDUP_REMOVED lines=72> */
[----:B------:R-:W-:Y:S04]  /*119e0*/  LDGSTS.E [R28+0x1b800], desc[UR8][R16.64], P4 ;  /* 0x1b800000101c7fae */ /* 0x000fe8000a1a1008 */
[----:B------:R-:W-:Y:S04]  /*119f0*/  LDGSTS.E [R28+0x1c800], desc[UR8][R8.64], P4 ;  /* 0x1c800000081c7fae */ /* 0x000fe8000a1a1008 */
[----:B------:R-:W-:Y:S04]  /*11a00*/  LDGSTS.E [R28+0x1d800], desc[UR8][R10.64], P4 ;  /* 0x1d8000000a1c7fae */ /* 0x000fe8000a1a1008 */
[----:B------:R-:W-:Y:S04]  /*11a10*/  LDGSTS.E [R28+0x1e800], desc[UR8][R22.64], P4 ;  /* 0x1e800000161c7fae */ /* 0x000fe8000a1a1008 */
[----:B------:R-:W-:Y:S04]  /*11a20*/  LDGSTS.E [R28+0x1f800], desc[UR8][R6.64], P4 ;  /* 0x1f800000061c7fae */ /* 0x000fe8000a1a1008 */
[----:B------:R-:W-:Y:S04]  /*11a30*/  LDGSTS.E [R28+0x20800], desc[UR8][R4.64], P4 ;  /* 0x20800000041c7fae */ /* 0x000fe8000a1a1008 */
[----:B------:R-:W2:Y:S04]  /*11a40*/  LDL.64 R22, [R1+0x230] ;  /* 0x0002300001167983 */ /* 0x000ea80000100a00 */
[----:B------:R-:W-:Y:S04]  /*11a50*/  LDGSTS.E [R28+0x21800], desc[UR8][R18.64], P4 ;  /* 0x21800000121c7fae */ /* 0x000fe8000a1a1008 */
[----:B------:R-:W-:Y:S04]  /*11a60*/  LDGSTS.E [R28+0x22800], desc[UR8][R12.64], P4 ;  /* 0x228000000c1c7fae */ /* 0x000fe8000a1a1008 */
[----:B------:R-:W-:Y:S04]  /*11a70*/  LDGSTS.E [R28+0x23800], desc[UR8][R24.64], P4 ;  /* 0x23800000181c7fae */ /* 0x000fe8000a1a1008 */
[----:B------:R-:W-:Y:S04]  /*11a80*/  LDGSTS.E [R28+0x24800], desc[UR8][R14.64], P4 ;  /* 0x248000000e1c7fae */ /* 0x000fe8000a1a1008 */
[----:B------:R-:W3:Y:S04]  /*11a90*/  LDL.64 R18, [R1+0x340] ;  /* 0x0003400001127983 */ /* 0x000ee80000100a00 */
[----:B------:R-:W4:Y:S04]  /*11aa0*/  LDL.64 R10, [R1+0x330] ;  /* 0x00033000010a7983 */ /* 0x000f280000100a00 */
[----:B------:R-:W4:Y:S04]  /*11ab0*/  LDL.64 R6, [R1+0x320] ;  /* 0x0003200001067983 */ /* 0x000f280000100a00 */
[----:B------:R-:W4:Y:S04]  /*11ac0*/  LDL.64 R4, [R1+0x310] ;  /* 0x0003100001047983 */ /* 0x000f280000100a00 */
[----:B------:R-:W4:Y:S04]  /*11ad0*/  LDL.64 R12, [R1+0x300] ;  /* 0x00030000010c7983 */ /* 0x000f280000100a00 */
[----:B------:R-:W4:Y:S04]  /*11ae0*/  LDL.64 R24, [R1+0x2f0] ;  /* 0x0002f00001187983 */ /* 0x000f280000100a00 */
[----:B------:R-:W4:Y:S04]  /*11af0*/  LDL.64 R14, [R1+0x2e0] ;  /* 0x0002e000010e7983 */ /* 0x000f280000100a00 */
[----:B--2---:R1:W-:Y:S04]  /*11b00*/  STL.64 [R1+0x1420], R22 ;  /* 0x0014201601007387 */ /* 0x0043e80000100a00 */
[----:B-1----:R-:W2:Y:S04]  /*11b10*/  LDL.64 R22, [R1+0x240] ;  /* 0x0002400001167983 */ /* 0x002ea80000100a00 */
[----:B---3--:R-:W-:Y:S04]  /*11b20*/  LDGSTS.E [R28+0x25800], desc[UR8][R18.64], P4 ;  /* 0x25800000121c7fae */ /* 0x008fe8000a1a1008 */
[----:B----4-:R-:W-:Y:S04]  /*11b30*/  LDGSTS.E [R28+0x26800], desc[UR8][R10.64], P4 ;  /* 0x268000000a1c7fae */ /* 0x010fe8000a1a1008 */
[----:B------:R-:W-:Y:S04]  /*11b40*/  LDGSTS.E [R28+0x27800], desc[UR8][R6.64], P4 ;  /* 0x27800000061c7fae */ /* 0x000fe8000a1a1008 */
[----:B------:R-:W-:Y:S04]  /*11b50*/  LDGSTS.E [R28+0x28800], desc[UR8][R4.64], P4 ;  /* 0x28800000041c7fae */ /* 0x000fe8000a1a1008 */
[----:B------:R-:W-:Y:S04]  /*11b60*/  LDGSTS.E [R28+0x29800], desc[UR8][R12.64], P4 ;  /* 0x298000000c1c7fae */ /* 0x000fe8000a1a1008 */
[----:B------:R-:W-:Y:S04]  /*11b70*/  LDGSTS.E [R28+0x2a800], desc[UR8][R24.64], P4 ;  /* 0x2a800000181c7fae */ /* 0x000fe8000a1a1008 */
[----:B------:R-:W-:Y:S04]  /*11b80*/  LDGSTS.E [R28+0x2b800], desc[UR8][R14.64], P4 ;  /* 0x2b8000000e1c7fae */ /* 0x000fe8000a1a1008 */
        /* <DEDUP_REMOVED lines=27> */
[----:B------:R-:W2:Y:S04]  /*11d40*/  LDL.LU R25, [R1+0x5c4] ;  /* 0x0005c40001197983 */ /* 0x000ea80000300800 */
[----:B------:R-:W2:Y:S04]  /*11d50*/  LDL.LU.64 R12, [R1+0x178] ;  /* 0x00017800010c7983 */ /* 0x000ea80000300a00 */
[----:B------:R-:W2:Y:S04]  /*11d60*/  LDL.LU R24, [R1+0x5cc] ;  /* 0x0005cc0001187983 */ /* 0x000ea80000300800 */
[----:B------:R-:W2:Y:S04]  /*11d70*/  LDL.LU.64 R14, [R1+0x168] ;  /* 0x00016800010e7983 */ /* 0x000ea80000300a00 */
        /* <DEDUP_REMOVED lines=24> */
[----:B------:R-:W3:Y:S04]  /*11f00*/  LDL.LU R18, [R1+0x5d4] ;  /* 0x0005d40001127983 */ /* 0x000ee80000300800 */
[----:B------:R-:W4:Y:S04]  /*11f10*/  LDL.LU R19, [R1+0x5d0] ;  /* 0x0005d00001137983 */ /* 0x000f280000300800 */
[----:B------:R-:W2:Y:S04]  /*11f20*/  LDL.LU.64 R26, [R1+0x1418] ;  /* 0x00141800011a7983 */ /* 0x000ea80000300a00 */
[----:B------:R-:W-:Y:S04]  /*11f30*/  LDGSTS.E [R28+0x39800], desc[UR8][R2.64], P4 ;  /* 0x39800000021c7fae */ /* 0x000fe8000a1a1008 */
[----:B------:R-:W-:Y:S04]  /*11f40*/  LDGSTS.E [R28+0x3a800], desc[UR8][R20.64], P4 ;  /* 0x3a800000141c7fae */ /* 0x000fe8000a1a1008 */
[----:B------:R1:W-:Y:S04]  /*11f50*/  LDGSTS.E [R28+0x3b800], desc[UR8][R16.64], P4 ;  /* 0x3b800000101c7fae */ /* 0x0003e8000a1a1008 */
[----:B------:R-:W2:Y:S04]  /*11f60*/  LDL.LU.64 R2, [R1+0x1410] ;  /* 0x0014100001027983 */ /* 0x000ea80000300a00 */
[----:B------:R-:W-:Y:S04]  /*11f70*/  LDGSTS.E [R28+0x3c800], desc[UR8][R6.64], P4 ;  /* 0x3c800000061c7fae */ /* 0x000fe8000a1a1008 */
[----:B------:R-:W-:Y:S04]  /*11f80*/  LDGSTS.E [R28+0x3d800], desc[UR8][R8.64], P4 ;  /* 0x3d800000081c7fae */ /* 0x000fe8000a1a1008 */
[----:B------:R-:W-:Y:S04]  /*11f90*/  LDGSTS.E [R28+0x3e800], desc[UR8][R10.64], P4 ;  /* 0x3e8000000a1c7fae */ /* 0x000fe8000a1a1008 */
[----:B------:R2:W-:Y:S04]  /*11fa0*/  LDGSTS.E [R28+0x3f800], desc[UR8][R4.64], P4 ;  /* 0x3f800000041c7fae */ /* 0x0005e8000a1a1008 */
[----:B------:R-:W0:Y:S01]  /*11fb0*/  LDGDEPBAR ;  /* 0x00000000000079af */ /* 0x000e220000000000 */
[----:B-1----:R-:W-:-:S03]  /*11fc0*/  SEL R16, R25, RZ, P2 ;  /* 0x000000ff19107207 */ /* 0x002fc60001000000 */
[----:B------:R-:W3:Y:S04]  /*11fd0*/  LDL.LU.64 R20, [R1+0x148] ;  /* 0x0001480001147983 */ /* 0x000ee80000300a00 */
[----:B------:R-:W3:Y:S04]  /*11fe0*/  LDL.LU.64 R6, [R1+0x138] ;  /* 0x0001380001067983 */ /* 0x000ee80000300a00 */
[----:B------:R-:W3:Y:S01]  /*11ff0*/  LDL.LU R25, [R1+0x5e8] ;  /* 0x0005e80001197983 */ /* 0x000ee20000300800 */
[----:B------:R-:W-:Y:S01]  /*12000*/  BAR.SYNC.DEFER_BLOCKING 0x0 ;  /* 0x0000000000007b1d */ /* 0x000fe20000010000 */
[----:B--2---:R-:W-:-:S05]  /*12010*/  IMAD.WIDE R4, R2, 0x4, R12 ;  /* 0x0000000402047825 */ /* 0x004fca00078e020c */
[----:B------:R-:W2:Y:S01]  /*12020*/  LDL.LU.64 R12, [R1+0x128] ;  /* 0x00012800010c7983 */ /* 0x000ea20000300a00 */
[----:B------:R-:W-:-:S03]  /*12030*/  IMAD.WIDE R10, R2, 0x4, R14 ;  /* 0x00000004020a7825 */ /* 0x000fc600078e020e */
[----:B------:R1:W-:Y:S01]  /*12040*/  STL.64 [R1+0x5c0], R4 ;  /* 0x0005c00401007387 */ /* 0x0003e20000100a00 */
[----:B------:R-:W-:-:S03]  /*12050*/  IMAD.WIDE R22, R2, 0x4, R22 ;  /* 0x0000000402167825 */ /* 0x000fc600078e0216 */
[----:B------:R-:W2:Y:S04]  /*12060*/  LDL.LU R8, [R1+0x5f8] ;  /* 0x0005f80001087983 */ /* 0x000ea80000300800 */
[----:B------:R1:W-:Y:S04]  /*12070*/  STL.64 [R1+0x5b8], R10 ;  /* 0x0005b80a01007387 */ /* 0x0003e80000100a00 */
[----:B------:R-:W-:Y:S01]  /*12080*/  @!PT LDS RZ, [RZ] ;  /* 0x00000000fffff984 */ /* 0x000fe20000000800 */
[----:B------:R-:W-:Y:S01]  /*12090*/  @!PT LDS RZ, [RZ] ;  /* 0x00000000fffff984 */ /* 0x000fe20000000800 */
[----:B------:R-:W-:Y:S01]  /*120a0*/  @!PT LDS RZ, [RZ] ;  /* 0x00000000fffff984 */ /* 0x000fe20000000800 */
[----:B------:R-:W-:Y:S04]  /*120b0*/  LDGSTS.E [R27+-0x60000], desc[UR8][R4.64], P1 ;  /* 0xa0000000041b7fae */ /* 0x000fe800089a1008 */
[----:B------:R-:W2:Y:S04]  /*120c0*/  LDL.LU R9, [R1+0x5fc] ;  /* 0x0005fc0001097983 */ /* 0x000ea80000300800 */
[----:B------:R2:W-:Y:S04]  /*120d0*/  LDGSTS.E [R27+-0x5f000], desc[UR8][R10.64], P5 ;  /* 0xa10000000a1b7fae */ /* 0x0005e8000a9a1008 */
[----:B-1----:R-:W2:Y:S04]  /*120e0*/  LDL.LU.64 R4, [R1+0x118] ;  /* 0x0001180001047983 */ /* 0x002ea80000300a00 */
[----:B------:R-:W2:Y:S04]  /*120f0*/  LDL.LU.64 R14, [R1+0x108] ;  /* 0x00010800010e7983 */ /* 0x000ea80000300a00 */
[----:B------:R-:W2:Y:S04]  /*12100*/  LDL.LU R17, [R1+0x608] ;  /* 0x0006080001117983 */ /* 0x000ea80000300800 */
[----:B------:R-:W-:Y:S04]  /*12110*/  STL.64 [R1+0x5c8], R22 ;  /* 0x0005c81601007387 */ /* 0x000fe80000100a00 */
[----:B------:R-:W2:Y:S01]  /*12120*/  LDL.LU.64 R10, [R1+0xf8] ;  /* 0x0000f800010a7983 */ /* 0x000ea20000300a00 */
[----:B------:R-:W-:-:S02]  /*12130*/  ISETP.NE.U32.AND P4, PT, R29, RZ, PT ;  /* 0x000000ff1d00720c */ /* 0x000fc40003f85070 */
[----:B------:R-:W-:Y:S01]  /*12140*/  SEL R29, R24, RZ, P2 ;  /* 0x000000ff181d7207 */ /* 0x000fe20001000000 */
[----:B---3--:R-:W-:Y:S01]  /*12150*/  IMAD.WIDE R20, R2, 0x4, R20 ;  /* 0x0000000402147825 */ /* 0x008fe200078e0214 */
[----:B------:R-:W-:Y:S01]  /*12160*/  ISETP.NE.U32.AND P1, PT, R16, RZ, PT ;  /* 0x000000ff1000720c */ /* 0x000fe20003f25070 */
[----:B------:R-:W-:Y:S01]  /*12170*/  LDGSTS.E [R27+-0x5e000], desc[UR8][R22.64], P6 ;  /* 0xa2000000161b7fae */ /* 0x000fe2000b1a1008 */
[----:B------:R-:W-:Y:S02]  /*12180*/  ISETP.NE.U32.AND P5, PT, R29, RZ, PT ;  /* 0x000000ff1d00720c */ /* 0x000fe40003fa5070 */
[----:B------:R-:W-:Y:S01]  /*12190*/  SEL R29, R18, RZ, P2 ;  /* 0x000000ff121d7207 */ /* 0x000fe20001000000 */
[----:B------:R1:W-:Y:S01]  /*121a0*/  LDGSTS.E [R27+-0x5d000], desc[UR8][R20.64], P0 ;  /* 0xa3000000141b7fae */ /* 0x0003e200081a1008 */
[----:B----4-:R-:W-:Y:S02]  /*121b0*/  SEL R16, R19, RZ, P2 ;  /* 0x000000ff13107207 */ /* 0x010fe40001000000 */
[----:B------:R-:W-:-:S02]  /*121c0*/  ISETP.NE.U32.AND P6, PT, R29, RZ, PT ;  /* 0x000000ff1d00720c */ /* 0x000fc40003fc5070 */
[----:B------:R-:W-:Y:S02]  /*121d0*/  SEL R29, R25, RZ, P2 ;  /* 0x000000ff191d7207 */ /* 0x000fe40001000000 */
[----:B------:R-:W-:Y:S02]  /*121e0*/  ISETP.NE.U32.AND P0, PT, R16, RZ, PT ;  /* 0x000000ff1000720c */ /* 0x000fe40003f05070 */
[----:B--2---:R-:W-:Y:S01]  /*121f0*/  SEL R16, R9, RZ, P2 ;  /* 0x000000ff09107207 */ /* 0x004fe20001000000 */
[----:B------:R2:W-:Y:S04]  /*12200*/  STL.64 [R1+0x1408], R10 ;  /* 0x0014080a01007387 */ /* 0x0005e80000100a00 */
[----:B------:R-:W3:Y:S04]  /*12210*/  LDL.LU R18, [R1+0x618] ;  /* 0x0006180001127983 */ /* 0x000ee80000300800 */
[----:B------:R-:W4:Y:S01]  /*12220*/  LDL.LU R19, [R1+0x61c] ;  /* 0x00061c0001137983 */ /* 0x000f220000300800 */
[----:B--2---:R-:W-:-:S03]  /*12230*/  IMAD.WIDE R10, R2, 0x4, R6 ;  /* 0x00000004020a7825 */ /* 0x004fc600078e0206 */
[----:B------:R-:W2:Y:S04]  /*12240*/  LDL.LU.64 R6, [R1+0xe8] ;  /* 0x0000e80001067983 */ /* 0x000ea80000300a00 */
[----:B------:R1:W-:Y:S04]  /*12250*/  STL.64 [R1+0x5d0], R20 ;  /* 0x0005d01401007387 */ /* 0x0003e80000100a00 */
[----:B------:R-:W2:Y:S04]  /*12260*/  LDL.LU.64 R22, [R1+0xd8] ;  /* 0x0000d80001167983 */ /* 0x000ea80000300a00 */
[----:B------:R1:W-:Y:S04]  /*12270*/  STL.64 [R1+0x5e0], R10 ;  /* 0x0005e00a01007387 */ /* 0x0003e80000100a00 */
[----:B------:R1:W-:Y:S01]  /*12280*/  LDGSTS.E [R27+-0x5c000], desc[UR8][R10.64], P4 ;  /* 0xa40000000a1b7fae */ /* 0x0003e2000a1a1008 */
[----:B------:R-:W-:Y:S01]  /*12290*/  ISETP.NE.U32.AND P4, PT, R29, RZ, PT ;  /* 0x000000ff1d00720c */ /* 0x000fe20003f85070 */
[----:B-1----:R-:W-:-:S02]  /*122a0*/  IMAD.WIDE R20, R2, 0x4, R4 ;  /* 0x0000000402147825 */ /* 0x002fc400078e0204 */
[----:B------:R-:W2:Y:S01]  /*122b0*/  LDL.LU R24, [R1+0x638] ;  /* 0x0006380001187983 */ /* 0x000ea20000300800 */
[----:B------:R-:W-:Y:S01]  /*122c0*/  SEL R29, R8, RZ, P2 ;  /* 0x000000ff081d7207 */ /* 0x000fe20001000000 */
[----:B------:R-:W-:-:S04]  /*122d0*/  IMAD.WIDE R8, R2, 0x4, R14 ;  /* 0x0000000402087825 */ /* 0x000fc800078e020e */
[----:B------:R-:W-:Y:S02]  /*122e0*/  IMAD.WIDE R10, R2, 0x4, R12 ;  /* 0x00000004020a7825 */ /* 0x000fe400078e020c */
[----:B------:R-:W2:Y:S04]  /*122f0*/  LDL.LU.64 R12, [R1+0xc8] ;  /* 0x0000c800010c7983 */ /* 0x000ea80000300a00 */
[----:B------:R-:W2:Y:S04]  /*12300*/  LDL.LU R25, [R1+0x644] ;  /* 0x0006440001197983 */ /* 0x000ea80000300800 */
[----:B------:R1:W-:Y:S04]  /*12310*/  STL.64 [R1+0x5e8], R10 ;  /* 0x0005e80a01007387 */ /* 0x0003e80000100a00 */
[----:B------:R-:W2:Y:S04]  /*12320*/  LDL.LU.64 R14, [R1+0xb8] ;  /* 0x0000b800010e7983 */ /* 0x000ea80000300a00 */
[----:B------:R-:W2:Y:S04]  /*12330*/  LDL.LU.64 R4, [R1+0xa8] ;  /* 0x0000a80001047983 */ /* 0x000ea80000300a00 */
[----:B------:R1:W-:Y:S04]  /*12340*/  STL.64 [R1+0x5f8], R20 ;  /* 0x0005f81401007387 */ /* 0x0003e80000100a00 */
[----:B------:R-:W-:Y:S04]  /*12350*/  LDGSTS.E [R27+-0x5b000], desc[UR8][R10.64], P1 ;  /* 0xa50000000a1b7fae */ /* 0x000fe800089a1008 */
[----:B-1----:R-:W2:Y:S01]  /*12360*/  LDL.LU.64 R10, [R1+0x1408] ;  /* 0x00140800010a7983 */ /* 0x002ea20000300a00 */
[----:B------:R-:W-:-:S02]  /*12370*/  ISETP.NE.U32.AND P1, PT, R29, RZ, PT ;  /* 0x000000ff1d00720c */ /* 0x000fc40003f25070 */
[----:B------:R-:W-:Y:S01]  /*12380*/  SEL R29, R17, RZ, P2 ;  /* 0x000000ff111d7207 */ /* 0x000fe20001000000 */
[----:B------:R1:W-:Y:S01]  /*12390*/  LDGSTS.E [R27+-0x5a000], desc[UR8][R20.64], P5 ;  /* 0xa6000000141b7fae */ /* 0x0003e2000a9a1008 */
[----:B------:R-:W-:-:S03]  /*123a0*/  ISETP.NE.U32.AND P5, PT, R16, RZ, PT ;  /* 0x000000ff1000720c */ /* 0x000fc60003fa5070 */
[----:B------:R-:W-:Y:S01]  /*123b0*/  LDGSTS.E [R27+-0x59000], desc[UR8][R8.64], P6 ;  /* 0xa7000000081b7fae */ /* 0x000fe2000b1a1008 */
[----:B------:R-:W-:-:S03]  /*123c0*/  ISETP.NE.U32.AND P6, PT, R29, RZ, PT ;  /* 0x000000ff1d00720c */ /* 0x000fc60003fc5070 */
[----:B------:R1:W-:Y:S01]  /*123d0*/  STL.64 [R1+0x600], R8 ;  /* 0x0006000801007387 */ /* 0x0003e20000100a00 */
[----:B---3--:R-:W-:Y:S02]  /*123e0*/  SEL R29, R18, RZ, P2 ;  /* 0x000000ff121d7207 */ /* 0x008fe40001000000 */
[----:B----4-:R-:W-:Y:S02]  /*123f0*/  SEL R16, R19, RZ, P2 ;  /* 0x000000ff13107207 */ /* 0x010fe40001000000 */
[----:B------:R-:W3:Y:S01]  /*12400*/  LDL.LU.64 R18, [R1+0x98] ;  /* 0x0000980001127983 */ /* 0x000ee20000300a00 */
[----:B--2---:R-:W-:-:S04]  /*12410*/  IMAD.WIDE R6, R2, 0x4, R6 ;  /* 0x0000000402067825 */ /* 0x004fc800078e0206 */
[----:B-1----:R-:W-:-:S04]  /*12420*/  IMAD.WIDE R20, R2, 0x4, R10 ;  /* 0x0000000402147825 */ /* 0x002fc800078e020a */
[----:B------:R-:W-:Y:S01]  /*12430*/  IMAD.WIDE R10, R2, 0x4, R22 ;  /* 0x00000004020a7825 */ /* 0x000fe200078e0216 */
[----:B------:R1:W-:Y:S04]  /*12440*/  STL.64 [R1+0x608], R20 ;  /* 0x0006081401007387 */ /* 0x0003e80000100a00 */
[----:B------:R-:W2:Y:S04]  /*12450*/  LDL.LU.64 R8, [R1+0x88] ;  /* 0x0000880001087983 */ /* 0x000ea80000300a00 */
[----:B------:R-:W4:Y:S04]  /*12460*/  LDL.LU.64 R22, [R1+0x78] ;  /* 0x0000780001167983 */ /* 0x000f280000300a00 */
[----:B------:R1:W-:Y:S04]  /*12470*/  STL.64 [R1+0x618], R6 ;  /* 0x0006180601007387 */ /* 0x0003e80000100a00 */
[----:B------:R-:W-:Y:S04]  /*12480*/  LDGSTS.E [R27+-0x58000], desc[UR8][R20.64], P0 ;  /* 0xa8000000141b7fae */ /* 0x000fe800081a1008 */
[----:B------:R2:W-:Y:S04]  /*12490*/  LDGSTS.E [R27+-0x57000], desc[UR8][R6.64], P4 ;  /* 0xa9000000061b7fae */ /* 0x0005e8000a1a1008 */
[----:B-1----:R-:W2:Y:S04]  /*124a0*/  LDL.LU.64 R20, [R1+0x1400] ;  /* 0x0014000001147983 */ /* 0x002ea80000300a00 */
[----:B------:R1:W-:Y:S04]  /*124b0*/  STL.64 [R1+0x628], R10 ;  /* 0x0006280a01007387 */ /* 0x0003e80000100a00 */
[----:B------:R-:W2:Y:S01]  /*124c0*/  LDL.LU.64 R6, [R1+0x13f8] ;  /* 0x0013f80001067983 */ /* 0x000ea20000300a00 */
[----:B------:R-:W-:-:S02]  /*124d0*/  ISETP.NE.U32.AND P0, PT, R29, RZ, PT ;  /* 0x000000ff1d00720c */ /* 0x000fc40003f05070 */
[----:B------:R-:W-:Y:S01]  /*124e0*/  SEL R29, R24, RZ, P2 ;  /* 0x000000ff181d7207 */ /* 0x000fe20001000000 */
[----:B------:R1:W-:Y:S01]  /*124f0*/  LDGSTS.E [R27+-0x56000], desc[UR8][R10.64], P1 ;  /* 0xaa0000000a1b7fae */ /* 0x0003e200089a1008 */
[----:B------:R-:W-:Y:S01]  /*12500*/  ISETP.NE.U32.AND P4, PT, R16, RZ, PT ;  /* 0x000000ff1000720c */ /* 0x000fe20003f85070 */
[C---:B------:R-:W-:Y:S01]  /*12510*/  IMAD.WIDE R16, R2.reuse, 0x4, R12 ;  /* 0x0000000402107825 */ /* 0x040fe200078e020c */
[----:B------:R-:W-:Y:S02]  /*12520*/  ISETP.NE.U32.AND P1, PT, R29, RZ, PT ;  /* 0x000000ff1d00720c */ /* 0x000fe40003f25070 */
[----:B------:R-:W-:Y:S01]  /*12530*/  SEL R29, R25, RZ, P2 ;  /* 0x000000ff191d7207 */ /* 0x000fe20001000000 */
[C---:B------:R-:W-:Y:S01]  /*12540*/  IMAD.WIDE R14, R2.reuse, 0x4, R14 ;  /* 0x00000004020e7825 */ /* 0x040fe200078e020e */
[----:B------:R-:W-:Y:S03]  /*12550*/  LDGSTS.E [R27+-0x55000], desc[UR8][R16.64], P5 ;  /* 0xab000000101b7fae */ /* 0x000fe6000a9a1008 */
[----:B------:R-:W-:Y:S01]  /*12560*/  IMAD.WIDE R4, R2, 0x4, R4 ;  /* 0x0000000402047825 */ /* 0x000fe200078e0204 */
[----:B-1----:R-:W4:Y:S01]  /*12570*/  LDL.LU.64 R10, [R1+0x68] ;  /* 0x00006800010a7983 */ /* 0x002f220000300a00 */
[----:B------:R-:W-:-:S03]  /*12580*/  ISETP.NE.U32.AND P5, PT, R29, RZ, PT ;  /* 0x000000ff1d00720c */ /* 0x000fc60003fa5070 */
[----:B------:R-:W4:Y:S04]  /*12590*/  LDL.LU.64 R12, [R1+0x58] ;  /* 0x00005800010c7983 */ /* 0x000f280000300a00 */
[----:B------:R1:W-:Y:S04]  /*125a0*/  STL.64 [R1+0x638], R16 ;  /* 0x0006381001007387 */ /* 0x0003e80000100a00 */
[----:B------:R-:W4:Y:S04]  /*125b0*/  LDL.LU.64 R24, [R1+0x48] ;  /* 0x0000480001187983 */ /* 0x000f280000300a00 */
[----:B------:R-:W-:Y:S04]  /*125c0*/  LDGSTS.E [R27+-0x54000], desc[UR8][R14.64], P6 ;  /* 0xac0000000e1b7fae */ /* 0x000fe8000b1a1008 */
[----:B-1----:R-:W4:Y:S04]  /*125d0*/  LDL.LU.64 R16, [R1+0x13f0] ;  /* 0x0013f00001107983 */ /* 0x002f280000300a00 */
[----:B------:R1:W-:Y:S04]  /*125e0*/  STL.64 [R1+0x648], R14 ;  /* 0x0006480e01007387 */ /* 0x0003e80000100a00 */
[----:B------:R2:W-:Y:S04]  /*125f0*/  STL.64 [R1+0x658], R4 ;  /* 0x0006580401007387 */ /* 0x0005e80000100a00 */
[----:B------:R-:W-:Y:S04]  /*12600*/  LDGSTS.E [R27+-0x53000], desc[UR8][R4.64], P0 ;  /* 0xad000000041b7fae */ /* 0x000fe800081a1008 */
[----:B-1----:R-:W4:Y:S01]  /*12610*/  LDL.LU.64 R14, [R1+0x38] ;  /* 0x00003800010e7983 */ /* 0x002f220000300a00 */
[----:B--2---:R-:W-:-:S02]  /*12620*/  SEL R6, R6, RZ, P2 ;  /* 0x000000ff06067207 */ /* 0x004fc40001000000 */
[----:B------:R-:W-:Y:S02]  /*12630*/  SEL R29, R7, RZ, P2 ;  /* 0x000000ff071d7207 */ /* 0x000fe40001000000 */
[----:B------:R-:W-:Y:S02]  /*12640*/  ISETP.NE.U32.AND P6, PT, R6, RZ, PT ;  /* 0x000000ff0600720c */ /* 0x000fe40003fc5070 */
[----:B------:R-:W2:Y:S01]  /*12650*/  LDL.LU.64 R6, [R1+0x28] ;  /* 0x0000280001067983 */ /* 0x000ea20000300a00 */
[----:B------:R-:W-:-:S03]  /*12660*/  ISETP.NE.U32.AND P0, PT, R29, RZ, PT ;  /* 0x000000ff1d00720c */ /* 0x000fc60003f05070 */
[----:B------:R-:W2:Y:S04]  /*12670*/  LDL.LU.64 R4, [R1+0x18] ;  /* 0x0000180001047983 */ /* 0x000ea80000300a00 */
[----:B------:R-:W2:Y:S01]  /*12680*/  LDL.LU R29, [R1+0x5d8] ;  /* 0x0005d800011d7983 */ /* 0x000ea20000300800 */
[----:B---3--:R-:W-:-:S04]  /*12690*/  IMAD.WIDE R18, R2, 0x4, R18 ;  /* 0x0000000402127825 */ /* 0x008fc800078e0212 */
[C---:B------:R-:W-:Y:S01]  /*126a0*/  IMAD.WIDE R8, R2.reuse, 0x4, R8 ;  /* 0x0000000402087825 */ /* 0x040fe200078e0208 */
[----:B------:R1:W-:Y:S04]  /*126b0*/  STL.64 [R1+0x668], R18 ;  /* 0x0006681201007387 */ /* 0x0003e80000100a00 */
[----:B------:R-:W-:Y:S01]  /*126c0*/  LDGSTS.E [R27+-0x52000], desc[UR8][R18.64], P4 ;  /* 0xae000000121b7fae */ /* 0x000fe2000a1a1008 */
[----:B----4-:R-:W-:Y:S01]  /*126d0*/  IMAD.WIDE R22, R2, 0x4, R22 ;  /* 0x0000000402167825 */ /* 0x010fe200078e0216 */
[----:B------:R-:W-:Y:S02]  /*126e0*/  SEL R0, R0, RZ, P2 ;  /* 0x000000ff00007207 */ /* 0x000fe40001000000 */
[----:B------:R-:W-:Y:S04]  /*126f0*/  LDGSTS.E [R27+-0x51000], desc[UR8][R8.64], P1 ;  /* 0xaf000000081b7fae */ /* 0x000fe800089a1008 */
[----:B-1----:R-:W3:Y:S04]  /*12700*/  LDL.LU.64 R18, [R1+0x8] ;  /* 0x0000080001127983 */ /* 0x002ee80000300a00 */
[----:B------:R1:W-:Y:S01]  /*12710*/  STL.64 [R1+0x678], R8 ;  /* 0x0006780801007387 */ /* 0x0003e20000100a00 */
[----:B--2---:R-:W-:-:S03]  /*12720*/  SEL R29, R29, RZ, P2 ;  /* 0x000000ff1d1d7207 */ /* 0x004fc60001000000 */
[----:B------:R2:W-:Y:S01]  /*12730*/  LDGSTS.E [R27+-0x50000], desc[UR8][R22.64], P6 ;  /* 0xb0000000161b7fae */ /* 0x0005e2000b1a1008 */
[----:B------:R-:W-:-:S03]  /*12740*/  ISETP.NE.U32.AND P4, PT, R29, RZ, PT ;  /* 0x000000ff1d00720c */ /* 0x000fc60003f85070 */
[----:B------:R-:W4:Y:S01]  /*12750*/  LDL.LU R29, [R1+0x5f0] ;  /* 0x0005f000011d7983 */ /* 0x000f220000300800 */
[----:B------:R-:W-:-:S03]  /*12760*/  ISETP.NE.U32.AND P1, PT, R0, RZ, PT ;  /* 0x000000ff0000720c */ /* 0x000fc60003f25070 */
[----:B------:R2:W-:Y:S01]  /*12770*/  STL.64 [R1+0x688], R22 ;  /* 0x0006881601007387 */ /* 0x0005e20000100a00 */
[----:B------:R-:W-:-:S03]  /*12780*/  IMAD.WIDE R10, R2, 0x4, R10 ;  /* 0x00000004020a7825 */ /* 0x000fc600078e020a */
[----:B-1----:R-:W3:Y:S04]  /*12790*/  LDL.LU.64 R8, [R1+0x13e8] ;  /* 0x0013e80001087983 */ /* 0x002ee80000300a00 */
[----:B------:R-:W3:Y:S04]  /*127a0*/  LDL.LU R0, [R1+0x13e0] ;  /* 0x0013e00001007983 */ /* 0x000ee80000300800 */
[----:B--2---:R-:W2:Y:S04]  /*127b0*/  LDL.LU.64 R22, [R1+0x13d8] ;  /* 0x0013d80001167983 */ /* 0x004ea80000300a00 */
[----:B------:R-:W-:Y:S01]  /*127c0*/  LDGSTS.E [R27+-0x4f000], desc[UR8][R10.64], P0 ;  /* 0xb10000000a1b7fae */ /* 0x000fe200081a1008 */
[----:B----4-:R-:W-:-:S04]  /*127d0*/  SEL R29, R29, RZ, P2 ;  /* 0x000000ff1d1d7207 */ /* 0x010fc80001000000 */
[----:B------:R-:W-:Y:S02]  /*127e0*/  ISETP.NE.U32.AND P6, PT, R29, RZ, PT ;  /* 0x000000ff1d00720c */ /* 0x000fe40003fc5070 */
[----:B------:R-:W-:Y:S02]  /*127f0*/  SEL R29, R3, RZ, P2 ;  /* 0x000000ff031d7207 */ /* 0x000fe40001000000 */
[----:B------:R-:W4:Y:S04]  /*12800*/  LDL.LU R3, [R1+0x13d0] ;  /* 0x0013d00001037983 */ /* 0x000f280000300800 */
[----:B------:R1:W-:Y:S04]  /*12810*/  STL.64 [R1+0x698], R10 ;  /* 0x0006980a01007387 */ /* 0x0003e80000100a00 */
[----:B-1----:R-:W4:Y:S01]  /*12820*/  LDL.LU.64 R10, [R1+0x13c8] ;  /* 0x0013c800010a7983 */ /* 0x002f220000300a00 */
[----:B------:R-:W-:Y:S01]  /*12830*/  IMAD.WIDE R12, R2, 0x4, R12 ;  /* 0x00000004020c7825 */ /* 0x000fe200078e020c */
[----:B--2---:R-:W-:-:S02]  /*12840*/  SEL R22, R22, RZ, P2 ;  /* 0x000000ff16167207 */ /* 0x004fc40001000000 */
[----:B------:R-:W-:Y:S01]  /*12850*/  ISETP.NE.U32.AND P0, PT, R29, RZ, PT ;  /* 0x000000ff1d00720c */ /* 0x000fe20003f05070 */
[C---:B------:R-:W-:Y:S01]  /*12860*/  IMAD.WIDE R24, R2.reuse, 0x4, R24 ;  /* 0x0000000402187825 */ /* 0x040fe200078e0218 */
[----:B------:R-:W-:Y:S01]  /*12870*/  SEL R29, R23, RZ, P2 ;  /* 0x000000ff171d7207 */ /* 0x000fe20001000000 */
[----:B------:R1:W-:Y:S02]  /*12880*/  STL.64 [R1+0x6a8], R12 ;  /* 0x0006a80c01007387 */ /* 0x0003e40000100a00 */
[----:B------:R-:W-:Y:S02]  /*12890*/  IMAD.WIDE R14, R2, 0x4, R14 ;  /* 0x00000004020e7825 */ /* 0x000fe400078e020e */
[----:B------:R-:W2:Y:S04]  /*128a0*/  LDL.LU R23, [R1+0x13c0] ;  /* 0x0013c00001177983 */ /* 0x000ea80000300800 */
[----:B------:R-:W-:Y:S01]  /*128b0*/  LDGSTS.E [R27+-0x4e000], desc[UR8][R12.64], P4 ;  /* 0xb20000000c1b7fae */ /* 0x000fe2000a1a1008 */
[----:B------:R-:W-:Y:S01]  /*128c0*/  ISETP.NE.U32.AND P4, PT, R22, RZ, PT ;  /* 0x000000ff1600720c */ /* 0x000fe20003f85070 */
[----:B------:R-:W-:-:S02]  /*128d0*/  IMAD.WIDE R6, R2, 0x4, R6 ;  /* 0x0000000402067825 */ /* 0x000fc400078e0206 */
[----:B------:R3:W-:Y:S04]  /*128e0*/  STL.64 [R1+0x6b8], R24 ;  /* 0x0006b81801007387 */ /* 0x0007e80000100a00 */
[----:B------:R-:W-:Y:S01]  /*128f0*/  LDGSTS.E [R27+-0x4d000], desc[UR8][R24.64], P1 ;  /* 0xb3000000181b7fae */ /* 0x000fe200089a1008 */
[----:B------:R-:W-:-:S03]  /*12900*/  ISETP.NE.U32.AND P1, PT, R29, RZ, PT ;  /* 0x000000ff1d00720c */ /* 0x000fc60003f25070 */
[----:B-1----:R-:W2:Y:S01]  /*12910*/  LDL.LU.64 R12, [R1+0x13b8] ;  /* 0x0013b800010c7983 */ /* 0x002ea20000300a00 */
[----:B------:R-:W-:-:S03]  /*12920*/  IMAD.WIDE R4, R2, 0x4, R4 ;  /* 0x0000000402047825 */ /* 0x000fc600078e0204 */
[----:B------:R-:W2:Y:S04]  /*12930*/  LDL.LU R22, [R1+0x13b0] ;  /* 0x0013b00001167983 */ /* 0x000ea80000300800 */
[----:B---3--:R-:W3:Y:S04]  /*12940*/  LDL.LU.64 R24, [R1+0x13a8] ;  /* 0x0013a80001187983 */ /* 0x008ee80000300a00 */
[----:B------:R-:W-:Y:S04]  /*12950*/  LDGSTS.E [R27+-0x4c000], desc[UR8][R14.64], P6 ;  /* 0xb40000000e1b7fae */ /* 0x000fe8000b1a1008 */
[----:B------:R-:W-:Y:S01]  /*12960*/  LDGSTS.E [R27+-0x4b000], desc[UR8][R6.64], P0 ;  /* 0xb5000000061b7fae */ /* 0x000fe200081a1008 */
[----:B------:R-:W-:-:S03]  /*12970*/  SEL R9, R9, RZ, P2 ;  /* 0x000000ff09097207 */ /* 0x000fc60001000000 */
[----:B------:R1:W-:Y:S01]  /*12980*/  LDGSTS.E [R27+-0x4a000], desc[UR8][R4.64], P4 ;  /* 0xb6000000041b7fae */ /* 0x0003e2000a1a1008 */
[----:B----4-:R-:W-:-:S03]  /*12990*/  SEL R29, R10, RZ, P2 ;  /* 0x000000ff0a1d7207 */ /* 0x010fc60001000000 */
[----:B------:R-:W4:Y:S01]  /*129a0*/  LDL.LU R10, [R1+0x13a0] ;  /* 0x0013a000010a7983 */ /* 0x000f220000300800 */
[----:B------:R-:W-:-:S03]  /*129b0*/  ISETP.NE.U32.AND P6, PT, R29, RZ, PT ;  /* 0x000000ff1d00720c */ /* 0x000fc60003fc5070 */
[----:B------:R1:W-:Y:S01]  /*129c0*/  STL.64 [R1+0x6c8], R14 ;  /* 0x0006c80e01007387 */ /* 0x0003e20000100a00 */
[----:B------:R-:W-:-:S03]  /*129d0*/  SEL R29, R11, RZ, P2 ;  /* 0x000000ff0b1d7207 */ /* 0x000fc60001000000 */
[----:B-1----:R-:W2:Y:S04]  /*129e0*/  LDL.LU.64 R14, [R1+0x1398] ;  /* 0x00139800010e7983 */ /* 0x002ea80000300a00 */
[----:B------:R1:W-:Y:S04]  /*129f0*/  STL.64 [R1+0x6d8], R6 ;  /* 0x0006d80601007387 */ /* 0x0003e80000100a00 */
[----:B------:R-:W4:Y:S04]  /*12a00*/  LDL.LU R11, [R1+0x1390] ;  /* 0x00139000010b7983 */ /* 0x000f280000300800 */
[----:B------:R3:W-:Y:S04]  /*12a10*/  STL.64 [R1+0x6e0], R4 ;  /* 0x0006e00401007387 */ /* 0x0007e80000100a00 */
[----:B-1----:R-:W2:Y:S01]  /*12a20*/  LDL.LU.64 R6, [R1+0x1388] ;  /* 0x0013880001067983 */ /* 0x002ea20000300a00 */
[----:B------:R-:W-:-:S02]  /*12a30*/  ISETP.NE.U32.AND P4, PT, R29, RZ, PT ;  /* 0x000000ff1d00720c */ /* 0x000fc40003f85070 */
[----:B------:R-:W-:Y:S02]  /*12a40*/  SEL R29, R8, RZ, P2 ;  /* 0x000000ff081d7207 */ /* 0x000fe40001000000 */
[----:B------:R-:W-:Y:S01]  /*12a50*/  ISETP.NE.U32.AND P0, PT, R9, RZ, PT ;  /* 0x000000ff0900720c */ /* 0x000fe20003f05070 */
[----:B------:R-:W4:Y:S01]  /*12a60*/  LDL.LU R8, [R1+0x674] ;  /* 0x0006740001087983 */ /* 0x000f220000300800 */
[----:B---3--:R-:W-:-:S03]  /*12a70*/  IMAD.WIDE R4, R2, 0x4, R18 ;  /* 0x0000000402047825 */ /* 0x008fc600078e0212 */
[----:B------:R-:W3:Y:S01]  /*12a80*/  LDL.LU R9, [R1+0x670] ;  /* 0x0006700001097983 */ /* 0x000ee20000300800 */
[----:B------:R-:W-:-:S03]  /*12a90*/  SEL R17, R17, RZ, P2 ;  /* 0x000000ff11117207 */ /* 0x000fc60001000000 */
[----:B------:R4:W-:Y:S01]  /*12aa0*/  STL.64 [R1+0x6e8], R4 ;  /* 0x0006e80401007387 */ /* 0x0009e20000100a00 */
[----:B--2---:R-:W-:-:S04]  /*12ab0*/  IMAD.WIDE R18, R2, 0x4, R6 ;  /* 0x0000000402127825 */ /* 0x004fc800078e0206 */
[----:B------:R-:W-:Y:S02]  /*12ac0*/  IMAD.MOV.U32 R6, RZ, RZ, R4 ;  /* 0x000000ffff067224 */ /* 0x000fe400078e0004 */
[----:B------:R-:W-:Y:S02]  /*12ad0*/  IMAD.MOV.U32 R7, RZ, RZ, R5 ;  /* 0x000000ffff077224 */ /* 0x000fe400078e0005 */
[----:B----4-:R-:W-:Y:S01]  /*12ae0*/  IMAD.WIDE R4, R2, 0x4, R10 ;  /* 0x0000000402047825 */ /* 0x010fe200078e020a */
[----:B------:R1:W-:Y:S04]  /*12af0*/  STL.64 [R1+0x6f0], R18 ;  /* 0x0006f01201007387 */ /* 0x0003e80000100a00 */
[----:B------:R2:W-:Y:S04]  /*12b00*/  LDGSTS.E [R27+-0x49000], desc[UR8][R6.64], P1 ;  /* 0xb7000000061b7fae */ /* 0x0005e800089a1008 */
[----:B------:R-:W-:Y:S04]  /*12b10*/  STL [R1+0x1018], R28 ;  /* 0x0010181c01007387 */ /* 0x000fe80000100800 */
[----:B------:R4:W-:Y:S01]  /*12b20*/  STL.64 [R1+0x6f8], R4 ;  /* 0x0006f80401007387 */ /* 0x0009e20000100a00 */
[----:B--2---:R-:W-:-:S03]  /*12b30*/  SEL R6, R16, RZ, P2 ;  /* 0x000000ff10067207 */ /* 0x004fc60001000000 */
[----:B------:R-:W-:Y:S01]  /*12b40*/  LDGSTS.E [R27+-0x48000], desc[UR8][R18.64], P6 ;  /* 0xb8000000121b7fae */ /* 0x000fe2000b1a1008 */
[----:B------:R-:W-:-:S03]  /*12b50*/  ISETP.NE.U32.AND P6, PT, R17, RZ, PT ;  /* 0x000000ff1100720c */ /* 0x000fc60003fc5070 */
[----:B------:R-:W2:Y:S04]  /*12b60*/  LDL.LU R16, [R1+0x1380] ;  /* 0x0013800001107983 */ /* 0x000ea80000300800 */
[----:B------:R4:W-:Y:S04]  /*12b70*/  LDGSTS.E [R27+-0x47000], desc[UR8][R4.64], P0 ;  /* 0xb9000000041b7fae */ /* 0x0009e800081a1008 */
[----:B-1----:R-:W2:Y:S04]  /*12b80*/  LDL.LU.64 R18, [R1+0x1378] ;  /* 0x0013780001127983 */ /* 0x002ea80000300a00 */
[----:B------:R-:W2:Y:S01]  /*12b90*/  LDL.LU R17, [R1+0x1374] ;  /* 0x0013740001117983 */ /* 0x000ea20000300800 */
[----:B------:R-:W-:-:S02]  /*12ba0*/  ISETP.NE.U32.AND P0, PT, R6, RZ, PT ;  /* 0x000000ff0600720c */ /* 0x000fc40003f05070 */
[----:B------:R-:W-:Y:S02]  /*12bb0*/  SEL R6, R20, RZ, P2 ;  /* 0x000000ff14067207 */ /* 0x000fe40001000000 */
[----:B------:R-:W3:Y:S01]  /*12bc0*/  LDL.LU R20, [R1+0x1370] ;  /* 0x0013700001147983 */ /* 0x000ee20000300800 */
[----:B------:R-:W-:-:S03]  /*12bd0*/  SEL R7, R21, RZ, P2 ;  /* 0x000000ff15077207 */ /* 0x000fc60001000000 */
[----:B------:R-:W3:Y:S04]  /*12be0*/  LDL.LU.64 R10, [R1+0x170] ;  /* 0x00017000010a7983 */ /* 0x000ee80000300a00 */
[----:B------:R-:W3:Y:S01]  /*12bf0*/  LDL.LU R21, [R1+0x136c] ;  /* 0x00136c0001157983 */ /* 0x000ee20000300800 */
[----:B----4-:R-:W-:Y:S01]  /*12c00*/  IMAD.WIDE R4, R2, 0x4, R14 ;  /* 0x0000000402047825 */ /* 0x010fe200078e020e */
[----:B------:R-:W-:-:S04]  /*12c10*/  ISETP.NE.U32.AND P1, PT, R29, RZ, PT ;  /* 0x000000ff1d00720c */ /* 0x000fc80003f25070 */
[----:B------:R1:W-:Y:S04]  /*12c20*/  STL.64 [R1+0x700], R4 ;  /* 0x0007000401007387 */ /* 0x0003e80000100a00 */
[----:B------:R-:W4:Y:S01]  /*12c30*/  LDL.LU R29, [R1+0x690] ;  /* 0x00069000011d7983 */ /* 0x000f220000300800 */
[----:B--2---:R-:W-:-:S04]  /*12c40*/  IMAD.WIDE R14, R2, 0x4, R16 ;  /* 0x00000004020e7825 */ /* 0x004fc800078e0210 */
[----:B------:R-:W-:Y:S02]  /*12c50*/  IMAD.MOV.U32 R16, RZ, RZ, R4 ;  /* 0x000000ffff107224 */ /* 0x000fe400078e0004 */
[----:B------:R-:W-:Y:S01]  /*12c60*/  IMAD.MOV.U32 R17, RZ, RZ, R5 ;  /* 0x000000ffff117224 */ /* 0x000fe200078e0005 */
[----:B------:R2:W-:Y:S01]  /*12c70*/  STL.64 [R1+0x708], R14 ;  /* 0x0007080e01007387 */ /* 0x0005e20000100a00 */
[----:B-1----:R-:W-:-:S03]  /*12c80*/  IMAD.WIDE R4, R2, 0x4, R18 ;  /* 0x0000000402047825 */ /* 0x002fc600078e0212 */
[----:B------:R3:W-:Y:S01]  /*12c90*/  LDGSTS.E [R27+-0x46000], desc[UR8][R16.64], P4 ;  /* 0xba000000101b7fae */ /* 0x0007e2000a1a1008 */
[----:B------:R-:W-:Y:S02]  /*12ca0*/  ISETP.NE.U32.AND P4, PT, R6, RZ, PT ;  /* 0x000000ff0600720c */ /* 0x000fe40003f85070 */
[----:B------:R-:W-:Y:S01]  /*12cb0*/  SEL R6, R23, RZ, P2 ;  /* 0x000000ff17067207 */ /* 0x000fe20001000000 */
[----:B------:R-:W-:Y:S04]  /*12cc0*/  LDGSTS.E [R27+-0x45000], desc[UR8][R14.64], P1 ;  /* 0xbb0000000e1b7fae */ /* 0x000fe800089a1008 */
[----:B------:R-:W4:Y:S04]  /*12cd0*/  LDL.LU R23, [R1+0x1368] ;  /* 0x0013680001177983 */ /* 0x000f280000300800 */
[----:B------:R1:W-:Y:S01]  /*12ce0*/  STL.64 [R1+0x710], R4 ;  /* 0x0007100401007387 */ /* 0x0003e20000100a00 */
[----:B---3--:R-:W-:-:S03]  /*12cf0*/  IMAD.WIDE R16, R2, 0x4, R20 ;  /* 0x0000000402107825 */ /* 0x008fc600078e0214 */
[----:B--2---:R-:W2:Y:S04]  /*12d00*/  LDL.LU.64 R14, [R1+0x160] ;  /* 0x00016000010e7983 */ /* 0x004ea80000300a00 */
[----:B------:R-:W-:Y:S04]  /*12d10*/  LDGSTS.E [R27+-0x44000], desc[UR8][R4.64], P6 ;  /* 0xbc000000041b7fae */ /* 0x000fe8000b1a1008 */
[----:B-1----:R-:W3:Y:S04]  /*12d20*/  LDL.LU.64 R4, [R1+0x150] ;  /* 0x0001500001047983 */ /* 0x002ee80000300a00 */
[----:B------:R-:W2:Y:S01]  /*12d30*/  LDL.LU R21, [R1+0x680] ;  /* 0x0006800001157983 */ /* 0x000ea20000300800 */
[----:B------:R-:W-:-:S02]  /*12d40*/  ISETP.NE.U32.AND P1, PT, R7, RZ, PT ;  /* 0x000000ff0700720c */ /* 0x000fc40003f25070 */
[----:B------:R-:W-:Y:S01]  /*12d50*/  ISETP.NE.U32.AND P6, PT, R6, RZ, PT ;  /* 0x000000ff0600720c */ /* 0x000fe20003fc5070 */
[----:B------:R1:W-:Y:S01]  /*12d60*/  STL.64 [R1+0x7d0], R16 ;  /* 0x0007d01001007387 */ /* 0x0003e20000100a00 */
[----:B------:R-:W-:Y:S02]  /*12d70*/  SEL R6, R8, RZ, P2 ;  /* 0x000000ff08067207 */ /* 0x000fe40001000000 */
[----:B------:R-:W-:Y:S01]  /*12d80*/  SEL R7, R9, RZ, P2 ;  /* 0x000000ff09077207 */ /* 0x000fe20001000000 */
[----:B------:R-:W3:Y:S04]  /*12d90*/  LDL.LU R28, [R1+0x694] ;  /* 0x00069400011c7983 */ /* 0x000ee80000300800 */
[----:B------:R-:W3:Y:S01]  /*12da0*/  LDL.LU.64 R8, [R1+0x140] ;  /* 0x0001400001087983 */ /* 0x000ee20000300a00 */
[----:B----4-:R-:W-:-:S04]  /*12db0*/  IMAD.WIDE R18, R2, 0x4, R22 ;  /* 0x0000000402127825 */ /* 0x010fc800078e0216 */
[----:B------:R-:W-:Y:S02]  /*12dc0*/  IMAD.MOV.U32 R22, RZ, RZ, R16 ;  /* 0x000000ffff167224 */ /* 0x000fe400078e0010 */
[----:B------:R-:W-:Y:S02]  /*12dd0*/  IMAD.MOV.U32 R23, RZ, RZ, R17 ;  /* 0x000000ffff177224 */ /* 0x000fe400078e0011 */
[----:B-1----:R-:W-:Y:S01]  /*12de0*/  IMAD.WIDE R16, R2, 0x4, R24 ;  /* 0x0000000402107825 */ /* 0x002fe200078e0218 */
[----:B------:R-:W-:Y:S04]  /*12df0*/  STL.64 [R1+0x7e8], R18 ;  /* 0x0007e81201007387 */ /* 0x000fe80000100a00 */
[----:B------:R-:W-:Y:S01]  /*12e00*/  LDGSTS.E [R27+-0x43000], desc[UR8][R22.64], P0 ;  /* 0xbd000000161b7fae */ /* 0x000fe200081a1008 */
[----:B------:R-:W-:-:S03]  /*12e10*/  ISETP.NE.U32.AND P0, PT, R6, RZ, PT ;  /* 0x000000ff0600720c */ /* 0x000fc60003f05070 */
[----:B------:R1:W-:Y:S04]  /*12e20*/  STL.64 [R1+0x800], R16 ;  /* 0x0008001001007387 */ /* 0x0003e80000100a00 */
[----:B------:R-:W-:Y:S04]  /*12e30*/  LDGSTS.E [R27+-0x42000], desc[UR8][R18.64], P4 ;  /* 0xbe000000121b7fae */ /* 0x000fe8000a1a1008 */
[----:B------:R-:W4:Y:S01]  /*12e40*/  LDL.LU.64 R22, [R1+0x130] ;  /* 0x0001300001167983 */ /* 0x000f220000300a00 */
[----:B--2---:R-:W-:-:S03]  /*12e50*/  SEL R6, R21, RZ, P2 ;  /* 0x000000ff15067207 */ /* 0x004fc60001000000 */
[----:B------:R-:W2:Y:S04]  /*12e60*/  LDL.LU.64 R24, [R1+0x120] ;  /* 0x0001200001187983 */ /* 0x000ea80000300a00 */
[----:B------:R-:W2:Y:S04]  /*12e70*/  LDL.LU R20, [R1+0x6b0] ;  /* 0x0006b00001147983 */ /* 0x000ea80000300800 */
[----:B------:R1:W-:Y:S01]  /*12e80*/  LDGSTS.E [R27+-0x41000], desc[UR8][R16.64], P1 ;  /* 0xbf000000101b7fae */ /* 0x0003e200089a1008 */
[----:B------:R-:W-:-:S03]  /*12e90*/  ISETP.NE.U32.AND P1, PT, R6, RZ, PT ;  /* 0x000000ff0600720c */ /* 0x000fc60003f25070 */
[----:B------:R-:W2:Y:S01]  /*12ea0*/  LDL.LU R27, [R1+0x6a4] ;  /* 0x0006a400011b7983 */ /* 0x000ea20000300800 */
[----:B-1----:R-:W-:-:S03]  /*12eb0*/  IMAD.WIDE R16, R2, 0x4, R10 ;  /* 0x0000000402107825 */ /* 0x002fc600078e020a */
[----:B------:R-:W2:Y:S04]  /*12ec0*/  LDL.LU.64 R10, [R1+0x110] ;  /* 0x00011000010a7983 */ /* 0x000ea80000300a00 */
[----:B------:R-:W2:Y:S01]  /*12ed0*/  LDL.LU R6, [R1+0x684] ;  /* 0x0006840001067983 */ /* 0x000ea20000300800 */
[----:B------:R-:W-:Y:S01]  /*12ee0*/  IMAD.WIDE R14, R2, 0x4, R14 ;  /* 0x00000004020e7825 */ /* 0x000fe200078e020e */
[----:B------:R-:W-:Y:S02]  /*12ef0*/  ISETP.NE.U32.AND P4, PT, R7, RZ, PT ;  /* 0x000000ff0700720c */ /* 0x000fe40003f85070 */
[----:B------:R1:W-:Y:S01]  /*12f00*/  STL.64 [R1+0x58], R16 ;  /* 0x0000581001007387 */ /* 0x0003e20000100a00 */
[----:B------:R-:W-:-:S03]  /*12f10*/  SEL R7, R29, RZ, P2 ;  /* 0x000000ff1d077207 */ /* 0x000fc60001000000 */
[----:B------:R-:W4:Y:S04]  /*12f20*/  LDL.LU R21, [R1+0x6c0] ;  /* 0x0006c00001157983 */ /* 0x000f280000300800 */
[----:B------:R-:W4:Y:S04]  /*12f30*/  LDL.LU.64 R18, [R1+0x100] ;  /* 0x0001000001127983 */ /* 0x000f280000300a00 */
[----:B------:R-:W4:Y:S04]  /*12f40*/  LDL.LU R29, [R1+0x6b4] ;  /* 0x0006b400011d7983 */ /* 0x000f280000300800 */
[----:B------:R-:W-:Y:S04]  /*12f50*/  LDGSTS.E [R0+-0x5f800], desc[UR8][R16.64], P5 ;  /* 0xa080000010007fae */ /* 0x000fe8000a9a1008 */
[----:B------:R2:W-:Y:S04]  /*12f60*/  STL.64 [R1+0x48], R14 ;  /* 0x0000480e01007387 */ /* 0x0005e80000100a00 */
[----:B------:R-:W-:Y:S04]  /*12f70*/  LDGSTS.E [R0+-0x5e800], desc[UR8][R14.64], P6 ;  /* 0xa18000000e007fae */ /* 0x000fe8000b1a1008 */
[----:B-1----:R-:W4:Y:S01]  /*12f80*/  LDL.LU.64 R16, [R1+0xf0] ;  /* 0x0000f00001107983 */ /* 0x002f220000300a00 */
[----:B---3--:R-:W-:Y:S01]  /*12f90*/  IMAD.WIDE R4, R2, 0x4, R4 ;  /* 0x0000000402047825 */ /* 0x008fe200078e0204 */
[----:B------:R-:W-:-:S03]  /*12fa0*/  ISETP.NE.U32.AND P5, PT, R7, RZ, PT ;  /* 0x000000ff0700720c */ /* 0x000fc60003fa5070 */
[----:B------:R-:W-:Y:S01]  /*12fb0*/  IMAD.WIDE R8, R2, 0x4, R8 ;  /* 0x0000000402087825 */ /* 0x000fe200078e0208 */
[----:B------:R-:W-:Y:S01]  /*12fc0*/  SEL R7, R28, RZ, P2 ;  /* 0x000000ff1c077207 */ /* 0x000fe20001000000 */
[----:B------:R-:W-:Y:S04]  /*12fd0*/  LDGSTS.E [R0+-0x5d800], desc[UR8][R4.64], P0 ;  /* 0xa280000004007fae */ /* 0x000fe800081a1008 */
[----:B------:R-:W-:Y:S01]  /*12fe0*/  LDGSTS.E [R0+-0x5c800], desc[UR8][R8.64], P4 ;  /* 0xa380000008007fae */ /* 0x000fe2000a1a1008 */
[----:B--2---:R-:W-:-:S04]  /*12ff0*/  SEL R6, R6, RZ, P2 ;  /* 0x000000ff06067207 */ /* 0x004fc80001000000 */
[----:B------:R-:W-:Y:S02]  /*13000*/  ISETP.NE.U32.AND P6, PT, R6, RZ, PT ;  /* 0x000000ff0600720c */ /* 0x000fe40003fc5070 */
[----:B------:R-:W2:Y:S04]  /*13010*/  LDL.LU R6, [R1+0x6a0] ;  /* 0x0006a00001067983 */ /* 0x000ea80000300800 */
[----:B------:R1:W-:Y:S04]  /*13020*/  STL.64 [R1+0x38], R4 ;  /* 0x0000380401007387 */ /* 0x0003e80000100a00 */
[----:B------:R-:W3:Y:S04]  /*13030*/  LDL.LU.64 R14, [R1+0xe0] ;  /* 0x0000e000010e7983 */ /* 0x000ee80000300a00 */
[----:B------:R-:W3:Y:S04]  /*13040*/  LDL.LU R28, [R1+0x6c4] ;  /* 0x0006c400011c7983 */ /* 0x000ee80000300800 */
[----:B------:R4:W-:Y:S04]  /*13050*/  STL.64 [R1+0x28], R8 ;  /* 0x0000280801007387 */ /* 0x0009e80000100a00 */
[----:B-1----:R-:W3:Y:S01]  /*13060*/  LDL.LU.64 R4, [R1+0xd0] ;  /* 0x0000d00001047983 */ /* 0x002ee20000300a00 */
[----:B----4-:R-:W-:-:S04]  /*13070*/  IMAD.WIDE R22, R2, 0x4, R22 ;  /* 0x0000000402167825 */ /* 0x010fc800078e0216 */
[C---:B------:R-:W-:Y:S01]  /*13080*/  IMAD.WIDE R24, R2.reuse, 0x4, R24 ;  /* 0x0000000402187825 */ /* 0x040fe200078e0218 */
[----:B------:R1:W-:Y:S04]  /*13090*/  LDGSTS.E [R0+-0x5b800], desc[UR8][R22.64], P1 ;  /* 0xa480000016007fae */ /* 0x0003e800089a1008 */
[----:B------:R-:W4:Y:S04]  /*130a0*/  LDL.LU.64 R8, [R1+0x1360] ;  /* 0x0013600001087983 */ /* 0x000f280000300a00 */
[----:B------:R1:W-:Y:S04]  /*130b0*/  STL.64 [R1+0x18], R22 ;  /* 0x0000181601007387 */ /* 0x0003e80000100a00 */
[----:B------:R-:W-:Y:S04]  /*130c0*/  STL.64 [R1+0x8], R24 ;  /* 0x0000081801007387 */ /* 0x000fe80000100a00 */
[----:B------:R-:W-:Y:S01]  /*130d0*/  LDGSTS.E [R0+-0x5a800], desc[UR8][R24.64], P5 ;  /* 0xa580000018007fae */ /* 0x000fe2000a9a1008 */
[----:B-1----:R-:W-:-:S03]  /*130e0*/  IMAD.WIDE R22, R2, 0x4, R10 ;  /* 0x0000000402167825 */ /* 0x002fc600078e020a */
[----:B------:R-:W3:Y:S04]  /*130f0*/  LDL.LU.64 R10, [R1+0xc0] ;  /* 0x0000c000010a7983 */ /* 0x000ee80000300a00 */
[----:B------:R-:W-:Y:S04]  /*13100*/  LDGSTS.E [R0+-0x59800], desc[UR8][R22.64], P6 ;  /* 0xa680000016007fae */ /* 0x000fe8000b1a1008 */
[----:B------:R1:W-:Y:S04]  /*13110*/  STL.64 [R1+0xeb0], R22 ;  /* 0x000eb01601007387 */ /* 0x0003e80000100a00 */
[----:B-1----:R-:W4:Y:S04]  /*13120*/  LDL.LU.64 R22, [R1+0xb0] ;  /* 0x0000b00001167983 */ /* 0x002f280000300a00 */
[----:B------:R-:W4:Y:S01]  /*13130*/  LDL.LU.64 R24, [R1+0xa0] ;  /* 0x0000a00001187983 */ /* 0x000f220000300a00 */
[----:B------:R-:W-:-:S02]  /*13140*/  ISETP.NE.U32.AND P0, PT, R7, RZ, PT ;  /* 0x000000ff0700720c */ /* 0x000fc40003f05070 */
[----:B------:R-:W-:-:S04]  /*13150*/  SEL R7, R27, RZ, P2 ;  /* 0x000000ff1b077207 */ /* 0x000fc80001000000 */
[----:B------:R-:W-:Y:S02]  /*13160*/  ISETP.NE.U32.AND P1, PT, R7, RZ, PT ;  /* 0x000000ff0700720c */ /* 0x000fe40003f25070 */
[----:B------:R-:W-:-:S04]  /*13170*/  SEL R7, R21, RZ, P2 ;  /* 0x000000ff15077207 */ /* 0x000fc80001000000 */
[----:B------:R-:W-:Y:S02]  /*13180*/  ISETP.NE.U32.AND P6, PT, R7, RZ, PT ;  /* 0x000000ff0700720c */ /* 0x000fe40003fc5070 */
[----:B------:R-:W-:Y:S02]  /*13190*/  SEL R7, R3, RZ, P2 ;  /* 0x000000ff03077207 */ /* 0x000fe40001000000 */
[----:B--2---:R-:W-:-:S04]  /*131a0*/  SEL R6, R6, RZ, P2 ;  /* 0x000000ff06067207 */ /* 0x004fc80001000000 */
[----:B------:R-:W-:Y:S02]  /*131b0*/  ISETP.NE.U32.AND P4, PT, R6, RZ, PT ;  /* 0x000000ff0600720c */ /* 0x000fe40003f85070 */
[----:B------:R-:W-:-:S04]  /*131c0*/  SEL R6, R20, RZ, P2 ;  /* 0x000000ff14067207 */ /* 0x000fc80001000000 */
[----:B------:R-:W-:Y:S02]  /*131d0*/  ISETP.NE.U32.AND P5, PT, R6, RZ, PT ;  /* 0x000000ff0600720c */ /* 0x000fe40003fa5070 */
[----:B------:R-:W-:Y:S02]  /*131e0*/  SEL R6, R29, RZ, P2 ;  /* 0x000000ff1d067207 */ /* 0x000fe40001000000 */
[----:B------:R-:W1:Y:S01]  /*131f0*/  S2R R29, SR_TID.X ;  /* 0x00000000001d7919 */ /* 0x000e620000002100 */
[----:B------:R-:W-:-:S04]  /*13200*/  IMAD.WIDE R20, R2, 0x4, R18 ;  /* 0x0000000402147825 */ /* 0x000fc800078e0212 */
[----:B------:R-:W-:Y:S01]  /*13210*/  IMAD.WIDE R18, R2, 0x4, R16 ;  /* 0x0000000402127825 */ /* 0x000fe200078e0210 */
[----:B------:R-:W-:Y:S04]  /*13220*/  LDGSTS.E [R0+-0x58800], desc[UR8][R20.64], P0 ;  /* 0xa780000014007fae */ /* 0x000fe800081a1008 */
[----:B------:R-:W-:Y:S01]  /*13230*/  LDGSTS.E [R0+-0x57800], desc[UR8][R18.64], P4 ;  /* 0xa880000012007fae */ /* 0x000fe2000a1a1008 */
[----:B-1----:R-:W-:-:S04]  /*13240*/  SHF.R.U32.HI R29, RZ, 0x8, R29 ;  /* 0x00000008ff1d7819 */ /* 0x002fc8000001161d */
[----:B------:R-:W-:-:S04]  /*13250*/  SGXT.U32 R29, R29, 0x1 ;  /* 0x000000011d1d781a */ /* 0x000fc80000000000 */
[----:B------:R-:W-:-:S04]  /*13260*/  LOP3.LUT R29, R29, 0x3e, RZ, 0xfc, !PT ;  /* 0x0000003e1d1d7812 */ /* 0x000fc800078efcff */
[----:B------:R-:W-:Y:S02]  /*13270*/  ISETP.GE.AND P4, PT, R29, UR7, PT ;  /* 0x000000071d007c0c */ /* 0x000fe4000bf86270 */
[----:B------:R-:W1:Y:S01]  /*13280*/  S2R R29, SR_TID.X ;  /* 0x00000000001d7919 */ /* 0x000e620000002100 */
[----:B---3--:R-:W-:-:S04]  /*13290*/  IMAD.WIDE R16, R2, 0x4, R14 ;  /* 0x0000000402107825 */ /* 0x008fc800078e020e */
[----:B------:R-:W-:Y:S01]  /*132a0*/  IMAD.WIDE R14, R2, 0x4, R4 ;  /* 0x00000004020e7825 */ /* 0x000fe200078e0204 */
[----:B------:R4:W-:Y:S04]  /*132b0*/  LDGSTS.E [R0+-0x56800], desc[UR8][R16.64], P1 ;  /* 0xa980000010007fae */ /* 0x0009e800089a1008 */
[----:B------:R2:W-:Y:S01]  /*132c0*/  LDGSTS.E [R0+-0x55800], desc[UR8][R14.64], P5 ;  /* 0xaa8000000e007fae */ /* 0x0005e2000a9a1008 */
[----:B-1----:R-:W-:-:S04]  /*132d0*/  SHF.R.U32.HI R29, RZ, 0x8, R29 ;  /* 0x00000008ff1d7819 */ /* 0x002fc8000001161d */
[----:B------:R-:W-:-:S04]  /*132e0*/  SGXT.U32 R29, R29, 0x1 ;  /* 0x000000011d1d781a */ /* 0x000fc80000000000 */
[----:B------:R-:W-:-:S04]  /*132f0*/  LOP3.LUT R29, R29, 0x42, RZ, 0xfc, !PT ;  /* 0x000000421d1d7812 */ /* 0x000fc800078efcff */
[----:B------:R-:W-:Y:S02]  /*13300*/  ISETP.GE.AND P5, PT, R29, UR7, PT ;  /* 0x000000071d007c0c */ /* 0x000fe4000bfa6270 */
[----:B------:R-:W1:Y:S01]  /*13310*/  S2R R29, SR_TID.X ;  /* 0x00000000001d7919 */ /* 0x000e620000002100 */
[----:B------:R-:W-:Y:S02]  /*13320*/  ISETP.NE.U32.AND P0, PT, R6, RZ, PT ;  /* 0x000000ff0600720c */ /* 0x000fe40003f05070 */
[----:B------:R-:W-:Y:S01]  /*13330*/  SEL R6, R28, RZ, P2 ;  /* 0x000000ff1c067207 */ /* 0x000fe20001000000 */
[----:B------:R-:W-:-:S05]  /*13340*/  IMAD.WIDE R10, R2, 0x4, R10 ;  /* 0x00000004020a7825 */ /* 0x000fca00078e020a */
[----:B------:R3:W-:Y:S01]  /*13350*/  LDGSTS.E [R0+-0x54800], desc[UR8][R10.64], P6 ;  /* 0xab8000000a007fae */ /* 0x0007e2000b1a1008 */
[----:B-1----:R-:W-:-:S04]  /*13360*/  SHF.R.U32.HI R29, RZ, 0x8, R29 ;  /* 0x00000008ff1d7819 */ /* 0x002fc8000001161d */
[----:B------:R-:W-:-:S04]  /*13370*/  SGXT.U32 R29, R29, 0x1 ;  /* 0x000000011d1d781a */ /* 0x000fc80000000000 */
[----:B------:R-:W-:Y:S02]  /*13380*/  LOP3.LUT R28, R29, 0x46, RZ, 0xfc, !PT ;  /* 0x000000461d1c7812 */ /* 0x000fe400078efcff */
[----:B------:R-:W1:Y:S02]  /*13390*/  S2R R29, SR_TID.X ;  /* 0x00000000001d7919 */ /* 0x000e640000002100 */
[----:B------:R-:W-:Y:S02]  /*133a0*/  ISETP.GE.AND P6, PT, R28, UR7, PT ;  /* 0x000000071c007c0c */ /* 0x000fe4000bfc6270 */
[----:B------:R-:W2:Y:S01]  /*133b0*/  S2R R28, SR_TID.X ;  /* 0x00000000001c7919 */ /* 0x000ea20000002100 */
[----:B------:R-:W-:Y:S04]  /*133c0*/  STL.64 [R1+0xeb8], R20 ;  /* 0x000eb81401007387 */ /* 0x000fe80000100a00 */
[----:B------:R3:W-:Y:S04]  /*133d0*/  STL.64 [R1+0xec0], R18 ;  /* 0x000ec01201007387 */ /* 0x0007e80000100a00 */
[----:B------:R-:W2:Y:S04]  /*133e0*/  LDL.LU.64 R4, [R1+0x90] ;  /* 0x0000900001047983 */ /* 0x000ea80000300a00 */
[----:B------:R4:W-:Y:S04]  /*133f0*/  STL.64 [R1+0xec8], R16 ;  /* 0x000ec81001007387 */ /* 0x0009e80000100a00 */
[----:B------:R-:W2:Y:S04]  /*13400*/  LDL.LU R3, [R1+0x1358] ;  /* 0x0013580001037983 */ /* 0x000ea80000300800 */
[----:B---3--:R-:W3:Y:S01]  /*13410*/  LDL.LU.64 R18, [R1+0x80] ;  /* 0x0000800001127983 */ /* 0x008ee20000300a00 */
[----:B-1----:R-:W-:-:S03]  /*13420*/  SHF.R.U32.HI R29, RZ, 0x8, R29 ;  /* 0x00000008ff1d7819 */ /* 0x002fc6000001161d */
[----:B------:R2:W-:Y:S01]  /*13430*/  STL.64 [R1+0xed0], R14 ;  /* 0x000ed00e01007387 */ /* 0x0005e20000100a00 */
[C---:B----4-:R-:W-:Y:S01]  /*13440*/  IMAD.WIDE R16, R2.reuse, 0x4, R22 ;  /* 0x0000000402107825 */ /* 0x050fe200078e0216 */
[----:B------:R-:W-:Y:S02]  /*13450*/  SGXT.U32 R29, R29, 0x1 ;  /* 0x000000011d1d781a */ /* 0x000fe40000000000 */
[----:B------:R-:W4:Y:S04]  /*13460*/  LDL.LU.64 R20, [R1+0x70] ;  /* 0x0000700001147983 */ /* 0x000f280000300a00 */
[----:B------:R3:W-:Y:S01]  /*13470*/  STL.64 [R1+0xed8], R10 ;  /* 0x000ed80a01007387 */ /* 0x0007e20000100a00 */
[----:B--2---:R-:W-:-:S03]  /*13480*/  IMAD.WIDE R14, R2, 0x4, R24 ;  /* 0x00000004020e7825 */ /* 0x004fc600078e0218 */
[----:B------:R-:W-:Y:S01]  /*13490*/  STL.64 [R1+0x68], R16 ;  /* 0x0000681001007387 */ /* 0x000fe20000100a00 */
[----:B------:R-:W-:-:S03]  /*134a0*/  LOP3.LUT R29, R29, 0x4a, RZ, 0xfc, !PT ;  /* 0x0000004a1d1d7812 */ /* 0x000fc600078efcff */
[----:B------:R-:W-:Y:S04]  /*134b0*/  STL.64 [R1+0x88], R14 ;  /* 0x0000880e01007387 */ /* 0x000fe80000100a00 */
[----:B------:R-:W2:Y:S01]  /*134c0*/  LDL.LU.64 R22, [R1+0x60] ;  /* 0x0000600001167983 */ /* 0x000ea20000300a00 */
[----:B------:R-:W-:-:S03]  /*134d0*/  SHF.R.U32.HI R25, RZ, 0x8, R28 ;  /* 0x00000008ff197819 */ /* 0x000fc6000001161c */
[----:B------:R-:W-:Y:S01]  /*134e0*/  LDGSTS.E [R0+-0x53800], desc[UR8][R16.64], P0 ;  /* 0xac80000010007fae */ /* 0x000fe200081a1008 */
[----:B------:R-:W-:-:S03]  /*134f0*/  ISETP.GE.AND P0, PT, R29, UR7, PT ;  /* 0x000000071d007c0c */ /* 0x000fc6000bf06270 */
[----:B------:R-:W2:Y:S01]  /*13500*/  LDL.LU.64 R28, [R1+0x50] ;  /* 0x00005000011c7983 */ /* 0x000ea20000300a00 */
[----:B------:R-:W-:Y:S02]  /*13510*/  ISETP.NE.U32.AND P1, PT, R6, RZ, PT ;  /* 0x000000ff0600720c */ /* 0x000fe40003f25070 */
[----:B------:R-:W-:Y:S02]  /*13520*/  SEL R6, RZ, 0x4, P4 ;  /* 0x00000004ff067807 */ /* 0x000fe40002000000 */
[----:B------:R-:W-:Y:S02]  /*13530*/  ISETP.NE.U32.AND P4, PT, R7, RZ, PT ;  /* 0x000000ff0700720c */ /* 0x000fe40003f85070 */
[----:B------:R-:W-:Y:S02]  /*13540*/  SEL R6, R6, RZ, P2 ;  /* 0x000000ff06067207 */ /* 0x000fe40001000000 */
[----:B------:R-:W-:Y:S02]  /*13550*/  SEL R7, RZ, 0x4, P5 ;  /* 0x00000004ff077807 */ /* 0x000fe40002800000 */
[----:B------:R-:W-:-:S02]  /*13560*/  ISETP.NE.U32.AND P5, PT, R6, RZ, PT ;  /* 0x000000ff0600720c */ /* 0x000fc40003fa5070 */
[----:B------:R-:W-:Y:S01]  /*13570*/  SEL R6, R7, RZ, P2 ;  /* 0x000000ff07067207 */ /* 0x000fe20001000000 */
[----:B------:R-:W-:Y:S03]  /*13580*/  LDGSTS.E [R0+-0x52800], desc[UR8][R14.64], P1 ;  /* 0xad8000000e007fae */ /* 0x000fe600089a1008 */
[----:B------:R-:W-:Y:S02]  /*13590*/  ISETP.NE.U32.AND P1, PT, R6, RZ, PT ;  /* 0x000000ff0600720c */ /* 0x000fe40003f25070 */
[----:B------:R-:W-:-:S04]  /*135a0*/  SGXT.U32 R25, R25, 0x1 ;  /* 0x000000011919781a */ /* 0x000fc80000000000 */
[C---:B------:R-:W-:Y:S02]  /*135b0*/  LOP3.LUT R24, R25.reuse, 0x4e, RZ, 0xfc, !PT ;  /* 0x0000004e19187812 */ /* 0x040fe400078efcff */
[----:B------:R-:W-:Y:S02]  /*135c0*/  LOP3.LUT R25, R25, 0x52, RZ, 0xfc, !PT ;  /* 0x0000005219197812 */ /* 0x000fe400078efcff */
[----:B------:R-:W-:Y:S02]  /*135d0*/  SEL R6, RZ, 0x4, P0 ;  /* 0x00000004ff067807 */ /* 0x000fe40000000000 */
[----:B------:R-:W-:Y:S02]  /*135e0*/  ISETP.GE.AND P0, PT, R25, UR7, PT ;  /* 0x0000000719007c0c */ /* 0x000fe4000bf06270 */
[----:B------:R-:W1:Y:S01]  /*135f0*/  S2R R25, SR_TID.X ;  /* 0x0000000000197919 */ /* 0x000e620000002100 */
[----:B------:R-:W-:-:S05]  /*13600*/  IMAD.WIDE R4, R2, 0x4, R4 ;  /* 0x0000000402047825 */ /* 0x000fca00078e0204 */
[----:B------:R1:W-:Y:S04]  /*13610*/  STL.64 [R1+0x5d8], R4 ;  /* 0x0005d80401007387 */ /* 0x0003e80000100a00 */
[----:B------:R-:W-:Y:S01]  /*13620*/  LDGSTS.E [R0+-0x51800], desc[UR8][R4.64], P4 ;  /* 0xae80000004007fae */ /* 0x000fe2000a1a1008 */
[----:B---3--:R-:W-:-:S05]  /*13630*/  IMAD.WIDE R10, R2, 0x4, R18 ;  /* 0x00000004020a7825 */ /* 0x008fca00078e0212 */
[----:B------:R4:W-:Y:S04]  /*13640*/  LDGSTS.E [R0+-0x50800], desc[UR8][R10.64], P5 ;  /* 0xaf8000000a007fae */ /* 0x0009e8000a9a1008 */
[----:B-1----:R-:W3:Y:S04]  /*13650*/  LDL.LU.64 R4, [R1+0x40] ;  /* 0x0000400001047983 */ /* 0x002ee80000300a00 */
[----:B------:R4:W-:Y:S04]  /*13660*/  STL.64 [R1+0x80], R10 ;  /* 0x0000800a01007387 */ /* 0x0009e80000100a00 */
[----:B------:R-:W3:Y:S01]  /*13670*/  LDL.LU.64 R18, [R1+0x30] ;  /* 0x0000300001127983 */ /* 0x000ee20000300a00 */
[----:B----4-:R-:W-:-:S03]  /*13680*/  IMAD.WIDE R10, R2, 0x4, R20 ;  /* 0x00000004020a7825 */ /* 0x010fc600078e0214 */
[----:B------:R-:W4:Y:S01]  /*13690*/  LDL.LU.64 R20, [R1+0x20] ;  /* 0x0000200001147983 */ /* 0x000f220000300a00 */
[----:B--2---:R-:W-:-:S03]  /*136a0*/  IMAD.WIDE R14, R2, 0x4, R22 ;  /* 0x00000004020e7825 */ /* 0x004fc600078e0216 */
[----:B------:R1:W-:Y:S04]  /*136b0*/  STL.64 [R1+0x5f0], R10 ;  /* 0x0005f00a01007387 */ /* 0x0003e80000100a00 */
[----:B------:R1:W-:Y:S04]  /*136c0*/  LDGSTS.E [R0+-0x4f800], desc[UR8][R10.64], P1 ;  /* 0xb08000000a007fae */ /* 0x0003e800089a1008 */
[----:B------:R-:W2:Y:S04]  /*136d0*/  LDL.LU.64 R22, [R1+0x10] ;  /* 0x0000100001167983 */ /* 0x000ea80000300a00 */
[----:B------:R-:W-:Y:S01]  /*136e0*/  STL.64 [R1+0x60], R14 ;  /* 0x0000600e01007387 */ /* 0x000fe20000100a00 */
[----:B-1----:R-:W-:-:S03]  /*136f0*/  IMAD.WIDE R10, R2, 0x4, R28 ;  /* 0x00000004020a7825 */ /* 0x002fc600078e021c */
[----:B------:R-:W2:Y:S01]  /*13700*/  LDL.LU.64 R28, [R1] ;  /* 0x00000000011c7983 */ /* 0x000ea20000300a00 */
[----:B------:R-:W-:-:S04]  /*13710*/  SHF.R.U32.HI R25, RZ, 0x8, R25 ;  /* 0x00000008ff197819 */ /* 0x000fc80000011619 */
[----:B------:R-:W-:-:S04]  /*13720*/  SGXT.U32 R25, R25, 0x1 ;  /* 0x000000011919781a */ /* 0x000fc80000000000 */
[----:B------:R-:W-:-:S04]  /*13730*/  LOP3.LUT R25, R25, 0x56, RZ, 0xfc, !PT ;  /* 0x0000005619197812 */ /* 0x000fc800078efcff */
[----:B------:R-:W-:Y:S02]  /*13740*/  ISETP.GE.AND P5, PT, R25, UR7, PT ;  /* 0x0000000719007c0c */ /* 0x000fe4000bfa6270 */
[----:B------:R-:W1:Y:S01]  /*13750*/  S2R R25, SR_TID.X ;  /* 0x0000000000197919 */ /* 0x000e620000002100 */
[----:B------:R-:W-:Y:S02]  /*13760*/  SEL R7, RZ, 0x4, P6 ;  /* 0x00000004ff077807 */ /* 0x000fe40003000000 */
[----:B------:R-:W-:Y:S02]  /*13770*/  ISETP.GE.AND P6, PT, R24, UR7, PT ;  /* 0x0000000718007c0c */ /* 0x000fe4000bfc6270 */
[----:B-1----:R-:W-:-:S04]  /*13780*/  SHF.R.U32.HI R25, RZ, 0x8, R25 ;  /* 0x00000008ff197819 */ /* 0x002fc80000011619 */
[----:B------:R-:W-:-:S04]  /*13790*/  SGXT.U32 R25, R25, 0x1 ;  /* 0x000000011919781a */ /* 0x000fc80000000000 */
[----:B------:R-:W-:Y:S02]  /*137a0*/  LOP3.LUT R27, R25, 0x5a, RZ, 0xfc, !PT ;  /* 0x0000005a191b7812 */ /* 0x000fe400078efcff */
[----:B------:R-:W1:Y:S01]  /*137b0*/  S2R R25, SR_TID.X ;  /* 0x0000000000197919 */ /* 0x000e620000002100 */
[----:B------:R-:W-:Y:S02]  /*137c0*/  SEL R7, R7, RZ, P2 ;  /* 0x000000ff07077207 */ /* 0x000fe40001000000 */
[----:B------:R-:W-:Y:S02]  /*137d0*/  SEL R24, RZ, 0x4, P6 ;  /* 0x00000004ff187807 */ /* 0x000fe40003000000 */
[----:B------:R-:W-:Y:S02]  /*137e0*/  SEL R6, R6, RZ, P2 ;  /* 0x000000ff06067207 */ /* 0x000fe40001000000 */
[----:B------:R-:W-:Y:S02]  /*137f0*/  ISETP.NE.U32.AND P4, PT, R7, RZ, PT ;  /* 0x000000ff0700720c */ /* 0x000fe40003f85070 */
[----:B------:R-:W-:-:S02]  /*13800*/  SEL R7, R24, RZ, P2 ;  /* 0x000000ff18077207 */ /* 0x000fc40001000000 */
[----:B------:R-:W-:Y:S02]  /*13810*/  ISETP.NE.U32.AND P6, PT, R6, RZ, PT ;  /* 0x000000ff0600720c */ /* 0x000fe40003fc5070 */
[----:B------:R-:W-:Y:S02]  /*13820*/  SEL R6, RZ, 0x4, P0 ;  /* 0x00000004ff067807 */ /* 0x000fe40000000000 */
[----:B------:R-:W-:Y:S02]  /*13830*/  ISETP.NE.U32.AND P0, PT, R7, RZ, PT ;  /* 0x000000ff0700720c */ /* 0x000fe40003f05070 */
[----:B------:R-:W-:Y:S02]  /*13840*/  SEL R7, RZ, 0x4, P5 ;  /* 0x00000004ff077807 */ /* 0x000fe40002800000 */
[----:B------:R-:W-:Y:S01]  /*13850*/  ISETP.GE.AND P5, PT, R27, UR7, PT ;  /* 0x000000071b007c0c */ /* 0x000fe2000bfa6270 */
[----:B------:R-:W-:Y:S01]  /*13860*/  LDGSTS.E [R0+-0x4e800], desc[UR8][R14.64], P4 ;  /* 0xb18000000e007fae */ /* 0x000fe2000a1a1008 */
[----:B------:R-:W-:-:S02]  /*13870*/  SEL R6, R6, RZ, P2 ;  /* 0x000000ff06067207 */ /* 0x000fc40001000000 */
[----:B------:R-:W-:Y:S01]  /*13880*/  SEL R7, R7, RZ, P2 ;  /* 0x000000ff07077207 */ /* 0x000fe20001000000 */
[----:B------:R3:W-:Y:S01]  /*13890*/  STL.64 [R1+0x50], R10 ;  /* 0x0000500a01007387 */ /* 0x0007e20000100a00 */
[----:B-1----:R-:W-:-:S03]  /*138a0*/  SHF.R.U32.HI R27, RZ, 0x8, R25 ;  /* 0x00000008ff1b7819 */ /* 0x002fc60000011619 */
[----:B------:R3:W-:Y:S01]  /*138b0*/  LDGSTS.E [R0+-0x4d800], desc[UR8][R10.64], P6 ;  /* 0xb28000000a007fae */ /* 0x0007e2000b1a1008 */
[----:B------:R-:W-:Y:S02]  /*138c0*/  SHF.R.U32.HI R25, RZ, 0x8, R25 ;  /* 0x00000008ff197819 */ /* 0x000fe40000011619 */
[----:B------:R-:W-:Y:S02]  /*138d0*/  SGXT.U32 R27, R27, 0x1 ;  /* 0x000000011b1b781a */ /* 0x000fe40000000000 */
[----:B------:R-:W-:Y:S02]  /*138e0*/  SGXT.U32 R25, R25, 0x1 ;  /* 0x000000011919781a */ /* 0x000fe40000000000 */
[----:B------:R-:W-:Y:S02]  /*138f0*/  LOP3.LUT R27, R27, 0x5e, RZ, 0xfc, !PT ;  /* 0x0000005e1b1b7812 */ /* 0x000fe400078efcff */
[----:B------:R-:W-:Y:S02]  /*13900*/  ISETP.NE.U32.AND P1, PT, R6, RZ, PT ;  /* 0x000000ff0600720c */ /* 0x000fe40003f25070 */
[----:B------:R-:W-:-:S02]  /*13910*/  ISETP.GE.AND P4, PT, R27, UR7, PT ;  /* 0x000000071b007c0c */ /* 0x000fc4000bf86270 */
[----:B------:R-:W-:Y:S02]  /*13920*/  SEL R6, RZ, 0x4, P5 ;  /* 0x00000004ff067807 */ /* 0x000fe40002800000 */
[----:B------:R-:W-:Y:S02]  /*13930*/  LOP3.LUT R27, R25, 0x62, RZ, 0xfc, !PT ;  /* 0x00000062191b7812 */ /* 0x000fe400078efcff */
[----:B------:R-:W-:Y:S02]  /*13940*/  ISETP.NE.U32.AND P5, PT, R7, RZ, PT ;  /* 0x000000ff0700720c */ /* 0x000fe40003fa5070 */
[----:B------:R-:W-:Y:S02]  /*13950*/  SEL R7, RZ, 0x4, P4 ;  /* 0x00000004ff077807 */ /* 0x000fe40002000000 */
[----:B------:R-:W-:Y:S02]  /*13960*/  ISETP.GE.AND P6, PT, R27, UR7, PT ;  /* 0x000000071b007c0c */ /* 0x000fe4000bfc6270 */
[----:B------:R-:W-:-:S02]  /*13970*/  SEL R6, R6, RZ, P2 ;  /* 0x000000ff06067207 */ /* 0x000fc40001000000 */
[----:B------:R-:W-:Y:S02]  /*13980*/  SEL R7, R7, RZ, P2 ;  /* 0x000000ff07077207 */ /* 0x000fe40001000000 */
[----:B------:R-:W-:Y:S02]  /*13990*/  SEL R24, RZ, 0x4, P6 ;  /* 0x00000004ff187807 */ /* 0x000fe40003000000 */
[----:B------:R-:W-:Y:S01]  /*139a0*/  ISETP.NE.U32.AND P6, PT, R6, RZ, PT ;  /* 0x000000ff0600720c */ /* 0x000fe20003fc5070 */
[----:B---3--:R-:W-:-:S05]  /*139b0*/  IMAD.WIDE R10, R2, 0x4, R4 ;  /* 0x00000004020a7825 */ /* 0x008fca00078e0204 */
[----:B------:R4:W-:Y:S01]  /*139c0*/  LDGSTS.E [R0+-0x4c800], desc[UR8][R10.64], P0 ;  /* 0xb38000000a007fae */ /* 0x0009e200081a1008 */
[----:B------:R-:W-:Y:S01]  /*139d0*/  ISETP.NE.U32.AND P0, PT, R7, RZ, PT ;  /* 0x000000ff0700720c */ /* 0x000fe20003f05070 */
[C---:B------:R-:W-:Y:S02]  /*139e0*/  IMAD.WIDE R14, R2.reuse, 0x4, R18 ;  /* 0x00000004020e7825 */ /* 0x040fe400078e0212 */
[----:B------:R4:W-:Y:S04]  /*139f0*/  STL.64 [R1+0x610], R10 ;  /* 0x0006100a01007387 */ /* 0x0009e80000100a00 */
[----:B------:R2:W-:Y:S04]  /*13a00*/  STL.64 [R1+0x620], R14 ;  /* 0x0006200e01007387 */ /* 0x0005e80000100a00 */
[----:B------:R2:W-:Y:S01]  /*13a10*/  LDGSTS.E [R0+-0x4b800], desc[UR8][R14.64], P1 ;  /* 0xb48000000e007fae */ /* 0x0005e200089a1008 */
[----:B----4-:R-:W-:-:S05]  /*13a20*/  IMAD.WIDE R10, R2, 0x4, R20 ;  /* 0x00000004020a7825 */ /* 0x010fca00078e0214 */
[----:B------:R1:W-:Y:S01]  /*13a30*/  STL.64 [R1+0x630], R10 ;  /* 0x0006300a01007387 */ /* 0x0003e20000100a00 */
[----:B--2---:R-:W-:-:S03]  /*13a40*/  IMAD.WIDE R14, R2, 0x4, R22 ;  /* 0x00000004020e7825 */ /* 0x004fc600078e0216 */
[----:B------:R1:W-:Y:S04]  /*13a50*/  LDGSTS.E [R0+-0x4a800], desc[UR8][R10.64], P5 ;  /* 0xb58000000a007fae */ /* 0x0003e8000a9a1008 */
[----:B------:R-:W-:Y:S04]  /*13a60*/  STL.64 [R1+0x640], R14 ;  /* 0x0006400e01007387 */ /* 0x000fe80000100a00 */
[----:B------:R-:W-:Y:S01]  /*13a70*/  LDGSTS.E [R0+-0x49800], desc[UR8][R14.64], P6 ;  /* 0xb68000000e007fae */ /* 0x000fe2000b1a1008 */
[----:B-1----:R-:W-:-:S05]  /*13a80*/  IMAD.WIDE R10, R2, 0x4, R28 ;  /* 0x00000004020a7825 */ /* 0x002fca00078e021c */
[----:B------:R1:W-:Y:S04]  /*13a90*/  STL.64 [R1+0x650], R10 ;  /* 0x0006500a01007387 */ /* 0x0003e80000100a00 */
[----:B------:R2:W-:Y:S04]  /*13aa0*/  LDGSTS.E [R0+-0x48800], desc[UR8][R10.64], P0 ;  /* 0xb78000000a007fae */ /* 0x0005e800081a1008 */
[----:B-1----:R-:W3:Y:S01]  /*13ab0*/  LDL.LU.64 R10, [R1+0x590] ;  /* 0x00059000010a7983 */ /* 0x002ee20000300a00 */
[----:B------:R-:W1:Y:S02]  /*13ac0*/  S2R R5, SR_TID.X ;  /* 0x0000000000057919 */ /* 0x000e640000002100 */
[----:B-1----:R-:W-:-:S04]  /*13ad0*/  SHF.R.U32.HI R5, RZ, 0x8, R5 ;  /* 0x00000008ff057819 */ /* 0x002fc80000011605 */
[----:B------:R-:W-:-:S04]  /*13ae0*/  SGXT.U32 R5, R5, 0x1 ;  /* 0x000000010505781a */ /* 0x000fc80000000000 */
[----:B------:R-:W-:-:S04]  /*13af0*/  LOP3.LUT R5, R5, 0x6a, RZ, 0xfc, !PT ;  /* 0x0000006a05057812 */ /* 0x000fc800078efcff */
[----:B------:R-:W-:Y:S02]  /*13b00*/  ISETP.GE.AND P1, PT, R5, UR7, PT ;  /* 0x0000000705007c0c */ /* 0x000fe4000bf26270 */
[----:B------:R-:W1:Y:S01]  /*13b10*/  S2R R5, SR_TID.X ;  /* 0x0000000000057919 */ /* 0x000e620000002100 */
[----:B---3--:R3:W-:Y:S04]  /*13b20*/  STL.64 [R1+0x1340], R10 ;  /* 0x0013400a01007387 */ /* 0x0087e80000100a00 */
[----:B---3--:R-:W3:Y:S01]  /*13b30*/  LDL.LU.64 R10, [R1+0x1a8] ;  /* 0x0001a800010a7983 */ /* 0x008ee20000300a00 */
[----:B-1----:R-:W-:-:S04]  /*13b40*/  SHF.R.U32.HI R5, RZ, 0x8, R5 ;  /* 0x00000008ff057819 */ /* 0x002fc80000011605 */
[----:B------:R-:W-:-:S04]  /*13b50*/  SGXT.U32 R5, R5, 0x1 ;  /* 0x000000010505781a */ /* 0x000fc80000000000 */
[C---:B------:R-:W-:Y:S02]  /*13b60*/  LOP3.LUT R29, R5.reuse, 0x6e, RZ, 0xfc, !PT ;  /* 0x0000006e051d7812 */ /* 0x040fe400078efcff */
[----:B------:R-:W-:Y:S02]  /*13b70*/  LOP3.LUT R4, R5, 0x72, RZ, 0xfc, !PT ;  /* 0x0000007205047812 */ /* 0x000fe400078efcff */
[----:B------:R-:W1:Y:S01]  /*13b80*/  S2R R5, SR_TID.X ;  /* 0x0000000000057919 */ /* 0x000e620000002100 */
[----:B------:R-:W-:-:S04]  /*13b90*/  LOP3.LUT R25, R25, 0x66, RZ, 0xfc, !PT ;  /* 0x0000006619197812 */ /* 0x000fc800078efcff */
[----:B------:R-:W-:Y:S02]  /*13ba0*/  ISETP.GE.AND P4, PT, R25, UR7, PT ;  /* 0x0000000719007c0c */ /* 0x000fe4000bf86270 */
[----:B------:R-:W-:Y:S02]  /*13bb0*/  SEL R6, R24, RZ, P2 ;  /* 0x000000ff18067207 */ /* 0x000fe40001000000 */
[----:B------:R-:W-:Y:S02]  /*13bc0*/  SEL R25, RZ, 0x4, P4 ;  /* 0x00000004ff197807 */ /* 0x000fe40002000000 */
[----:B------:R-:W-:Y:S02]  /*13bd0*/  ISETP.NE.U32.AND P4, PT, R6, RZ, PT ;  /* 0x000000ff0600720c */ /* 0x000fe40003f85070 */
[----:B------:R-:W-:-:S04]  /*13be0*/  SEL R6, R25, RZ, P2 ;  /* 0x000000ff19067207 */ /* 0x000fc80001000000 */
[----:B------:R-:W-:Y:S02]  /*13bf0*/  ISETP.NE.U32.AND P5, PT, R6, RZ, PT ;  /* 0x000000ff0600720c */ /* 0x000fe40003fa5070 */
[----:B------:R-:W-:Y:S02]  /*13c00*/  SEL R6, RZ, 0x4, P1 ;  /* 0x00000004ff067807 */ /* 0x000fe40000800000 */
[----:B------:R-:W-:Y:S02]  /*13c10*/  ISETP.GE.AND P1, PT, R4, UR7, PT ;  /* 0x0000000704007c0c */ /* 0x000fe4000bf26270 */
[--C-:B-1----:R-:W-:Y:S02]  /*13c20*/  SHF.R.U32.HI R4, RZ, 0x8, R5.reuse ;  /* 0x00000008ff047819 */ /* 0x102fe40000011605 */
[----:B------:R-:W-:Y:S02]  /*13c30*/  SHF.R.U32.HI R5, RZ, 0x8, R5 ;  /* 0x00000008ff057819 */ /* 0x000fe40000011605 */
[----:B------:R-:W-:-:S02]  /*13c40*/  SGXT.U32 R4, R4, 0x1 ;  /* 0x000000010404781a */ /* 0x000fc40000000000 */
[----:B------:R-:W-:Y:S02]  /*13c50*/  SGXT.U32 R5, R5, 0x1 ;  /* 0x000000010505781a */ /* 0x000fe40000000000 */
[----:B------:R-:W-:Y:S02]  /*13c60*/  LOP3.LUT R4, R4, 0x76, RZ, 0xfc, !PT ;  /* 0x0000007604047812 */ /* 0x000fe400078efcff */
[----:B------:R-:W-:Y:S02]  /*13c70*/  ISETP.GE.AND P6, PT, R29, UR7, PT ;  /* 0x000000071d007c0c */ /* 0x000fe4000bfc6270 */
[----:B------:R-:W-:Y:S02]  /*13c80*/  SEL R6, R6, RZ, P2 ;  /* 0x000000ff06067207 */ /* 0x000fe40001000000 */
[----:B------:R-:W-:Y:S02]  /*13c90*/  ISETP.GE.AND P0, PT, R4, UR7, PT ;  /* 0x0000000704007c0c */ /* 0x000fe4000bf06270 */
[----:B------:R-:W-:-:S02]  /*13ca0*/  LOP3.LUT R4, R5, 0x7a, RZ, 0xfc, !PT ;  /* 0x0000007a05047812 */ /* 0x000fc400078efcff */
[----:B------:R-:W-:Y:S02]  /*13cb0*/  SEL R7, RZ, 0x4, P6 ;  /* 0x00000004ff077807 */ /* 0x000fe40003000000 */
[----:B------:R-:W-:Y:S02]  /*13cc0*/  LOP3.LUT R5, R5, 0x7e, RZ, 0xfc, !PT ;  /* 0x0000007e05057812 */ /* 0x000fe400078efcff */
[----:B------:R-:W-:Y:S02]  /*13cd0*/  ISETP.NE.U32.AND P6, PT, R6, RZ, PT ;  /* 0x000000ff0600720c */ /* 0x000fe40003fc5070 */
[----:B------:R-:W-:Y:S02]  /*13ce0*/  SEL R6, RZ, 0x4, P1 ;  /* 0x00000004ff067807 */ /* 0x000fe40000800000 */
[----:B------:R-:W-:Y:S02]  /*13cf0*/  ISETP.GE.AND P1, PT, R4, UR7, PT ;  /* 0x0000000704007c0c */ /* 0x000fe4000bf26270 */
[----:B------:R-:W-:-:S02]  /*13d00*/  SEL R24, RZ, 0x4, P0 ;  /* 0x00000004ff187807 */ /* 0x000fc40000000000 */
[----:B------:R-:W-:Y:S01]  /*13d10*/  ISETP.GE.AND P0, PT, R5, UR7, PT ;  /* 0x0000000705007c0c */ /* 0x000fe2000bf06270 */
[----:B------:R-:W-:Y:S01]  /*13d20*/  IMAD.WIDE R4, R2, 0x4, R12 ;  /* 0x0000000402047825 */ /* 0x000fe200078e020c */
[----:B------:R-:W-:Y:S02]  /*13d30*/  SEL R7, R7, RZ, P2 ;  /* 0x000000ff07077207 */ /* 0x000fe40001000000 */
[----:B------:R-:W-:Y:S02]  /*13d40*/  SEL R27, RZ, 0x4, P1 ;  /* 0x00000004ff1b7807 */ /* 0x000fe40000800000 */
[----:B------:R-:W-:Y:S02]  /*13d50*/  SEL R6, R6, RZ, P2 ;  /* 0x000000ff06067207 */ /* 0x000fe40001000000 */
[----:B------:R-:W-:Y:S02]  /*13d60*/  SEL R25, RZ, 0x4, P0 ;  /* 0x00000004ff197807 */ /* 0x000fe40000000000 */
[----:B------:R-:W-:-:S02]  /*13d70*/  ISETP.NE.U32.AND P1, PT, R7, RZ, PT ;  /* 0x000000ff0700720c */ /* 0x000fc40003f25070 */
[----:B------:R-:W-:Y:S02]  /*13d80*/  ISETP.NE.U32.AND P0, PT, R6, RZ, PT ;  /* 0x000000ff0600720c */ /* 0x000fe40003f05070 */
[----:B------:R-:W-:Y:S02]  /*13d90*/  SEL R7, R27, RZ, P2 ;  /* 0x000000ff1b077207 */ /* 0x000fe40001000000 */
[----:B------:R-:W-:Y:S01]  /*13da0*/  SEL R6, R25, RZ, P2 ;  /* 0x000000ff19067207 */ /* 0x000fe20001000000 */
[----:B---3--:R2:W-:Y:S04]  /*13db0*/  STL.64 [R1+0x1350], R10 ;  /* 0x0013500a01007387 */ /* 0x0085e80000100a00 */
[----:B------:R-:W3:Y:S04]  /*13dc0*/  LDL.LU.64 R14, [R1+0x580] ;  /* 0x00058000010e7983 */ /* 0x000ee80000300a00 */
[----:B------:R-:W4:Y:S04]  /*13dd0*/  LDL.LU.64 R16, [R1+0x570] ;  /* 0x0005700001107983 */ /* 0x000f280000300a00 */
[----:B------:R-:W3:Y:S01]  /*13de0*/  LDL.LU.64 R18, [R1+0x560] ;  /* 0x0005600001127983 */ /* 0x000ee20000300a00 */
[----:B--2---:R-:W-:-:S03]  /*13df0*/  IMAD.WIDE R10, R2, 0x4, R8 ;  /* 0x00000004020a7825 */ /* 0x004fc600078e0208 */
[----:B------:R-:W2:Y:S04]  /*13e00*/  LDL.LU.64 R20, [R1+0x550] ;  /* 0x0005500001147983 */ /* 0x000ea80000300a00 */
[----:B------:R-:W2:Y:S04]  /*13e10*/  LDL.LU.64 R22, [R1+0x540] ;  /* 0x0005400001167983 */ /* 0x000ea80000300a00 */
[----:B------:R-:W2:Y:S04]  /*13e20*/  LDL.LU.64 R28, [R1+0x530] ;  /* 0x00053000011c7983 */ /* 0x000ea80000300a00 */
[----:B------:R-:W2:Y:S01]  /*13e30*/  LDL.LU.64 R12, [R1+0x5a8] ;  /* 0x0005a800010c7983 */ /* 0x000ea20000300a00 */
[----:B------:R-:W-:-:S03]  /*13e40*/  SEL R8, R24, RZ, P2 ;  /* 0x000000ff18087207 */ /* 0x000fc60001000000 */
[----:B------:R-:W-:Y:S04]  /*13e50*/  STL.64 [R1+0x660], R10 ;  /* 0x0006600a01007387 */ /* 0x000fe80000100a00 */
[----:B------:R1:W-:Y:S04]  /*13e60*/  STL [R1+0x1268], R26 ;  /* 0x0012681a01007387 */ /* 0x0003e80000100800 */
[----:B------:R1:W-:Y:S04]  /*13e70*/  STL.64 [R1+0x670], R4 ;  /* 0x0006700401007387 */ /* 0x0003e80000100a00 */
[----:B------:R2:W-:Y:S04]  /*13e80*/  LDGSTS.E [R0+-0x47800], desc[UR8][R10.64], P4 ;  /* 0xb88000000a007fae */ /* 0x0005e8000a1a1008 */
[----:B-1----:R-:W2:Y:S04]  /*13e90*/  LDL.LU.64 R26, [R1+0x1a0] ;  /* 0x0001a000011a7983 */ /* 0x002ea80000300a00 */
[----:B------:R-:W3:Y:S04]  /*13ea0*/  LDL.LU.64 R24, [R1+0x198] ;  /* 0x0001980001187983 */ /* 0x000ee80000300a00 */
[----:B------:R-:W4:Y:S01]  /*13eb0*/  LDL.LU.64 R10, [R1+0x1350] ;  /* 0x00135000010a7983 */ /* 0x000f220000300a00 */
[----:B------:R-:W-:-:S02]  /*13ec0*/  ISETP.NE.U32.AND P2, PT, R8, RZ, PT ;  /* 0x000000ff0800720c */ /* 0x000fc40003f45070 */
[----:B------:R-:W-:Y:S01]  /*13ed0*/  ISETP.NE.U32.AND P4, PT, R7, RZ, PT ;  /* 0x000000ff0700720c */ /* 0x000fe20003f85070 */
[----:B------:R-:W4:Y:S04]  /*13ee0*/  LDL.LU.64 R8, [R1+0x190] ;  /* 0x0001900001087983 */ /* 0x000f280000300a00 */
[----:B------:R1:W-:Y:S01]  /*13ef0*/  LDGSTS.E [R0+-0x46800], desc[UR8][R4.64], P5 ;  /* 0xb980000004007fae */ /* 0x0003e2000a9a1008 */
[----:B------:R-:W-:-:S03]  /*13f00*/  ISETP.NE.U32.AND P5, PT, R6, RZ, PT ;  /* 0x000000ff0600720c */ /* 0x000fc60003fa5070 */
[----:B------:R-:W1:Y:S04]  /*13f10*/  LDL.LU.64 R4, [R1+0x1348] ;  /* 0x0013480001047983 */ /* 0x000e680000300a00 */
[----:B------:R-:W4:Y:S01]  /*13f20*/  LDL.LU.64 R6, [R1+0x188] ;  /* 0x0001880001067983 */ /* 0x000f220000300a00 */
[----:B--2---:R-:W-:-:S04]  /*13f30*/  IMAD.WIDE R26, R2, 0x4, R26 ;  /* 0x00000004021a7825 */ /* 0x004fc800078e021a */
[----:B---3--:R-:W-:-:S04]  /*13f40*/  IMAD.WIDE R24, R2, 0x4, R24 ;  /* 0x0000000402187825 */ /* 0x008fc800078e0218 */
[----:B----4-:R-:W-:-:S05]  /*13f50*/  IMAD.WIDE R10, R2, 0x4, R10 ;  /* 0x00000004020a7825 */ /* 0x010fca00078e020a */
[----:B------:R2:W-:Y:S04]  /*13f60*/  STL.64 [R1+0x680], R10 ;  /* 0x0006800a01007387 */ /* 0x0005e80000100a00 */
[----:B------:R-:W-:Y:S04]  /*13f70*/  STL.64 [R1+0x690], R26 ;  /* 0x0006901a01007387 */ /* 0x000fe80000100a00 */
[----:B------:R-:W-:Y:S04]  /*13f80*/  STL.64 [R1+0x6a0], R24 ;  /* 0x0006a01801007387 */ /* 0x000fe80000100a00 */
[----:B------:R-:W-:Y:S01]  /*13f90*/  LDGSTS.E [R0+-0x45800], desc[UR8][R10.64], P6 ;  /* 0xba8000000a007fae */ /* 0x000fe2000b1a1008 */
[----:B------:R-:W-:-:S03]  /*13fa0*/  IMAD.WIDE R8, R2, 0x4, R8 ;  /* 0x0000000402087825 */ /* 0x000fc600078e0208 */
[----:B------:R-:W-:Y:S01]  /*13fb0*/  LDGSTS.E [R0+-0x44800], desc[UR8][R26.64], P1 ;  /* 0xbb8000001a007fae */ /* 0x000fe200089a1008 */
[----:B-1----:R-:W-:-:S03]  /*13fc0*/  IMAD.WIDE R4, R2, 0x4, R4 ;  /* 0x0000000402047825 */ /* 0x002fc600078e0204 */
[----:B------:R-:W-:Y:S04]  /*13fd0*/  LDGSTS.E [R0+-0x43800], desc[UR8][R24.64], P0 ;  /* 0xbc80000018007fae */ /* 0x000fe800081a1008 */
[----:B--2---:R-:W2:Y:S01]  /*13fe0*/  LDL.LU.64 R10, [R1+0x1340] ;  /* 0x00134000010a7983 */ /* 0x004ea20000300a00 */
[----:B------:R-:W-:-:S03]  /*13ff0*/  IMAD.WIDE R6, R2, 0x4, R6 ;  /* 0x0000000402067825 */ /* 0x000fc600078e0206 */
[----:B------:R1:W-:Y:S01]  /*14000*/  STL.64 [R1+0x6b0], R8 ;  /* 0x0006b00801007387 */ /* 0x0003e20000100a00 */
[----:B------:R-:W-:-:S03]  /*14010*/  IMAD.SHL.U32 R3, R3, 0x80, RZ ;  /* 0x0000008003037824 */ /* 0x000fc600078e00ff */
[----:B------:R1:W-:Y:S04]  /*14020*/  LDGSTS.E [R0+-0x42800], desc[UR8][R8.64], P2 ;  /* 0xbd80000008007fae */ /* 0x0003e800091a1008 */
[----:B------:R-:W-:Y:S04]  /*14030*/  STL.64 [R1+0x6c0], R6 ;  /* 0x0006c00601007387 */ /* 0x000fe80000100a00 */
[----:B------:R-:W-:Y:S04]  /*14040*/  LDGSTS.E [R0+-0x41800], desc[UR8][R6.64], P4 ;  /* 0xbe80000006007fae */ /* 0x000fe8000a1a1008 */
[----:B------:R3:W-:Y:S04]  /*14050*/  STL.64 [R1+0x6d0], R4 ;  /* 0x0006d00401007387 */ /* 0x0007e80000100a00 */
[----:B------:R3:W-:Y:S01]  /*14060*/  LDGSTS.E [R0+-0x40800], desc[UR8][R4.64], P5 ;  /* 0xbf80000004007fae */ /* 0x0007e2000a9a1008 */
[----:B-1----:R-:W-:-:S03]  /*14070*/  IMAD.WIDE R8, R3, 0x4, R14 ;  /* 0x0000000403087825 */ /* 0x002fc600078e020e */
[----:B------:R-:W-:Y:S04]  /*14080*/  STL [R1+0x450], RZ ;  /* 0x000450ff01007387 */ /* 0x000fe80000100800 */
[----:B------:R-:W-:Y:S01]  /*14090*/  STL [R1+0x454], RZ ;  /* 0x000454ff01007387 */ /* 0x000fe20000100800 */
[----:B---3--:R-:W-:-:S03]  /*140a0*/  IMAD.WIDE R4, R3, 0x4, R12 ;  /* 0x0000000403047825 */ /* 0x008fc600078e020c */
[----:B------:R-:W0:Y:S04]  /*140b0*/  LDGDEPBAR ;  /* 0x00000000000079af */ /* 0x000e280000000000 */
[----:B------:R1:W-:Y:S02]  /*140c0*/  STL.64 [R1+0x5a8], R4 ;  /* 0x0005a80401007387 */ /* 0x0003e40000100a00 */
[----:B-1----:R-:W-:-:S04]  /*140d0*/  IMAD.WIDE R4, R3, 0x4, R16 ;  /* 0x0000000403047825 */ /* 0x002fc800078e0210 */
[----:B--2---:R-:W-:-:S05]  /*140e0*/  IMAD.WIDE R6, R3, 0x4, R10 ;  /* 0x0000000403067825 */ /* 0x004fca00078e020a */
[----:B------:R1:W-:Y:S04]  /*140f0*/  STL.64 [R1+0x590], R6 ;  /* 0x0005900601007387 */ /* 0x0003e80000100a00 */
[----:B------:R2:W-:Y:S04]  /*14100*/  STL.64 [R1+0x580], R8 ;  /* 0x0005800801007387 */ /* 0x0005e80000100a00 */
[----:B------:R3:W-:Y:S01]  /*14110*/  STL.64 [R1+0x570], R4 ;  /* 0x0005700401007387 */ /* 0x0007e20000100a00 */
[----:B-1----:R-:W-:-:S04]  /*14120*/  IMAD.WIDE R6, R3, 0x4, R18 ;  /* 0x0000000403067825 */ /* 0x002fc800078e0212 */
[C---:B--2---:R-:W-:Y:S01]  /*14130*/  IMAD.WIDE R8, R3.reuse, 0x4, R20 ;  /* 0x0000000403087825 */ /* 0x044fe200078e0214 */
[----:B------:R-:W-:Y:S03]  /*14140*/  STL.64 [R1+0x560], R6 ;  /* 0x0005600601007387 */ /* 0x000fe60000100a00 */
[C---:B---3--:R-:W-:Y:S01]  /*14150*/  IMAD.WIDE R4, R3.reuse, 0x4, R22 ;  /* 0x0000000403047825 */ /* 0x048fe200078e0216 */
[----:B------:R-:W-:Y:S04]  /*14160*/  STL.64 [R1+0x550], R8 ;  /* 0x0005500801007387 */ /* 0x000fe80000100a00 */
[----:B------:R-:W2:Y:S04]  /*14170*/  LDL.LU.64 R18, [R1+0x520] ;  /* 0x0005200001127983 */ /* 0x000ea80000300a00 */
[----:B------:R1:W-:Y:S04]  /*14180*/  STL.64 [R1+0x540], R4 ;  /* 0x0005400401007387 */ /* 0x0003e80000100a00 */
[----:B-1----:R-:W3:Y:S01]  /*14190*/  LDL.LU.64 R4, [R1+0x3f8] ;  /* 0x0003f80001047983 */ /* 0x002ee20000300a00 */
[----:B------:R-:W-:-:S05]  /*141a0*/  IMAD.WIDE R6, R3, 0x4, R28 ;  /* 0x0000000403067825 */ /* 0x000fca00078e021c */
[----:B------:R-:W-:Y:S04]  /*141b0*/  STL.64 [R1+0x530], R6 ;  /* 0x0005300601007387 */ /* 0x000fe80000100a00 */
[----:B---3--:R1:W-:Y:S04]  /*141c0*/  STL.64 [R1+0x12b8], R4 ;  /* 0x0012b80401007387 */ /* 0x0083e80000100a00 */
[----:B-1----:R-:W3:Y:S04]  /*141d0*/  LDL.LU.64 R4, [R1+0x408] ;  /* 0x0004080001047983 */ /* 0x002ee80000300a00 */
        /* <DEDUP_REMOVED lines=29> */
[----:B-1----:R-:W3:Y:S01]  /*143b0*/  LDL.LU.64 R4, [R1+0x500] ;  /* 0x0005000001047983 */ /* 0x002ee20000300a00 */
[----:B--2---:R-:W-:-:S03]  /*143c0*/  IMAD.WIDE R18, R3, 0x4, R18 ;  /* 0x0000000403127825 */ /* 0x004fc600078e0212 */
[----:B---3--:R1:W-:Y:S04]  /*143d0*/  STL.64 [R1+0x1338], R4 ;  /* 0x0013380401007387 */ /* 0x0083e80000100a00 */
[----:B-1----:R-:W2:Y:S04]  /*143e0*/  LDL.LU.64 R4, [R1+0x510] ;  /* 0x0005100001047983 */ /* 0x002ea80000300a00 */
[----:B------:R-:W3:Y:S04]  /*143f0*/  LDL.LU.64 R6, [R1+0x3e8] ;  /* 0x0003e80001067983 */ /* 0x000ee80000300a00 */
[----:B------:R-:W4:Y:S04]  /*14400*/  LDL.LU.64 R8, [R1+0x3d8] ;  /* 0x0003d80001087983 */ /* 0x000f280000300a00 */
[----:B------:R-:W3:Y:S04]  /*14410*/  LDL.LU.64 R24, [R1+0x3c8] ;  /* 0x0003c80001187983 */ /* 0x000ee80000300a00 */
        /* <DEDUP_REMOVED lines=8> */
[----:B------:R1:W-:Y:S04]  /*144a0*/  STL.64 [R1+0x520], R18 ;  /* 0x0005201201007387 */ /* 0x0003e80000100a00 */
[----:B-1----:R-:W3:Y:S01]  /*144b0*/  LDL.LU.64 R18, [R1+0x338] ;  /* 0x0003380001127983 */ /* 0x002ee20000300a00 */
[----:B--2---:R-:W-:-:S05]  /*144c0*/  IMAD.WIDE R4, R3, 0x4, R4 ;  /* 0x0000000403047825 */ /* 0x004fca00078e0204 */
[----:B------:R1:W-:Y:S04]  /*144d0*/  STL.64 [R1+0x718], R4 ;  /* 0x0007180401007387 */ /* 0x0003e80000100a00 */
[----:B-1----:R-:W2:Y:S02]  /*144e0*/  LDL.LU.64 R4, [R1+0x1338] ;  /* 0x0013380001047983 */ /* 0x002ea40000300a00 */
        /* <DEDUP_REMOVED lines=47> */
[----:B-1----:R-:W2:Y:S01]  /*147e0*/  LDL.LU.64 R4, [R1+0x12b8] ;  /* 0x0012b80001047983 */ /* 0x002ea20000300a00 */
[----:B---3--:R-:W-:-:S04]  /*147f0*/  IMAD.WIDE R6, R3, 0x4, R6 ;  /* 0x0000000403067825 */ /* 0x008fc800078e0206 */
[----:B--2---:R-:W-:-:S05]  /*14800*/  IMAD.WIDE R4, R3, 0x4, R4 ;  /* 0x0000000403047825 */ /* 0x004fca00078e0204 */
[----:B------:R4:W-:Y:S04]  /*14810*/  STL.64 [R1+0x988], R4 ;  /* 0x0009880401007387 */ /* 0x0009e80000100a00 */
[----:B------:R1:W-:Y:S01]  /*14820*/  STL.64 [R1+0x998], R6 ;  /* 0x0009980601007387 */ /* 0x0003e20000100a00 */
[----:B----4-:R-:W-:-:S04]  /*14830*/  IMAD.WIDE R4, R3, 0x4, R8 ;  /* 0x0000000403047825 */ /* 0x010fc800078e0208 */
[C---:B------:R-:W-:Y:S01]  /*14840*/  IMAD.WIDE R8, R3.reuse, 0x4, R24 ;  /* 0x0000000403087825 */ /* 0x040fe200078e0218 */
[----:B------:R2:W-:Y:S03]  /*14850*/  STL.64 [R1+0x9a8], R4 ;  /* 0x0009a80401007387 */ /* 0x0005e60000100a00 */
[C---:B-1----:R-:W-:Y:S01]  /*14860*/  IMAD.WIDE R6, R3.reuse, 0x4, R26 ;  /* 0x0000000403067825 */ /* 0x042fe200078e021a */
[----:B------:R1:W-:Y:S04]  /*14870*/  STL.64 [R1+0x9b8], R8 ;  /* 0x0009b80801007387 */ /* 0x0003e80000100a00 */
[----:B------:R3:W-:Y:S01]  /*14880*/  STL.64 [R1+0x9c8], R6 ;  /* 0x0009c80601007387 */ /* 0x0007e20000100a00 */
[----:B--2---:R-:W-:-:S04]  /*14890*/  IMAD.WIDE R4, R3, 0x4, R12 ;  /* 0x0000000403047825 */ /* 0x004fc800078e020c */
[C---:B-1----:R-:W-:Y:S01]  /*148a0*/  IMAD.WIDE R8, R3.reuse, 0x4, R10 ;  /* 0x0000000403087825 */ /* 0x042fe200078e020a */
[----:B------:R1:W-:Y:S03]  /*148b0*/  STL.64 [R1+0x9d8], R4 ;  /* 0x0009d80401007387 */ /* 0x0003e60000100a00 */
[C---:B---3--:R-:W-:Y:S01]  /*148c0*/  IMAD.WIDE R6, R3.reuse, 0x4, R14 ;  /* 0x0000000403067825 */ /* 0x048fe200078e020e */
[----:B------:R2:W-:Y:S04]  /*148d0*/  STL.64 [R1+0x9e8], R8 ;  /* 0x0009e80801007387 */ /* 0x0005e80000100a00 */
[----:B------:R-:W-:Y:S01]  /*148e0*/  STL.64 [R1+0x9f8], R6 ;  /* 0x0009f80601007387 */ /* 0x000fe20000100a00 */
[----:B-1----:R-:W-:-:S05]  /*148f0*/  IMAD.WIDE R4, R3, 0x4, R16 ;  /* 0x0000000403047825 */ /* 0x002fca00078e0210 */
[----:B------:R1:W-:Y:S04]  /*14900*/  STL.64 [R1+0xa08], R4 ;  /* 0x000a080401007387 */ /* 0x0003e80000100a00 */
[----:B------:R-:W3:Y:S04]  /*14910*/  LDL.LU.64 R10, [R1+0x328] ;  /* 0x00032800010a7983 */ /* 0x000ee80000300a00 */
[----:B--2---:R-:W2:Y:S04]  /*14920*/  LDL.LU.64 R8, [R1+0x318] ;  /* 0x0003180001087983 */ /* 0x004ea80000300a00 */
[----:B-1----:R-:W4:Y:S01]  /*14930*/  LDL.LU.64 R4, [R1+0x2e8] ;  /* 0x0002e80001047983 */ /* 0x002f220000300a00 */
[----:B------:R-:W-:-:S05]  /*14940*/  IMAD.WIDE R6, R3, 0x4, R18 ;  /* 0x0000000403067825 */ /* 0x000fca00078e0212 */
[----:B------:R-:W-:Y:S04]  /*14950*/  STL.64 [R1+0xa48], R6 ;  /* 0x000a480601007387 */ /* 0x000fe80000100a00 */
[----:B----4-:R1:W-:Y:S04]  /*14960*/  STL.64 [R1+0x12a8], R4 ;  /* 0x0012a80401007387 */ /* 0x0103e80000100a00 */
[----:B-1----:R-:W4:Y:S04]  /*14970*/  LDL.LU.64 R4, [R1+0x2f8] ;  /* 0x0002f80001047983 */ /* 0x002f280000300a00 */
[----:B----4-:R1:W-:Y:S04]  /*14980*/  STL.64 [R1+0x12b0], R4 ;  /* 0x0012b00401007387 */ /* 0x0103e80000100a00 */
[----:B-1----:R-:W4:Y:S04]  /*14990*/  LDL.LU.64 R4, [R1+0x308] ;  /* 0x0003080001047983 */ /* 0x002f280000300a00 */
[----:B------:R-:W2:Y:S04]  /*149a0*/  LDL.LU.64 R26, [R1+0x268] ;  /* 0x00026800011a7983 */ /* 0x000ea80000300a00 */
[----:B--2---:R1:W-:Y:S04]  /*149b0*/  STL.64 [R1+0x1270], R26 ;  /* 0x0012701a01007387 */ /* 0x0043e80000100a00 */
[----:B-1----:R-:W2:Y:S04]  /*149c0*/  LDL.LU.64 R26, [R1+0x278] ;  /* 0x00027800011a7983 */ /* 0x002ea80000300a00 */
        /* <DEDUP_REMOVED lines=9> */
[----:B-1----:R-:W2:Y:S01]  /*14a60*/  LDL.LU.64 R26, [R1+0x2c8] ;  /* 0x0002c800011a7983 */ /* 0x002ea20000300a00 */
[----:B------:R-:W-:-:S04]  /*14a70*/  IMAD.WIDE R20, R3, 0x4, R20 ;  /* 0x0000000403147825 */ /* 0x000fc800078e0214 */
[----:B------:R-:W-:-:S04]  /*14a80*/  IMAD.WIDE R22, R3, 0x4, R22 ;  /* 0x0000000403167825 */ /* 0x000fc800078e0216 */
[----:B---3--:R-:W-:-:S04]  /*14a90*/  IMAD.WIDE R6, R3, 0x4, R10 ;  /* 0x0000000403067825 */ /* 0x008fc800078e020a */
[----:B------:R-:W-:-:S04]  /*14aa0*/  IMAD.WIDE R28, R3, 0x4, R28 ;  /* 0x00000004031c7825 */ /* 0x000fc800078e021c */
[C---:B----4-:R-:W-:Y:S01]  /*14ab0*/  IMAD.WIDE R4, R3.reuse, 0x4, R4 ;  /* 0x0000000403047825 */ /* 0x050fe200078e0204 */
[----:B--2---:R1:W-:Y:S04]  /*14ac0*/  STL.64 [R1+0x12a0], R26 ;  /* 0x0012a01a01007387 */ /* 0x0043e80000100a00 */
[----:B-1----:R-:W2:Y:S04]  /*14ad0*/  LDL.LU.64 R26, [R1+0x2d8] ;  /* 0x0002d800011a7983 */ /* 0x002ea80000300a00 */
[----:B------:R-:W3:Y:S04]  /*14ae0*/  LDL.LU.64 R24, [R1+0x228] ;  /* 0x0002280001187983 */ /* 0x000ee80000300a00 */
[----:B------:R-:W4:Y:S04]  /*14af0*/  LDL.LU.64 R18, [R1+0x218] ;  /* 0x0002180001127983 */ /* 0x000f280000300a00 */
[----:B------:R-:W2:Y:S04]  /*14b00*/  LDL.LU.64 R16, [R1+0x208] ;  /* 0x0002080001107983 */ /* 0x000ea80000300a00 */
[----:B------:R-:W2:Y:S04]  /*14b10*/  LDL.LU.64 R14, [R1+0x1f8] ;  /* 0x0001f800010e7983 */ /* 0x000ea80000300a00 */
[----:B------:R-:W2:Y:S04]  /*14b20*/  LDL.LU.64 R12, [R1+0x1e8] ;  /* 0x0001e800010c7983 */ /* 0x000ea80000300a00 */
[----:B------:R-:W-:Y:S04]  /*14b30*/  STL.64 [R1+0xa18], R20 ;  /* 0x000a181401007387 */ /* 0x000fe80000100a00 */
[----:B------:R1:W-:Y:S04]  /*14b40*/  STL.64 [R1+0x11b8], R20 ;  /* 0x0011b81401007387 */ /* 0x0003e80000100a00 */
[----:B-1----:R-:W2:Y:S04]  /*14b50*/  LDL.LU.64 R20, [R1+0x238] ;  /* 0x0002380001147983 */ /* 0x002ea80000300a00 */
[----:B------:R-:W2:Y:S04]  /*14b60*/  LDL.LU.64 R10, [R1+0x1d8] ;  /* 0x0001d800010a7983 */ /* 0x000ea80000300a00 */
[----:B------:R-:W-:Y:S04]  /*14b70*/  STL.64 [R1+0xa28], R22 ;  /* 0x000a281601007387 */ /* 0x000fe80000100a00 */
[----:B------:R1:W-:Y:S04]  /*14b80*/  STL.64 [R1+0xa58], R6 ;  /* 0x000a580601007387 */ /* 0x0003e80000100a00 */
[----:B------:R1:W-:Y:S02]  /*14b90*/  STL.64 [R1+0x11c0], R22 ;  /* 0x0011c01601007387 */ /* 0x0003e40000100a00 */
[----:B-1----:R-:W-:-:S02]  /*14ba0*/  IMAD.WIDE R6, R3, 0x4, R8 ;  /* 0x0000000403067825 */ /* 0x002fc400078e0208 */
[----:B------:R-:W2:Y:S04]  /*14bb0*/  LDL.LU.64 R22, [R1+0x248] ;  /* 0x0002480001167983 */ /* 0x000ea80000300a00 */
[----:B------:R-:W2:Y:S04]  /*14bc0*/  LDL.LU.64 R8, [R1+0x1c8] ;  /* 0x0001c80001087983 */ /* 0x000ea80000300a00 */
[----:B------:R1:W-:Y:S04]  /*14bd0*/  STL.64 [R1+0xa68], R6 ;  /* 0x000a680601007387 */ /* 0x0003e80000100a00 */
[----:B-1----:R-:W2:Y:S04]  /*14be0*/  LDL.LU.64 R6, [R1+0x1b8] ;  /* 0x0001b80001067983 */ /* 0x002ea80000300a00 */
[----:B------:R-:W-:Y:S04]  /*14bf0*/  STL.64 [R1+0xa38], R28 ;  /* 0x000a381c01007387 */ /* 0x000fe80000100a00 */
[----:B------:R1:W-:Y:S04]  /*14c00*/  STL.64 [R1+0x11c8], R28 ;  /* 0x0011c81c01007387 */ /* 0x0003e80000100a00 */
[----:B-1----:R-:W2:Y:S04]  /*14c10*/  LDL.LU.64 R28, [R1+0x258] ;  /* 0x00025800011c7983 */ /* 0x002ea80000300a00 */
[----:B------:R1:W-:Y:S04]  /*14c20*/  STL.64 [R1+0xa78], R4 ;  /* 0x000a780401007387 */ /* 0x0003e80000100a00 */
[----:B-1----:R-:W2:Y:S02]  /*14c30*/  LDL.LU.64 R4, [R1+0x12b0] ;  /* 0x0012b00001047983 */ /* 0x002ea40000300a00 */
[----:B--2---:R-:W-:-:S05]  /*14c40*/  IMAD.WIDE R4, R3, 0x4, R4 ;  /* 0x0000000403047825 */ /* 0x004fca00078e0204 */
[----:B------:R1:W-:Y:S04]  /*14c50*/  STL.64 [R1+0xa88], R4 ;  /* 0x000a880401007387 */ /* 0x0003e80000100a00 */
[----:B-1----:R-:W2:Y:S01]  /*14c60*/  LDL.LU.64 R4, [R1+0x12a8] ;  /* 0x0012a80001047983 */ /* 0x002ea20000300a00 */
[----:B------:R-:W-:-:S04]  /*14c70*/  IMAD.WIDE R26, R3, 0x4, R26 ;  /* 0x00000004031a7825 */ /* 0x000fc800078e021a */
[----:B--2---:R-:W-:-:S05]  /*14c80*/  IMAD.WIDE R4, R3, 0x4, R4 ;  /* 0x0000000403047825 */ /* 0x004fca00078e0204 */
[----:B------:R1:W-:Y:S04]  /*14c90*/  STL.64 [R1+0xa98], R4 ;  /* 0x000a980401007387 */ /* 0x0003e80000100a00 */
[----:B-1----:R-:W2:Y:S04]  /*14ca0*/  LDL.LU.64 R4, [R1+0x180] ;  /* 0x0001800001047983 */ /* 0x002ea80000300a00 */
        /* <DEDUP_REMOVED lines=20> */
[----:B------:R-:W-:-:S04]  /*14df0*/  IMAD.WIDE R28, R3, 0x4, R28 ;  /* 0x00000004031c7825 */ /* 0x000fc800078e021c */
[----:B------:R-:W-:-:S04]  /*14e00*/  IMAD.WIDE R22, R3, 0x4, R22 ;  /* 0x0000000403167825 */ /* 0x000fc800078e0216 */
[----:B------:R-:W-:-:S04]  /*14e10*/  IMAD.WIDE R20, R3, 0x4, R20 ;  /* 0x0000000403147825 */ /* 0x000fc800078e0214 */
[----:B---3--:R-:W-:-:S04]  /*14e20*/  IMAD.WIDE R24, R3, 0x4, R24 ;  /* 0x0000000403187825 */ /* 0x008fc800078e0218 */
[----:B----4-:R-:W-:-:S04]  /*14e30*/  IMAD.WIDE R18, R3, 0x4, R18 ;  /* 0x0000000403127825 */ /* 0x010fc800078e0212 */
[----:B------:R-:W-:-:S04]  /*14e40*/  IMAD.WIDE R16, R3, 0x4, R16 ;  /* 0x0000000403107825 */ /* 0x000fc800078e0210 */
[----:B------:R-:W-:-:S04]  /*14e50*/  IMAD.WIDE R14, R3, 0x4, R14 ;  /* 0x00000004030e7825 */ /* 0x000fc800078e020e */
[----:B------:R-:W-:-:S04]  /*14e60*/  IMAD.WIDE R6, R3, 0x4, R6 ;  /* 0x0000000403067825 */ /* 0x000fc800078e0206 */
[----:B------:R-:W-:-:S04]  /*14e70*/  IMAD.WIDE R12, R3, 0x4, R12 ;  /* 0x00000004030c7825 */ /* 0x000fc800078e020c */
[----:B------:R-:W-:-:S04]  /*14e80*/  IMAD.WIDE R4, R3, 0x4, R4 ;  /* 0x0000000403047825 */ /* 0x000fc800078e0204 */
[----:B--2---:R-:W-:-:S05]  /*14e90*/  IMAD.WIDE R26, R3, 0x4, R26 ;  /* 0x00000004031a7825 */ /* 0x004fca00078e021a */
[----:B------:R1:W-:Y:S04]  /*14ea0*/  STL.64 [R1+0xb18], R26 ;  /* 0x000b181a01007387 */ /* 0x0003e80000100a00 */
[----:B-1----:R-:W2:Y:S04]  /*14eb0*/  LDL.LU R26, [R1+0x1268] ;  /* 0x00126800011a7983 */ /* 0x002ea80000300800 */
[----:B------:R-:W-:Y:S04]  /*14ec0*/  STL.64 [R1+0xb28], R28 ;  /* 0x000b281c01007387 */ /* 0x000fe80000100a00 */
        /* <DEDUP_REMOVED lines=10> */
[----:B------:R1:W-:Y:S04]  /*14f70*/  STL.64 [R1+0x1260], R6 ;  /* 0x0012600601007387 */ /* 0x0003e80000100a00 */
[----:B------:R-:W-:Y:S04]  /*14f80*/  STL.64 [R1+0xb98], R12 ;  /* 0x000b980c01007387 */ /* 0x000fe80000100a00 */
[----:B------:R3:W-:Y:S04]  /*14f90*/  STL.64 [R1+0x1150], R12 ;  /* 0x0011500c01007387 */ /* 0x0007e80000100a00 */
[----:B-1----:R-:W2:Y:S04]  /*14fa0*/  LDL.64 R6, [R1+0x5a8] ;  /* 0x0005a80001067983 */ /* 0x002ea80000100a00 */
[----:B------:R1:W-:Y:S04]  /*14fb0*/  STL.64 [R1+0x1258], R4 ;  /* 0x0012580401007387 */ /* 0x0003e80000100a00 */
[----:B---3--:R-:W3:Y:S04]  /*14fc0*/  LDL.64 R12, [R1+0x778] ;  /* 0x00077800010c7983 */ /* 0x008ee80000100a00 */
[----:B-1----:R-:W4:Y:S01]  /*14fd0*/  LDL.64 R4, [R1+0x590] ;  /* 0x0005900001047983 */ /* 0x002f220000100a00 */
[----:B------:R-:W-:-:S04]  /*14fe0*/  IMAD.WIDE R10, R3, 0x4, R10 ;  /* 0x00000004030a7825 */ /* 0x000fc800078e020a */
[----:B------:R-:W-:Y:S01]  /*14ff0*/  IMAD.WIDE R8, R3, 0x4, R8 ;  /* 0x0000000403087825 */ /* 0x000fe200078e0208 */
[----:B--2---:R-:W-:Y:S04]  /*15000*/  LDGSTS.E [R26+0x40000], desc[UR8][R6.64], P3 ;  /* 0x40000000061a7fae */ /* 0x004fe800099a1008 */
[----:B---3--:R1:W-:Y:S04]  /*15010*/  STL.64 [R1+0x11f8], R12 ;  /* 0x0011f80c01007387 */ /* 0x0083e80000100a00 */
[----:B----4-:R-:W-:Y:S04]  /*15020*/  LDGSTS.E [R26+0x41000], desc[UR8][R4.64], P3 ;  /* 0x41000000041a7fae */ /* 0x010fe800099a1008 */
        /* <DEDUP_REMOVED lines=30> */
[----:B------:R1:W-:Y:S04]  /*15210*/  STL.64 [R1+0x1158], R2 ;  /* 0x0011580201007387 */ /* 0x0003e80000100a00 */
[----:B-1----:R-:W2:Y:S04]  /*15220*/  LDL.64 R2, [R1+0x768] ;  /* 0x0007680001027983 */ /* 0x002ea80000100a00 */
[----:B------:R-:W-:Y:S04]  /*15230*/  STL.64 [R1+0xba8], R10 ;  /* 0x000ba80a01007387 */ /* 0x000fe80000100a00 */
[----:B------:R1:W-:Y:S04]  /*15240*/  STL.64 [R1+0x1160], R10 ;  /* 0x0011600a01007387 */ /* 0x0003e80000100a00 */
[----:B-1----:R-:W2:Y:S04]  /*15250*/  LDL.64 R10, [R1+0x758] ;  /* 0x00075800010a7983 */ /* 0x002ea80000100a00 */
[----:B------:R-:W-:Y:S04]  /*15260*/  STL.64 [R1+0xbb8], R8 ;  /* 0x000bb80801007387 */ /* 0x000fe80000100a00 */
[----:B------:R1:W-:Y:S04]  /*15270*/  STL.64 [R1+0x1168], R8 ;  /* 0x0011680801007387 */ /* 0x0003e80000100a00 */
[----:B-1----:R-:W2:Y:S04]  /*15280*/  LDL.64 R8, [R1+0x750] ;  /* 0x0007500001087983 */ /* 0x002ea80000100a00 */
[----:B------:R-:W2:Y:S04]  /*15290*/  LDL.LU.64 R6, [R1+0x1260] ;  /* 0x0012600001067983 */ /* 0x000ea80000300a00 */
[----:B----4-:R-:W-:Y:S04]  /*152a0*/  LDGSTS.E [R26+0x42000], desc[UR8][R12.64], P3 ;  /* 0x420000000c1a7fae */ /* 0x010fe800099a1008 */
[----:B--2---:R-:W-:Y:S04]  /*152b0*/  STL.64 [R1+0xbc8], R6 ;  /* 0x000bc80601007387 */ /* 0x004fe80000100a00 */
[----:B------:R1:W-:Y:S04]  /*152c0*/  STL.64 [R1+0x1170], R6 ;  /* 0x0011700601007387 */ /* 0x0003e80000100a00 */
[----:B-1----:R-:W2:Y:S04]  /*152d0*/  LDL.64 R6, [R1+0x748] ;  /* 0x0007480001067983 */ /* 0x002ea80000100a00 */
[----:B------:R-:W4:Y:S04]  /*152e0*/  LDL.LU.64 R4, [R1+0x1258] ;  /* 0x0012580001047983 */ /* 0x000f280000300a00 */
[----:B----4-:R-:W-:Y:S04]  /*152f0*/  STL.64 [R1+0xbd8], R4 ;  /* 0x000bd80401007387 */ /* 0x010fe80000100a00 */
[----:B------:R1:W-:Y:S04]  /*15300*/  STL.64 [R1+0x1178], R4 ;  /* 0x0011780401007387 */ /* 0x0003e80000100a00 */
[----:B-1----:R-:W4:Y:S04]  /*15310*/  LDL.64 R4, [R1+0x740] ;  /* 0x0007400001047983 */ /* 0x002f280000100a00 */
[----:B------:R-:W2:Y:S04]  /*15320*/  LDL.LU.64 R12, [R1+0x1250] ;  /* 0x00125000010c7983 */ /* 0x000ea80000300a00 */
[----:B--2---:R-:W-:Y:S04]  /*15330*/  LDGSTS.E [R26+0x43000], desc[UR8][R12.64], P3 ;  /* 0x430000000c1a7fae */ /* 0x004fe800099a1008 */
        /* <DEDUP_REMOVED lines=20> */
[----:B----4-:R-:W-:Y:S04]  /*15480*/  LDGSTS.E [R26+0x4e000], desc[UR8][R4.64], P3 ;  /* 0x4e000000041a7fae */ /* 0x010fe800099a1008 */
[----:B------:R-:W-:Y:S04]  /*15490*/  LDGSTS.E [R26+0x4f000], desc[UR8][R6.64], P3 ;  /* 0x4f000000061a7fae */ /* 0x000fe800099a1008 */
[----:B------:R-:W-:Y:S04]  /*154a0*/  LDGSTS.E [R26+0x50000], desc[UR8][R8.64], P3 ;  /* 0x50000000081a7fae */ /* 0x000fe800099a1008 */
[----:B------:R-:W-:Y:S04]  /*154b0*/  LDGSTS.E [R26+0x51000], desc[UR8][R10.64], P3 ;  /* 0x510000000a1a7fae */ /* 0x000fe800099a1008 */
[----:B------:R-:W-:Y:S04]  /*154c0*/  LDGSTS.E [R26+0x52000], desc[UR8][R2.64], P3 ;  /* 0x52000000021a7fae */ /* 0x000fe800099a1008 */
[----:B------:R-:W2:Y:S04]  /*154d0*/  LDL.LU.64 R12, [R1+0x11f8] ;  /* 0x0011f800010c7983 */ /* 0x000ea80000300a00 */
[----:B--2---:R-:W-:Y:S04]  /*154e0*/  LDGSTS.E [R26+0x53000], desc[UR8][R12.64], P3 ;  /* 0x530000000c1a7fae */ /* 0x004fe800099a1008 */
[----:B------:R-:W-:Y:S04]  /*154f0*/  LDGSTS.E [R26+0x54000], desc[UR8][R14.64], P3 ;  /* 0x540000000e1a7fae */ /* 0x000fe800099a1008 */
[----:B---3--:R-:W-:Y:S04]  /*15500*/  LDGSTS.E [R26+0x55000], desc[UR8][R16.64], P3 ;  /* 0x55000000101a7fae */ /* 0x008fe800099a1008 */
[----:B------:R-:W-:Y:S04]  /*15510*/  LDGSTS.E [R26+0x56000], desc[UR8][R18.64], P3 ;  /* 0x56000000121a7fae */ /* 0x000fe800099a1008 */
[----:B------:R-:W-:Y:S04]  /*15520*/  LDGSTS.E [R26+0x57000], desc[UR8][R24.64], P3 ;  /* 0x57000000181a7fae */ /* 0x000fe800099a1008 */
[----:B------:R-:W-:Y:S04]  /*15530*/  LDGSTS.E [R26+0x58000], desc[UR8][R28.64], P3 ;  /* 0x580000001c1a7fae */ /* 0x000fe800099a1008 */
[----:B------:R-:W-:Y:S04]  /*15540*/  LDGSTS.E [R26+0x59000], desc[UR8][R22.64], P3 ;  /* 0x59000000161a7fae */ /* 0x000fe800099a1008 */
[----:B------:R-:W-:Y:S04]  /*15550*/  LDGSTS.E [R26+0x5a000], desc[UR8][R20.64], P3 ;  /* 0x5a000000141a7fae */ /* 0x000fe800099a1008 */
[----:B------:R-:W2:Y:S04]  /*15560*/  LDL.64 R28, [R1+0x9e8] ;  /* 0x0009e800011c7983 */ /* 0x000ea80000100a00 */
        /* <DEDUP_REMOVED lines=11> */
[----:B------:R-:W4:Y:S04]  /*15620*/  LDL.64 R20, [R1+0xa08] ;  /* 0x000a080001147983 */ /* 0x000f280000100a00 */
[----:B-1----:R-:W3:Y:S04]  /*15630*/  LDL.64 R28, [R1+0x998] ;  /* 0x00099800011c7983 */ /* 0x002ee80000100a00 */
[----:B--2---:R1:W-:Y:S04]  /*15640*/  STL.64 [R1+0x1180], R4 ;  /* 0x0011800401007387 */ /* 0x0043e80000100a00 */
[----:B---3--:R-:W-:Y:S04]  /*15650*/  LDGSTS.E [R26+0x5b000], desc[UR8][R28.64], P3 ;  /* 0x5b0000001c1a7fae */ /* 0x008fe800099a1008 */
        /* <DEDUP_REMOVED lines=14> */
[----:B------:R-:W2:Y:S04]  /*15740*/  LDL.64 R10, [R1+0xae8] ;  /* 0x000ae800010a7983 */ /* 0x000ea80000100a00 */
[----:B------:R-:W2:Y:S04]  /*15750*/  LDL.64 R2, [R1+0xaf8] ;  /* 0x000af80001027983 */ /* 0x000ea80000100a00 */
[----:B------:R-:W2:Y:S04]  /*15760*/  LDL.64 R12, [R1+0xb08] ;  /* 0x000b0800010c7983 */ /* 0x000ea80000100a00 */
[----:B------:R-:W2:Y:S04]  /*15770*/  LDL.64 R14, [R1+0xb18] ;  /* 0x000b1800010e7983 */ /* 0x000ea80000100a00 */
[----:B------:R-:W2:Y:S04]  /*15780*/  LDL.64 R16, [R1+0xb28] ;  /* 0x000b280001107983 */ /* 0x000ea80000100a00 */
[----:B------:R-:W2:Y:S04]  /*15790*/  LDL.64 R18, [R1+0xb38] ;  /* 0x000b380001127983 */ /* 0x000ea80000100a00 */
[----:B------:R-:W2:Y:S04]  /*157a0*/  LDL.64 R24, [R1+0xb48] ;  /* 0x000b480001187983 */ /* 0x000ea80000100a00 */
[----:B-1----:R-:W2:Y:S04]  /*157b0*/  LDL.64 R4, [R1+0xa48] ;  /* 0x000a480001047983 */ /* 0x002ea80000100a00 */
        /* <DEDUP_REMOVED lines=10> */
[----:B------:R-:W-:Y:S04]  /*15860*/  LDGSTS.E [R26+0x61000], desc[UR8][R22.64], P3 ;  /* 0x61000000161a7fae */ /* 0x000fe800099a1008 */
[----:B----4-:R-:W-:Y:S04]  /*15870*/  LDGSTS.E [R26+0x62000], desc[UR8][R20.64], P3 ;  /* 0x62000000141a7fae */ /* 0x010fe800099a1008 */
[----:B------:R-:W2:Y:S04]  /*15880*/  LDL.LU.64 R28, [R1+0x11c8] ;  /* 0x0011c800011c7983 */ /* 0x000ea80000300a00 */
[----:B------:R-:W4:Y:S04]  /*15890*/  LDL.LU.64 R22, [R1+0x11c0] ;  /* 0x0011c00001167983 */ /* 0x000f280000300a00 */
[----:B------:R-:W2:Y:S04]  /*158a0*/  LDL.LU.64 R20, [R1+0x11b8] ;  /* 0x0011b80001147983 */ /* 0x000ea80000300a00 */
[----:B--2---:R-:W-:Y:S04]  /*158b0*/  LDGSTS.E [R26+0x63000], desc[UR8][R20.64], P3 ;  /* 0x63000000141a7fae */ /* 0x004fe800099a1008 */
[----:B----4-:R-:W-:Y:S04]  /*158c0*/  LDGSTS.E [R26+0x64000], desc[UR8][R22.64], P3 ;  /* 0x64000000161a7fae */ /* 0x010fe800099a1008 */
[----:B------:R-:W-:Y:S04]  /*158d0*/  LDGSTS.E [R26+0x65000], desc[UR8][R28.64], P3 ;  /* 0x650000001c1a7fae */ /* 0x000fe800099a1008 */
[----:B------:R-:W-:Y:S04]  /*158e0*/  LDGSTS.E [R26+0x66000], desc[UR8][R4.64], P3 ;  /* 0x66000000041a7fae */ /* 0x000fe800099a1008 */
[----:B------:R-:W2:Y:S04]  /*158f0*/  LDL.LU.64 R20, [R1+0x598] ;  /* 0x0005980001147983 */ /* 0x000ea80000300a00 */
[----:B------:R-:W4:Y:S04]  /*15900*/  LDL.LU.64 R22, [R1+0x588] ;  /* 0x0005880001167983 */ /* 0x000f280000300a00 */
[----:B------:R-:W2:Y:S04]  /*15910*/  LDL.LU.64 R28, [R1+0x578] ;  /* 0x00057800011c7983 */ /* 0x000ea80000300a00 */
        /* <DEDUP_REMOVED lines=21> */
[----:B------:R-:W-:Y:S04]  /*15a70*/  LDGSTS.E [R26+0x75000], desc[UR8][R18.64], P3 ;  /* 0x75000000121a7fae */ /* 0x000fe800099a1008 */
[----:B------:R-:W-:Y:S04]  /*15a80*/  LDGSTS.E [R26+0x76000], desc[UR8][R24.64], P3 ;  /* 0x76000000181a7fae */ /* 0x000fe800099a1008 */
[----:B------:R-:W2:Y:S04]  /*15a90*/  LDL.LU.64 R4, [R1+0x1178] ;  /* 0x0011780001047983 */ /* 0x000ea80000300a00 */
[----:B------:R-:W3:Y:S04]  /*15aa0*/  LDL.LU.64 R6, [R1+0x1170] ;  /* 0x0011700001067983 */ /* 0x000ee80000300a00 */
[----:B------:R-:W2:Y:S04]  /*15ab0*/  LDL.LU.64 R8, [R1+0x1168] ;  /* 0x0011680001087983 */ /* 0x000ea80000300a00 */
[----:B------:R-:W2:Y:S04]  /*15ac0*/  LDL.LU.64 R10, [R1+0x1160] ;  /* 0x00116000010a7983 */ /* 0x000ea80000300a00 */
[----:B------:R-:W2:Y:S04]  /*15ad0*/  LDL.LU.64 R2, [R1+0x1158] ;  /* 0x0011580001027983 */ /* 0x000ea80000300a00 */
[----:B------:R-:W2:Y:S04]  /*15ae0*/  LDL.LU.64 R12, [R1+0x1150] ;  /* 0x00115000010c7983 */ /* 0x000ea80000300a00 */
[----:B------:R-:W2:Y:S04]  /*15af0*/  LDL.LU.64 R14, [R1+0x1148] ;  /* 0x00114800010e7983 */ /* 0x000ea80000300a00 */
[----:B------:R-:W2:Y:S04]  /*15b00*/  LDL.LU.64 R16, [R1+0x1140] ;  /* 0x0011400001107983 */ /* 0x000ea80000300a00 */
[----:B------:R-:W2:Y:S04]  /*15b10*/  LDL.LU.64 R18, [R1+0x1138] ;  /* 0x0011380001127983 */ /* 0x000ea80000300a00 */
[----:B------:R-:W2:Y:S04]  /*15b20*/  LDL.LU.64 R24, [R1+0x1130] ;  /* 0x0011300001187983 */ /* 0x000ea80000300a00 */
[----:B--2---:R-:W-:Y:S04]  /*15b30*/  LDGSTS.E [R26+0x77000], desc[UR8][R24.64], P3 ;  /* 0x77000000181a7fae */ /* 0x004fe800099a1008 */
[----:B------:R-:W-:Y:S04]  /*15b40*/  LDGSTS.E [R26+0x78000], desc[UR8][R18.64], P3 ;  /* 0x78000000121a7fae */ /* 0x000fe800099a1008 */
[----:B------:R-:W-:Y:S04]  /*15b50*/  LDGSTS.E [R26+0x79000], desc[UR8][R16.64], P3 ;  /* 0x79000000101a7fae */ /* 0x000fe800099a1008 */
[----:B------:R-:W-:Y:S04]  /*15b60*/  LDGSTS.E [R26+0x7a000], desc[UR8][R14.64], P3 ;  /* 0x7a0000000e1a7fae */ /* 0x000fe800099a1008 */
[----:B------:R-:W-:Y:S04]  /*15b70*/  LDGSTS.E [R26+0x7b000], desc[UR8][R12.64], P3 ;  /* 0x7b0000000c1a7fae */ /* 0x000fe800099a1008 */
[----:B------:R-:W-:Y:S04]  /*15b80*/  LDGSTS.E [R26+0x7c000], desc[UR8][R10.64], P3 ;  /* 0x7c0000000a1a7fae */ /* 0x000fe800099a1008 */
[----:B------:R-:W-:Y:S04]  /*15b90*/  LDGSTS.E [R26+0x7d000], desc[UR8][R8.64], P3 ;  /* 0x7d000000081a7fae */ /* 0x000fe800099a1008 */
[----:B---3--:R1:W-:Y:S04]  /*15ba0*/  LDGSTS.E [R26+0x7e000], desc[UR8][R6.64], P3 ;  /* 0x7e000000061a7fae */ /* 0x0083e800099a1008 */
[----:B------:R4:W-:Y:S01]  /*15bb0*/  LDGSTS.E [R26+0x7f000], desc[UR8][R4.64], P3 ;  /* 0x7f000000041a7fae */ /* 0x0009e200099a1008 */
[----:B-1----:R-:W-:-:S04]  /*15bc0*/  IMAD.WIDE R6, R3, 0x4, R20 ;  /* 0x0000000403067825 */ /* 0x002fc800078e0214 */
[C---:B----4-:R-:W-:Y:S01]  /*15bd0*/  IMAD.WIDE R4, R3.reuse, 0x4, R22 ;  /* 0x0000000403047825 */ /* 0x050fe200078e0216 */
[----:B------:R-:W-:Y:S04]  /*15be0*/  STL.64 [R1+0x1020], R6 ;  /* 0x0010200601007387 */ /* 0x000fe80000100a00 */
[----:B------:R1:W-:Y:S04]  /*15bf0*/  STL.64 [R1+0x1028], R4 ;  /* 0x0010280401007387 */ /* 0x0003e80000100a00 */
[----:B------:R-:W2:Y:S04]  /*15c00*/  LDL.LU.64 R12, [R1+0x568] ;  /* 0x00056800010c7983 */ /* 0x000ea80000300a00 */
        /* <DEDUP_REMOVED lines=31> */
[----:B------:R-:W-:-:S03]  /*15e00*/  IMAD.WIDE R8, R3, 0x4, R28 ;  /* 0x0000000403087825 */ /* 0x000fc600078e021c */
[----:B---3--:R1:W-:Y:S04]  /*15e10*/  STL.64 [R1+0x1128], R4 ;  /* 0x0011280401007387 */ /* 0x0083e80000100a00 */
[----:B-1----:R-:W3:Y:S04]  /*15e20*/  LDL.LU.64 R4, [R1+0x558] ;  /* 0x0005580001047983 */ /* 0x002ee80000300a00 */
[----:B------:R-:W4:Y:S04]  /*15e30*/  LDL.LU.64 R6, [R1+0x420] ;  /* 0x0004200001067983 */ /* 0x000f280000300a00 */
[----:B------:R-:W4:Y:S04]  /*15e40*/  LDL.LU.64 R26, [R1+0x410] ;  /* 0x00041000011a7983 */ /* 0x000f280000300a00 */
[----:B------:R-:W4:Y:S04]  /*15e50*/  LDL.LU.64 R24, [R1+0x400] ;  /* 0x0004000001187983 */ /* 0x000f280000300a00 */
[----:B------:R-:W4:Y:S04]  /*15e60*/  LDL.LU.64 R10, [R1+0x3f0] ;  /* 0x0003f000010a7983 */ /* 0x000f280000300a00 */
[----:B------:R-:W4:Y:S04]  /*15e70*/  LDL.LU.64 R14, [R1+0x3e0] ;  /* 0x0003e000010e7983 */ /* 0x000f280000300a00 */
[----:B------:R-:W4:Y:S04]  /*15e80*/  LDL.LU.64 R16, [R1+0x3d0] ;  /* 0x0003d00001107983 */ /* 0x000f280000300a00 */
[----:B------:R-:W4:Y:S04]  /*15e90*/  LDL.LU.64 R18, [R1+0x3c0] ;  /* 0x0003c00001127983 */ /* 0x000f280000300a00 */
[----:B------:R-:W4:Y:S01]  /*15ea0*/  LDL.LU.64 R20, [R1+0x3b0] ;  /* 0x0003b00001147983 */ /* 0x000f220000300a00 */
[----:B--2---:R-:W-:-:S03]  /*15eb0*/  IMAD.WIDE R12, R3, 0x4, R12 ;  /* 0x00000004030c7825 */ /* 0x004fc600078e020c */
[----:B------:R-:W2:Y:S04]  /*15ec0*/  LDL.LU.64 R22, [R1+0x3a0] ;  /* 0x0003a00001167983 */ /* 0x000ea80000300a00 */
[----:B------:R-:W2:Y:S04]  /*15ed0*/  LDL.LU.64 R28, [R1+0x390] ;  /* 0x00039000011c7983 */ /* 0x000ea80000300a00 */
[----:B------:R1:W-:Y:S04]  /*15ee0*/  STL.64 [R1+0x1030], R8 ;  /* 0x0010300801007387 */ /* 0x0003e80000100a00 */
[----:B-1----:R-:W2:Y:S04]  /*15ef0*/  LDL.LU.64 R8, [R1+0x440] ;  /* 0x0004400001087983 */ /* 0x002ea80000300a00 */
[----:B------:R1:W-:Y:S04]  /*15f00*/  STL.64 [R1+0x1038], R12 ;  /* 0x0010380c01007387 */ /* 0x0003e80000100a00 */
[----:B-1----:R-:W2:Y:S01]  /*15f10*/  LDL.LU.64 R12, [R1+0x458] ;  /* 0x00045800010c7983 */ /* 0x002ea20000300a00 */
[----:B---3--:R-:W-:-:S05]  /*15f20*/  IMAD.WIDE R4, R3, 0x4, R4 ;  /* 0x0000000403047825 */ /* 0x008fca00078e0204 */
[----:B------:R1:W-:Y:S04]  /*15f30*/  STL.64 [R1], R4 ;  /* 0x0000000401007387 */ /* 0x0003e80000100a00 */
[----:B-1----:R-:W3:Y:S02]  /*15f40*/  LDL.LU.64 R4, [R1+0x1128] ;  /* 0x0011280001047983 */ /* 0x002ee40000300a00 */
[----:B---3--:R-:W-:-:S05]  /*15f50*/  IMAD.WIDE R4, R3, 0x4, R4 ;  /* 0x0000000403047825 */ /* 0x008fca00078e0204 */
[----:B------:R1:W-:Y:S04]  /*15f60*/  STL.64 [R1+0x10], R4 ;  /* 0x0000100401007387 */ /* 0x0003e80000100a00 */
        /* <DEDUP_REMOVED lines=42> */
[----:B-1----:R-:W3:Y:S01]  /*16210*/  LDL.LU.64 R4, [R1+0x10b0] ;  /* 0x0010b00001047983 */ /* 0x002ee20000300a00 */
[----:B--2---:R-:W-:-:S04]  /*16220*/  IMAD.WIDE R12, R3, 0x4, R12 ;  /* 0x00000004030c7825 */ /* 0x004fc800078e020c */
[C---:B------:R-:W-:Y:S01]  /*16230*/  IMAD.WIDE R8, R3.reuse, 0x4, R8 ;  /* 0x0000000403087825 */ /* 0x040fe200078e0208 */
[----:B------:R-:W-:Y:S04]  /*16240*/  STL.64 [R1+0x4c8], R12 ;  /* 0x0004c80c01007387 */ /* 0x000fe80000100a00 */
[----:B------:R4:W-:Y:S02]  /*16250*/  STL.64 [R1+0x4d0], R8 ;  /* 0x0004d00801007387 */ /* 0x0009e40000100a00 */
[----:B----4-:R-:W-:-:S04]  /*16260*/  IMAD.WIDE R8, R3, 0x4, R26 ;  /* 0x0000000403087825 */ /* 0x010fc800078e021a */
[----:B---3--:R-:W-:-:S04]  /*16270*/  IMAD.WIDE R12, R3, 0x4, R4 ;  /* 0x00000004030c7825 */ /* 0x008fc800078e0204 */
[----:B------:R-:W-:-:S04]  /*16280*/  IMAD.WIDE R4, R3, 0x4, R6 ;  /* 0x0000000403047825 */ /* 0x000fc800078e0206 */
[C---:B------:R-:W-:Y:S01]  /*16290*/  IMAD.WIDE R6, R3.reuse, 0x4, R24 ;  /* 0x0000000403067825 */ /* 0x040fe200078e0218 */
[----:B------:R-:W-:Y:S04]  /*162a0*/  STL.64 [R1+0x4d8], R12 ;  /* 0x0004d80c01007387 */ /* 0x000fe80000100a00 */
[----:B------:R1:W-:Y:S04]  /*162b0*/  STL.64 [R1+0x4e0], R4 ;  /* 0x0004e00401007387 */ /* 0x0003e80000100a00 */
[----:B------:R2:W-:Y:S04]  /*162c0*/  STL.64 [R1+0x4e8], R8 ;  /* 0x0004e80801007387 */ /* 0x0005e80000100a00 */
[----:B------:R3:W-:Y:S01]  /*162d0*/  STL.64 [R1+0x4f0], R6 ;  /* 0x0004f00601007387 */ /* 0x0007e20000100a00 */
[----:B-1----:R-:W-:-:S04]  /*162e0*/  IMAD.WIDE R4, R3, 0x4, R10 ;  /* 0x0000000403047825 */ /* 0x002fc800078e020a */
[----:B--2---:R-:W-:-:S04]  /*162f0*/  IMAD.WIDE R8, R3, 0x4, R14 ;  /* 0x0000000403087825 */ /* 0x004fc800078e020e */
[C---:B---3--:R-:W-:Y:S01]  /*16300*/  IMAD.WIDE R6, R3.reuse, 0x4, R16 ;  /* 0x0000000403067825 */ /* 0x048fe200078e0210 */
[----:B------:R1:W-:Y:S04]  /*16310*/  STL.64 [R1+0x4f8], R4 ;  /* 0x0004f80401007387 */ /* 0x0003e80000100a00 */
[----:B------:R2:W-:Y:S04]  /*16320*/  STL.64 [R1+0x500], R8 ;  /* 0x0005000801007387 */ /* 0x0005e80000100a00 */
[----:B------:R3:W-:Y:S01]  /*16330*/  STL.64 [R1+0x508], R6 ;  /* 0x0005080601007387 */ /* 0x0007e20000100a00 */
[----:B-1----:R-:W-:-:S04]  /*16340*/  IMAD.WIDE R4, R3, 0x4, R18 ;  /* 0x0000000403047825 */ /* 0x002fc800078e0212 */
[C---:B--2---:R-:W-:Y:S01]  /*16350*/  IMAD.WIDE R8, R3.reuse, 0x4, R20 ;  /* 0x0000000403087825 */ /* 0x044fe200078e0214 */
[----:B------:R1:W-:Y:S04]  /*16360*/  STL.64 [R1+0x510], R4 ;  /* 0x0005100401007387 */ /* 0x0003e80000100a00 */
[----:B------:R-:W-:Y:S04]  /*16370*/  STL.64 [R1+0x518], R8 ;  /* 0x0005180801007387 */ /* 0x000fe80000100a00 */
[----:B------:R-:W2:Y:S01]  /*16380*/  LDL.LU.64 R20, [R1+0x370] ;  /* 0x0003700001147983 */ /* 0x000ea20000300a00 */
[----:B---3--:R-:W-:-:S05]  /*16390*/  IMAD.WIDE R6, R3, 0x4, R22 ;  /* 0x0000000403067825 */ /* 0x008fca00078e0216 */
[----:B------:R-:W-:Y:S01]  /*163a0*/  STL.64 [R1+0x528], R6 ;  /* 0x0005280601007387 */ /* 0x000fe20000100a00 */
[----:B-1----:R-:W-:-:S03]  /*163b0*/  IMAD.WIDE R4, R3, 0x4, R28 ;  /* 0x0000000403047825 */ /* 0x002fc600078e021c */
[----:B--2---:R1:W-:Y:S04]  /*163c0*/  STL.64 [R1+0x10a8], R20 ;  /* 0x0010a81401007387 */ /* 0x0043e80000100a00 */
[----:B------:R-:W-:Y:S04]  /*163d0*/  STL.64 [R1+0x538], R4 ;  /* 0x0005380401007387 */ /* 0x000fe80000100a00 */
[----:B-1----:R-:W2:Y:S04]  /*163e0*/  LDL.LU.64 R20, [R1+0x380] ;  /* 0x0003800001147983 */ /* 0x002ea80000300a00 */
[----:B------:R-:W3:Y:S04]  /*163f0*/  LDL.LU.64 R22, [R1+0x350] ;  /* 0x0003500001167983 */ /* 0x000ee80000300a00 */
[----:B---3--:R1:W-:Y:S04]  /*16400*/  STL.64 [R1+0x10a0], R22 ;  /* 0x0010a01601007387 */ /* 0x0083e80000100a00 */
[----:B-1----:R-:W3:Y:S04]  /*16410*/  LDL.LU.64 R22, [R1+0x360] ;  /* 0x0003600001167983 */ /* 0x002ee80000300a00 */
[----:B------:R-:W4:Y:S04]  /*16420*/  LDL.LU.64 R26, [R1+0x330] ;  /* 0x00033000011a7983 */ /* 0x000f280000300a00 */
[----:B----4-:R1:W-:Y:S04]  /*16430*/  STL.64 [R1+0x1098], R26 ;  /* 0x0010981a01007387 */ /* 0x0103e80000100a00 */
[----:B-1----:R-:W4:Y:S04]  /*16440*/  LDL.LU.64 R26, [R1+0x340] ;  /* 0x00034000011a7983 */ /* 0x002f280000300a00 */
[----:B------:R-:W2:Y:S04]  /*16450*/  LDL.LU.64 R24, [R1+0x310] ;  /* 0x0003100001187983 */ /* 0x000ea80000300a00 */
[----:B--2---:R1:W-:Y:S04]  /*16460*/  STL.64 [R1+0x1090], R24 ;  /* 0x0010901801007387 */ /* 0x0043e80000100a00 */
[----:B-1----:R-:W2:Y:S04]  /*16470*/  LDL.LU.64 R24, [R1+0x320] ;  /* 0x0003200001187983 */ /* 0x002ea80000300a00 */
        /* <DEDUP_REMOVED lines=19> */
[----:B------:R-:W-:-:S03]  /*165b0*/  IMAD.WIDE R20, R3, 0x4, R20 ;  /* 0x0000000403147825 */ /* 0x000fc600078e0214 */
[----:B--2---:R1:W-:Y:S04]  /*165c0*/  STL.64 [R1+0x1088], R12 ;  /* 0x0010880c01007387 */ /* 0x0043e80000100a00 */
[----:B-1----:R-:W2:Y:S04]  /*165d0*/  LDL.LU.64 R12, [R1+0x300] ;  /* 0x00030000010c7983 */ /* 0x002ea80000300a00 */
        /* <DEDUP_REMOVED lines=8> */
[----:B------:R1:W-:Y:S04]  /*16660*/  STL.64 [R1+0x548], R20 ;  /* 0x0005481401007387 */ /* 0x0003e80000100a00 */
[----:B-1----:R-:W2:Y:S01]  /*16670*/  LDL.LU.64 R20, [R1+0x10a8] ;  /* 0x0010a80001147983 */ /* 0x002ea20000300a00 */
[----:B---3--:R-:W-:-:S04]  /*16680*/  IMAD.WIDE R22, R3, 0x4, R22 ;  /* 0x0000000403167825 */ /* 0x008fc800078e0216 */
[----:B--2---:R-:W-:-:S05]  /*16690*/  IMAD.WIDE R20, R3, 0x4, R20 ;  /* 0x0000000403147825 */ /* 0x004fca00078e0214 */
[----:B------:R1:W-:Y:S04]  /*166a0*/  STL.64 [R1+0x558], R20 ;  /* 0x0005581401007387 */ /* 0x0003e80000100a00 */
[----:B-1----:R-:W2:Y:S04]  /*166b0*/  LDL.LU.64 R20, [R1+0x1d0] ;  /* 0x0001d00001147983 */ /* 0x002ea80000300a00 */
[----:B------:R1:W-:Y:S04]  /*166c0*/  STL.64 [R1+0x568], R22 ;  /* 0x0005681601007387 */ /* 0x0003e80000100a00 */
[----:B-1----:R-:W3:Y:S01]  /*166d0*/  LDL.LU.64 R22, [R1+0x10a0] ;  /* 0x0010a00001167983 */ /* 0x002ee20000300a00 */
[----:B----4-:R-:W-:-:S04]  /*166e0*/  IMAD.WIDE R26, R3, 0x4, R26 ;  /* 0x00000004031a7825 */ /* 0x010fc800078e021a */
[----:B---3--:R-:W-:-:S05]  /*166f0*/  IMAD.WIDE R22, R3, 0x4, R22 ;  /* 0x0000000403167825 */ /* 0x008fca00078e0216 */
[----:B------:R1:W-:Y:S04]  /*16700*/  STL.64 [R1+0x578], R22 ;  /* 0x0005781601007387 */ /* 0x0003e80000100a00 */
[----:B-1----:R-:W3:Y:S04]  /*16710*/  LDL.LU.64 R22, [R1+0x1c0] ;  /* 0x0001c00001167983 */ /* 0x002ee80000300a00 */
[----:B------:R1:W-:Y:S04]  /*16720*/  STL.64 [R1+0x588], R26 ;  /* 0x0005881a01007387 */ /* 0x0003e80000100a00 */
[----:B-1----:R-:W4:Y:S01]  /*16730*/  LDL.LU.64 R26, [R1+0x1098] ;  /* 0x00109800011a7983 */ /* 0x002f220000300a00 */
[----:B------:R-:W-:-:S04]  /*16740*/  IMAD.WIDE R24, R3, 0x4, R24 ;  /* 0x0000000403187825 */ /* 0x000fc800078e0218 */
[----:B----4-:R-:W-:-:S05]  /*16750*/  IMAD.WIDE R26, R3, 0x4, R26 ;  /* 0x00000004031a7825 */ /* 0x010fca00078e021a */
[----:B------:R1:W-:Y:S04]  /*16760*/  STL.64 [R1+0x598], R26 ;  /* 0x0005981a01007387 */ /* 0x0003e80000100a00 */
[----:B-1----:R-:W4:Y:S04]  /*16770*/  LDL.LU.64 R26, [R1+0x1b0] ;  /* 0x0001b000011a7983 */ /* 0x002f280000300a00 */
        /* <DEDUP_REMOVED lines=38> */
[----:B------:R-:W-:-:S04]  /*169e0*/  IMAD.WIDE R28, R3, 0x4, R28 ;  /* 0x00000004031c7825 */ /* 0x000fc800078e021c */
[----:B------:R-:W-:-:S04]  /*169f0*/  IMAD.WIDE R10, R3, 0x4, R10 ;  /* 0x00000004030a7825 */ /* 0x000fc800078e020a */
[----:B------:R-:W-:-:S04]  /*16a00*/  IMAD.WIDE R14, R3, 0x4, R14 ;  /* 0x00000004030e7825 */ /* 0x000fc800078e020e */
[----:B------:R-:W-:-:S04]  /*16a10*/  IMAD.WIDE R16, R3, 0x4, R16 ;  /* 0x0000000403107825 */ /* 0x000fc800078e0210 */
[----:B------:R-:W-:-:S04]  /*16a20*/  IMAD.WIDE R18, R3, 0x4, R18 ;  /* 0x0000000403127825 */ /* 0x000fc800078e0212 */
[----:B--2---:R-:W-:-:S05]  /*16a30*/  IMAD.WIDE R12, R3, 0x4, R12 ;  /* 0x00000004030c7825 */ /* 0x004fca00078e020c */
[----:B------:R1:W-:Y:S04]  /*16a40*/  STL.64 [R1+0xb20], R12 ;  /* 0x000b200c01007387 */ /* 0x0003e80000100a00 */
[----:B-1----:R-:W2:Y:S04]  /*16a50*/  LDL.LU.64 R12, [R1+0x1038] ;  /* 0x00103800010c7983 */ /* 0x002ea80000300a00 */
[----:B------:R1:W-:Y:S04]  /*16a60*/  STL.64 [R1+0xb30], R8 ;  /* 0x000b300801007387 */ /* 0x0003e80000100a00 */
[----:B-1----:R-:W2:Y:S04]  /*16a70*/  LDL.LU.64 R8, [R1+0x1030] ;  /* 0x0010300001087983 */ /* 0x002ea80000300a00 */
[----:B------:R1:W-:Y:S04]  /*16a80*/  STL.64 [R1+0xb40], R4 ;  /* 0x000b400401007387 */ /* 0x0003e80000100a00 */
[----:B-1----:R-:W2:Y:S04]  /*16a90*/  LDL.LU.64 R4, [R1+0x1028] ;  /* 0x0010280001047983 */ /* 0x002ea80000300a00 */
[----:B------:R1:W-:Y:S04]  /*16aa0*/  STL.64 [R1+0xb50], R6 ;  /* 0x000b500601007387 */ /* 0x0003e80000100a00 */
[----:B-1----:R-:W2:Y:S04]  /*16ab0*/  LDL.LU.64 R6, [R1+0x1020] ;  /* 0x0010200001067983 */ /* 0x002ea80000300a00 */
        /* <DEDUP_REMOVED lines=10> */
[----:B-1----:R-:W2:Y:S01]  /*16b60*/  LDL.64 R18, [R1+0x4d0] ;  /* 0x0004d00001127983 */ /* 0x002ea20000100a00 */
[----:B------:R-:W-:-:S04]  /*16b70*/  IMAD.WIDE R20, R3, 0x4, R20 ;  /* 0x0000000403147825 */ /* 0x000fc800078e0214 */
[----:B---3--:R-:W-:-:S04]  /*16b80*/  IMAD.WIDE R22, R3, 0x4, R22 ;  /* 0x0000000403167825 */ /* 0x008fc800078e0216 */
[----:B----4-:R-:W-:-:S04]  /*16b90*/  IMAD.WIDE R26, R3, 0x4, R26 ;  /* 0x00000004031a7825 */ /* 0x010fc800078e021a */
[----:B------:R-:W-:Y:S01]  /*16ba0*/  IMAD.WIDE R24, R3, 0x4, R24 ;  /* 0x0000000403187825 */ /* 0x000fe200078e0218 */
[----:B--2---:R-:W-:Y:S04]  /*16bb0*/  LDGSTS.E [R28+0x40800], desc[UR8][R6.64], P3 ;  /* 0x40800000061c7fae */ /* 0x004fe800099a1008 */
[----:B------:R-:W-:Y:S04]  /*16bc0*/  LDGSTS.E [R28+0x41800], desc[UR8][R4.64], P3 ;  /* 0x41800000041c7fae */ /* 0x000fe800099a1008 */
[----:B------:R-:W-:Y:S04]  /*16bd0*/  LDGSTS.E [R28+0x42800], desc[UR8][R8.64], P3 ;  /* 0x42800000081c7fae */ /* 0x000fe800099a1008 */
[----:B------:R-:W-:Y:S04]  /*16be0*/  LDGSTS.E [R28+0x43800], desc[UR8][R12.64], P3 ;  /* 0x438000000c1c7fae */ /* 0x000fe800099a1008 */
        /* <DEDUP_REMOVED lines=18> */
[----:B-1----:R-:W2:Y:S04]  /*16d10*/  LDL.64 R18, [R1] ;  /* 0x0000000001127983 */ /* 0x002ea80000100a00 */
[----:B------:R1:W-:Y:S04]  /*16d20*/  STL.64 [R1+0xf00], R2 ;  /* 0x000f000201007387 */ /* 0x0003e80000100a00 */
[----:B-1----:R-:W3:Y:S04]  /*16d30*/  LDL.64 R2, [R1+0x4c8] ;  /* 0x0004c80001027983 */ /* 0x002ee80000100a00 */
[----:B------:R-:W-:Y:S04]  /*16d40*/  STL.64 [R1+0xbb0], R20 ;  /* 0x000bb01401007387 */ /* 0x000fe80000100a00 */
[----:B------:R1:W-:Y:S04]  /*16d50*/  STL.64 [R1+0xf08], R20 ;  /* 0x000f081401007387 */ /* 0x0003e80000100a00 */
[----:B-1----:R-:W3:Y:S04]  /*16d60*/  LDL.64 R20, [R1+0x4c0] ;  /* 0x0004c00001147983 */ /* 0x002ee80000100a00 */
        /* <DEDUP_REMOVED lines=42> */
[----:B------:R-:W3:Y:S04]  /*17010*/  LDL.64 R12, [R1+0x7a0] ;  /* 0x0007a000010c7983 */ /* 0x000ee80000100a00 */
[----:B--2---:R-:W-:Y:S04]  /*17020*/  LDGSTS.E [R28+0x55800], desc[UR8][R18.64], P3 ;  /* 0x55800000121c7fae */ /* 0x004fe800099a1008 */
[----:B---3--:R1:W-:Y:S04]  /*17030*/  STL.64 [R1+0xf48], R12 ;  /* 0x000f480c01007387 */ /* 0x0083e80000100a00 */
[----:B------:R-:W-:Y:S04]  /*17040*/  LDGSTS.E [R28+0x56800], desc[UR8][R16.64], P3 ;  /* 0x56800000101c7fae */ /* 0x000fe800099a1008 */
[----:B------:R-:W-:Y:S04]  /*17050*/  LDGSTS.E [R28+0x57800], desc[UR8][R14.64], P3 ;  /* 0x578000000e1c7fae */ /* 0x000fe800099a1008 */
        /* <DEDUP_REMOVED lines=38> */
[----:B------:R-:W2:Y:S04]  /*172c0*/  LDL.64 R4, [R1+0xae0] ;  /* 0x000ae00001047983 */ /* 0x000ea80000100a00 */
[----:B------:R-:W2:Y:S04]  /*172d0*/  LDL.64 R22, [R1+0xaf0] ;  /* 0x000af00001167983 */ /* 0x000ea80000100a00 */
[----:B------:R-:W2:Y:S04]  /*172e0*/  LDL.64 R6, [R1+0xb00] ;  /* 0x000b000001067983 */ /* 0x000ea80000100a00 */
[----:B------:R-:W2:Y:S04]  /*172f0*/  LDL.64 R20, [R1+0xb10] ;  /* 0x000b100001147983 */ /* 0x000ea80000100a00 */
[----:B------:R-:W2:Y:S04]  /*17300*/  LDL.64 R2, [R1+0xb20] ;  /* 0x000b200001027983 */ /* 0x000ea80000100a00 */
[----:B------:R-:W2:Y:S04]  /*17310*/  LDL.64 R18, [R1+0xb30] ;  /* 0x000b300001127983 */ /* 0x000ea80000100a00 */
[----:B-1----:R-:W2:Y:S04]  /*17320*/  LDL.64 R12, [R1+0x4f0] ;  /* 0x0004f000010c7983 */ /* 0x002ea80000100a00 */
[----:B------:R-:W3:Y:S04]  /*17330*/  LDL.64 R16, [R1+0xb40] ;  /* 0x000b400001107983 */ /* 0x000ee80000100a00 */
[----:B------:R-:W3:Y:S04]  /*17340*/  LDL.64 R14, [R1+0xb50] ;  /* 0x000b5000010e7983 */ /* 0x000ee80000100a00 */
[----:B------:R-:W3:Y:S04]  /*17350*/  LDL.64 R10, [R1+0xb60] ;  /* 0x000b6000010a7983 */ /* 0x000ee80000100a00 */
        /* <DEDUP_REMOVED lines=39> */
[----:B----4-:R-:W-:Y:S04]  /*175d0*/  LDGSTS.E [R28+0x6e800], desc[UR8][R26.64], P3 ;  /* 0x6e8000001a1c7fae */ /* 0x010fe800099a1008 */
        /* <DEDUP_REMOVED lines=8> */
[----:B------:R-:W5:Y:S04]  /*17660*/  LDL.LU.64 R12, [R1+0xf40] ;  /* 0x000f4000010c7983 */ /* 0x000f680000300a00 */
[----:B------:R-:W2:Y:S04]  /*17670*/  LDL.LU.64 R24, [R1+0xf38] ;  /* 0x000f380001187983 */ /* 0x000ea80000300a00 */
[----:B------:R-:W5:Y:S04]  /*17680*/  LDL.LU.64 R8, [R1+0xf30] ;  /* 0x000f300001087983 */ /* 0x000f680000300a00 */
[----:B------:R-:W3:Y:S04]  /*17690*/  LDL.LU.64 R26, [R1+0xf28] ;  /* 0x000f2800011a7983 */ /* 0x000ee80000300a00 */
[----:B------:R-:W5:Y:S04]  /*176a0*/  LDL.LU.64 R4, [R1+0xf20] ;  /* 0x000f200001047983 */ /* 0x000f680000300a00 */
[----:B------:R-:W4:Y:S04]  /*176b0*/  LDL.LU.64 R22, [R1+0xf18] ;  /* 0x000f180001167983 */ /* 0x000f280000300a00 */
[----:B------:R-:W5:Y:S04]  /*176c0*/  LDL.LU.64 R6, [R1+0xf10] ;  /* 0x000f100001067983 */ /* 0x000f680000300a00 */
[----:B------:R-:W2:Y:S04]  /*176d0*/  LDL.LU.64 R20, [R1+0xf08] ;  /* 0x000f080001147983 */ /* 0x000ea80000300a00 */
[----:B------:R-:W5:Y:S04]  /*176e0*/  LDL.LU.64 R2, [R1+0xf00] ;  /* 0x000f000001027983 */ /* 0x000f680000300a00 */
[----:B------:R-:W2:Y:S04]  /*176f0*/  LDL.LU.64 R18, [R1+0xef8] ;  /* 0x000ef80001127983 */ /* 0x000ea80000300a00 */
[----:B------:R-:W2:Y:S04]  /*17700*/  LDL.LU.64 R16, [R1+0xef0] ;  /* 0x000ef00001107983 */ /* 0x000ea80000300a00 */
[----:B------:R-:W2:Y:S04]  /*17710*/  LDL.LU.64 R14, [R1+0xee8] ;  /* 0x000ee800010e7983 */ /* 0x000ea80000300a00 */
[----:B------:R-:W-:Y:S04]  /*17720*/  LDGSTS.E [R28+0x77800], desc[UR8][R10.64], P3 ;  /* 0x778000000a1c7fae */ /* 0x000fe800099a1008 */
[----:B------:R-:W2:Y:S04]  /*17730*/  LDL.LU.64 R10, [R1+0xee0] ;  /* 0x000ee000010a7983 */ /* 0x000ea80000300a00 */
[----:B--2---:R-:W-:Y:S04]  /*17740*/  LDGSTS.E [R28+0x78800], desc[UR8][R10.64], P3 ;  /* 0x788000000a1c7fae */ /* 0x004fe800099a1008 */
[----:B------:R-:W-:Y:S04]  /*17750*/  LDGSTS.E [R28+0x79800], desc[UR8][R14.64], P3 ;  /* 0x798000000e1c7fae */ /* 0x000fe800099a1008 */
[----:B------:R-:W-:Y:S04]  /*17760*/  LDGSTS.E [R28+0x7a800], desc[UR8][R16.64], P3 ;  /* 0x7a800000101c7fae */ /* 0x000fe800099a1008 */
[----:B------:R-:W-:Y:S04]  /*17770*/  LDGSTS.E [R28+0x7b800], desc[UR8][R18.64], P3 ;  /* 0x7b800000121c7fae */ /* 0x000fe800099a1008 */
[----:B------:R-:W-:Y:S04]  /*17780*/  LDGSTS.E [R28+0x7c800], desc[UR8][R20.64], P3 ;  /* 0x7c800000141c7fae */ /* 0x000fe800099a1008 */
[----:B----4-:R-:W-:Y:S04]  /*17790*/  LDGSTS.E [R28+0x7d800], desc[UR8][R22.64], P3 ;  /* 0x7d800000161c7fae */ /* 0x010fe800099a1008 */
[----:B---3--:R-:W-:Y:S04]  /*177a0*/  LDGSTS.E [R28+0x7e800], desc[UR8][R26.64], P3 ;  /* 0x7e8000001a1c7fae */ /* 0x008fe800099a1008 */
[----:B------:R1:W-:Y:S04]  /*177b0*/  LDGSTS.E [R28+0x7f800], desc[UR8][R24.64], P3 ;  /* 0x7f800000181c7fae */ /* 0x0003e800099a1008 */
[----:B------:R-:W0:Y:S04]  /*177c0*/  LDGDEPBAR ;  /* 0x00000000000079af */ /* 0x000e280000000000 */
[----:B------:R2:W5:Y:S04]  /*177d0*/  LDL.LU.64 R10, [R1+0xed8] ;  /* 0x000ed800010a7983 */ /* 0x0005680000300a00 */
[----:B------:R2:W5:Y:S04]  /*177e0*/  LDL.LU.64 R14, [R1+0xed0] ;  /* 0x000ed000010e7983 */ /* 0x0005680000300a00 */
[----:B------:R2:W5:Y:S04]  /*177f0*/  LDL.LU.64 R16, [R1+0xec8] ;  /* 0x000ec80001107983 */ /* 0x0005680000300a00 */
[----:B------:R2:W5:Y:S04]  /*17800*/  LDL.LU.64 R18, [R1+0xec0] ;  /* 0x000ec00001127983 */ /* 0x0005680000300a00 */
[----:B------:R2:W5:Y:S04]  /*17810*/  LDL.LU.64 R20, [R1+0xeb8] ;  /* 0x000eb80001147983 */ /* 0x0005680000300a00 */
[----:B------:R2:W5:Y:S04]  /*17820*/  LDL.LU.64 R22, [R1+0xeb0] ;  /* 0x000eb00001167983 */ /* 0x0005680000300a00 */
[----:B------:R2:W-:Y:S04]  /*17830*/  STL [R1+0x458], RZ ;  /* 0x000458ff01007387 */ /* 0x0005e80000100800 */
        /* <DEDUP_REMOVED lines=185> */
[----:B------:R-:W3:Y:S04]  /*183d0*/  LDL R29, [R1+0x5b0] ;  /* 0x0005b000011d7983 */ /* 0x000ee80000100800 */
        /* <DEDUP_REMOVED lines=51> */
[----:B------:R2:W-:Y:S01]  /*18710*/  STL [R1+0xbc], RZ ;  /* 0x0000bcff01007387 */ /* 0x0005e20000100800 */
[----:B-1----:R-:W1:Y:S03]  /*18720*/  S2R R28, SR_TID.X ;  /* 0x00000000001c7919 */ /* 0x002e660000002100 */
        /* <DEDUP_REMOVED lines=12> */
[----:B------:R-:W-:-:S02]  /*187f0*/  CS2R R24, SRZ ;  /* 0x0000000000187805 */ /* 0x000fc4000001ff00 */
[----:B------:R-:W-:Y:S02]  /*18800*/  CS2R R26, SRZ ;  /* 0x00000000001a7805 */ /* 0x000fe4000001ff00 */
[----:B-1----:R-:W-:Y:S02]  /*18810*/  LOP3.LUT R0, R28, 0x100, RZ, 0xc0, !PT ;  /* 0x000001001c007812 */ /* 0x002fe400078ec0ff */
[----:B---3--:R-:W-:-:S13]  /*18820*/  ISETP.GE.AND P0, PT, R29, 0x80, PT ;  /* 0x000000801d00780c */ /* 0x008fda0003f06270 */
[----:B--2---:R-:W-:Y:S05]  /*18830*/  @!P0 BRA `(.L_x_0) ;  /* 0x0000044000f88947 */ /* 0x004fea0003800000 */
[----:B-----5:R1:W-:Y:S04]  /*18840*/  STL.64 [R1+0xf10], R20 ;  /* 0x000f101401007387 */ /* 0x0203e80000100a00 */
[----:B-1----:R-:W2:Y:S04]  /*18850*/  LDL.LU.64 R20, [R1+0x58] ;  /* 0x0000580001147983 */ /* 0x002ea80000300a00 */
[----:B------:R1:W-:Y:S04]  /*18860*/  STL.64 [R1+0xf08], R18 ;  /* 0x000f081201007387 */ /* 0x0003e80000100a00 */
[----:B-1----:R-:W3:Y:S04]  /*18870*/  LDL.LU.64 R18, [R1+0x5b8] ;  /* 0x0005b80001127983 */ /* 0x002ee80000300a00 */
[----:B------:R1:W-:Y:S04]  /*18880*/  STL.64 [R1+0xf00], R16 ;  /* 0x000f001001007387 */ /* 0x0003e80000100a00 */
[----:B-1----:R-:W4:Y:S04]  /*18890*/  LDL.LU.64 R16, [R1+0x5c8] ;  /* 0x0005c80001107983 */ /* 0x002f280000300a00 */
[----:B------:R-:W2:Y:S04]  /*188a0*/  LDL.LU.64 R24, [R1+0x38] ;  /* 0x0000380001187983 */ /* 0x000ea80000300a00 */
[----:B------:R1:W-:Y:S04]  /*188b0*/  STL.64 [R1+0xef8], R14 ;  /* 0x000ef80e01007387 */ /* 0x0003e80000100a00 */
[----:B-1----:R-:W2:Y:S04]  /*188c0*/  LDL.LU.64 R14, [R1+0x5d0] ;  /* 0x0005d000010e7983 */ /* 0x002ea80000300a00 */
[----:B------:R1:W-:Y:S04]  /*188d0*/  STL.64 [R1+0xef0], R10 ;  /* 0x000ef00a01007387 */ /* 0x0003e80000100a00 */
[----:B-1----:R-:W2:Y:S04]  /*188e0*/  LDL.LU.64 R10, [R1+0x28] ;  /* 0x00002800010a7983 */ /* 0x002ea80000300a00 */
[----:B------:R1:W-:Y:S04]  /*188f0*/  STL.64 [R1+0xee8], R6 ;  /* 0x000ee80601007387 */ /* 0x0003e80000100a00 */
[----:B-1----:R-:W2:Y:S04]  /*18900*/  LDL.LU.64 R6, [R1+0x18] ;  /* 0x0000180001067983 */ /* 0x002ea80000300a00 */
[----:B------:R-:W2:Y:S04]  /*18910*/  LDL.LU.64 R26, [R1+0x5e8] ;  /* 0x0005e800011a7983 */ /* 0x000ea80000300a00 */
[----:B------:R1:W-:Y:S04]  /*18920*/  STL.64 [R1+0xee0], R4 ;  /* 0x000ee00401007387 */ /* 0x0003e80000100a00 */
[----:B-1----:R-:W2:Y:S04]  /*18930*/  LDL.LU.64 R4, [R1+0x48] ;  /* 0x0000480001047983 */ /* 0x002ea80000300a00 */
[----:B------:R1:W-:Y:S04]  /*18940*/  STL.64 [R1+0xed8], R8 ;  /* 0x000ed80801007387 */ /* 0x0003e80000100a00 */
[----:B-1----:R-:W2:Y:S04]  /*18950*/  LDL.LU.64 R8, [R1+0x5e0] ;  /* 0x0005e00001087983 */ /* 0x002ea80000300a00 */
[----:B------:R1:W-:Y:S04]  /*18960*/  STL.64 [R1+0xed0], R12 ;  /* 0x000ed00c01007387 */ /* 0x0003e80000100a00 */
[----:B-1----:R-:W2:Y:S04]  /*18970*/  LDL.LU.64 R12, [R1+0x5c0] ;  /* 0x0005c000010c7983 */ /* 0x002ea80000300a00 */
[----:B------:R-:W-:Y:S04]  /*18980*/  STL [R1+0xec4], R0 ;  /* 0x000ec40001007387 */ /* 0x000fe80000100800 */
[----:B------:R1:W-:Y:S04]  /*18990*/  STL.64 [R1+0xeb8], R28 ;  /* 0x000eb81c01007387 */ /* 0x0003e80000100a00 */
[----:B-1----:R-:W3:Y:S04]  /*189a0*/  LDL.LU.64 R28, [R1+0x5f8] ;  /* 0x0005f800011c7983 */ /* 0x002ee80000300a00 */
[----:B------:R-:W-:Y:S04]  /*189b0*/  STL [R1+0xeb0], R3 ;  /* 0x000eb00301007387 */ /* 0x000fe80000100800 */
[----:B------:R1:W-:Y:S04]  /*189c0*/  STL [R1+0xec0], R2 ;  /* 0x000ec00201007387 */ /* 0x0003e80000100800 */
[----:B-1----:R-:W4:Y:S04]  /*189d0*/  LDL.LU.64 R2, [R1+0x8] ;  /* 0x0000080001027983 */ /* 0x002f280000300a00 */
[----:B--2---:R1:W-:Y:S01]  /*189e0*/  STL [R1+0xdfc], R12 ;  /* 0x000dfc0c01007387 */ /* 0x0043e20000100800 */
[----:B------:R-:W-:-:S03]  /*189f0*/  IMAD.MOV.U32 R0, RZ, RZ, R13 ;  /* 0x000000ffff007224 */ /* 0x000fc600078e000d */
[----:B-1----:R-:W2:Y:S04]  /*18a00*/  LDL.LU.64 R12, [R1+0x600] ;  /* 0x00060000010c7983 */ /* 0x002ea80000300a00 */
[----:B------:R1:W-:Y:S04]  /*18a10*/  STL [R1+0xdf4], R0 ;  /* 0x000df40001007387 */ /* 0x0003e80000100800 */
[----:B------:R3:W-:Y:S01]  /*18a20*/  STL [R1+0xdf8], R20 ;  /* 0x000df81401007387 */ /* 0x0007e20000100800 */
[----:B-1----:R-:W-:-:S03]  /*18a30*/  IMAD.MOV.U32 R0, RZ, RZ, R21 ;  /* 0x000000ffff007224 */ /* 0x002fc600078e0015 */
[----:B---3--:R-:W3:Y:S04]  /*18a40*/  LDL.LU.64 R20, [R1+0xf10] ;  /* 0x000f100001147983 */ /* 0x008ee80000300a00 */
[----:B------:R-:W-:Y:S04]  /*18a50*/  STL [R1+0xdf0], R18 ;  /* 0x000df01201007387 */ /* 0x000fe80000100800 */
[----:B------:R1:W-:Y:S02]  /*18a60*/  STL [R1+0xdec], R0 ;  /* 0x000dec0001007387 */ /* 0x0003e40000100800 */
[----:B-1----:R-:W-:-:S02]  /*18a70*/  MOV R0, R19 ;  /* 0x0000001300007202 */ /* 0x002fc40000000f00 */
[----:B------:R-:W3:Y:S04]  /*18a80*/  LDL.LU.64 R18, [R1+0xf08] ;  /* 0x000f080001127983 */ /* 0x000ee80000300a00 */
[----:B------:R-:W-:Y:S04]  /*18a90*/  STL [R1+0xde8], R4 ;  /* 0x000de80401007387 */ /* 0x000fe80000100800 */
[----:B------:R1:W-:Y:S02]  /*18aa0*/  STL [R1+0xde4], R0 ;  /* 0x000de40001007387 */ /* 0x0003e40000100800 */
[----:B-1----:R-:W-:-:S02]  /*18ab0*/  IMAD.MOV.U32 R0, RZ, RZ, R5 ;  /* 0x000000ffff007224 */ /* 0x002fc400078e0005 */
[----:B------:R-:W3:Y:S04]  /*18ac0*/  LDL.LU.64 R4, [R1+0x608] ;  /* 0x0006080001047983 */ /* 0x000ee80000300a00 */
[----:B------:R1:W-:Y:S04]  /*18ad0*/  STL [R1+0xdd4], R0 ;  /* 0x000dd40001007387 */ /* 0x0003e80000100800 */
[----:B----4-:R4:W-:Y:S01]  /*18ae0*/  STL [R1+0xddc], R16 ;  /* 0x000ddc1001007387 */ /* 0x0109e20000100800 */
[----:B-1----:R-:W-:-:S03]  /*18af0*/  IMAD.MOV.U32 R0, RZ, RZ, R17 ;  /* 0x000000ffff007224 */ /* 0x002fc600078e0011 */
[----:B----4-:R-:W4:Y:S04]  /*18b00*/  LDL.LU.64 R16, [R1+0xf00] ;  /* 0x000f000001107983 */ /* 0x010f280000300a00 */
[----:B------:R-:W-:Y:S04]  /*18b10*/  STL [R1+0xde0], R24 ;  /* 0x000de01801007387 */ /* 0x000fe80000100800 */
[----:B------:R1:W-:Y:S04]  /*18b20*/  STL [R1+0xdd8], R0 ;  /* 0x000dd80001007387 */ /* 0x0003e80000100800 */
[----:B------:R-:W-:Y:S01]  /*18b30*/  STL [R1+0xdcc], R14 ;  /* 0x000dcc0e01007387 */ /* 0x000fe20000100800 */
[----:B-1----:R-:W-:-:S05]  /*18b40*/  IMAD.MOV.U32 R0, RZ, RZ, R25 ;  /* 0x000000ffff007224 */ /* 0x002fca00078e0019 */
[----:B------:R1:W-:Y:S04]  /*18b50*/  STL [R1+0xdc4], R0 ;  /* 0x000dc40001007387 */ /* 0x0003e80000100800 */
[----:B------:R-:W4:Y:S01]  /*18b60*/  LDL.LU.64 R24, [R1+0x618] ;  /* 0x0006180001187983 */ /* 0x000f220000300a00 */
[----:B-1----:R-:W-:-:S03]  /*18b70*/  IMAD.MOV.U32 R0, RZ, RZ, R15 ;  /* 0x000000ffff007224 */ /* 0x002fc600078e000f */
[----:B------:R-:W4:Y:S04]  /*18b80*/  LDL.LU.64 R14, [R1+0xef8] ;  /* 0x000ef800010e7983 */ /* 0x000f280000300a00 */
[----:B------:R-:W-:Y:S04]  /*18b90*/  STL [R1+0xdd0], R10 ;  /* 0x000dd00a01007387 */ /* 0x000fe80000100800 */
[----:B------:R1:W-:Y:S02]  /*18ba0*/  STL [R1+0xdc8], R0 ;  /* 0x000dc80001007387 */ /* 0x0003e40000100800 */
[----:B-1----:R-:W-:-:S02]  /*18bb0*/  IMAD.MOV.U32 R0, RZ, RZ, R11 ;  /* 0x000000ffff007224 */ /* 0x002fc400078e000b */
[----:B------:R-:W4:Y:S04]  /*18bc0*/  LDL.LU.64 R10, [R1+0xef0] ;  /* 0x000ef000010a7983 */ /* 0x000f280000300a00 */
[----:B------:R-:W-:Y:S04]  /*18bd0*/  STL [R1+0xdbc], R8 ;  /* 0x000dbc0801007387 */ /* 0x000fe80000100800 */
[----:B------:R1:W-:Y:S02]  /*18be0*/  STL [R1+0xdb4], R0 ;  /* 0x000db40001007387 */ /* 0x0003e40000100800 */
[----:B-1----:R-:W-:-:S02]  /*18bf0*/  IMAD.MOV.U32 R0, RZ, RZ, R9 ;  /* 0x000000ffff007224 */ /* 0x002fc400078e0009 */
[----:B------:R-:W4:Y:S04]  /*18c00*/  LDL.LU.64 R8, [R1+0x628] ;  /* 0x0006280001087983 */ /* 0x000f280000300a00 */
[----:B------:R1:W-:Y:S04]  /*18c10*/  STL [R1+0xdb8], R0 ;  /* 0x000db80001007387 */ /* 0x0003e80000100800 */
[----:B------:R1:W-:Y:S02]  /*18c20*/  STL [R1+0xdc0], R6 ;  /* 0x000dc00601007387 */ /* 0x0003e40000100800 */
[----:B-1----:R-:W-:-:S02]  /*18c30*/  IMAD.MOV.U32 R0, RZ, RZ, R7 ;  /* 0x000000ffff007224 */ /* 0x002fc400078e0007 */
[----:B------:R-:W4:Y:S04]  /*18c40*/  LDL.LU.64 R6, [R1+0xee8] ;  /* 0x000ee80001067983 */ /* 0x000f280000300a00 */
[----:B------:R-:W-:Y:S04]  /*18c50*/  STL [R1+0xdac], R26 ;  /* 0x000dac1a01007387 */ /* 0x000fe80000100800 */
[----:B------:R1:W-:Y:S04]  /*18c60*/  STL [R1+0xda4], R0 ;  /* 0x000da40001007387 */ /* 0x0003e80000100800 */
[----:B------:R-:W-:Y:S01]  /*18c70*/  STL [R1+0xdb0], R2 ;  /* 0x000db00201007387 */ /* 0x000fe20000100800 */
[----:B-1----:R-:W-:-:S05]  /*18c80*/  IMAD.MOV.U32 R0, RZ, RZ, R27 ;  /* 0x000000ffff007224 */ /* 0x002fca00078e001b */
[----:B------:R1:W-:Y:S04]  /*18c90*/  STL [R1+0xda8], R0 ;  /* 0x000da80001007387 */ /* 0x0003e80000100800 */
[----:B------:R-:W4:Y:S04]  /*18ca0*/  LDL.LU.64 R26, [R1+0x638] ;  /* 0x00063800011a7983 */ /* 0x000f280000300a00 */
[----:B------:R-:W-:Y:S01]  /*18cb0*/  STL [R1+0xd9c], R28 ;  /* 0x000d9c1c01007387 */ /* 0x000fe20000100800 */
[----:B-1----:R-:W-:-:S05]  /*18cc0*/  IMAD.MOV.U32 R0, RZ, RZ, R3 ;  /* 0x000000ffff007224 */ /* 0x002fca00078e0003 */
[----:B------:R1:W-:Y:S04]  /*18cd0*/  STL [R1+0xd94], R0 ;  /* 0x000d940001007387 */ /* 0x0003e80000100800 */
[----:B------:R-:W-:Y:S01]  /*18ce0*/  STL [R1+0xda0], R22 ;  /* 0x000da01601007387 */ /* 0x000fe20000100800 */
[----:B-1----:R-:W-:-:S05]  /*18cf0*/  IMAD.MOV.U32 R0, RZ, RZ, R29 ;  /* 0x000000ffff007224 */ /* 0x002fca00078e001d */
[----:B------:R2:W-:Y:S04]  /*18d00*/  STL [R1+0xd98], R0 ;  /* 0x000d980001007387 */ /* 0x0005e80000100800 */
[----:B------:R1:W-:Y:S01]  /*18d10*/  STL [R1+0xd84], R23 ;  /* 0x000d841701007387 */ /* 0x0003e20000100800 */
[----:B--2---:R-:W-:-:S03]  /*18d20*/  MOV R0, R13 ;  /* 0x0000000d00007202 */ /* 0x004fc60000000f00 */
[----:B------:R-:W-:Y:S04]  /*18d30*/  STL [R1+0xd8c], R12 ;  /* 0x000d8c0c01007387 */ /* 0x000fe80000100800 */
[----:B-1----:R-:W2:Y:S04]  /*18d40*/  LDL.LU.64 R22, [R1+0x68] ;  /* 0x0000680001167983 */ /* 0x002ea80000300a00 */
[----:B------:R-:W-:Y:S04]  /*18d50*/  STL [R1+0xd88], R0 ;  /* 0x000d880001007387 */ /* 0x000fe80000100800 */
[----:B---3--:R-:W-:Y:S04]  /*18d60*/  STL [R1+0xd90], R20 ;  /* 0x000d901401007387 */ /* 0x008fe80000100800 */
[----:B------:R1:W-:Y:S04]  /*18d70*/  STL [R1+0xd74], R21 ;  /* 0x000d741501007387 */ /* 0x0003e80000100800 */
[----:B-1----:R-:W3:Y:S04]  /*18d80*/  LDL.LU.64 R20, [R1+0x648] ;  /* 0x0006480001147983 */ /* 0x002ee80000300a00 */
[----:B------:R-:W2:Y:S01]  /*18d90*/  LDL.LU.64 R2, [R1+0x658] ;  /* 0x0006580001027983 */ /* 0x000ea20000300a00 */
[----:B------:R-:W-:-:S03]  /*18da0*/  IMAD.MOV.U32 R0, RZ, RZ, R5 ;  /* 0x000000ffff007224 */ /* 0x000fc600078e0005 */
[----:B------:R-:W-:Y:S04]  /*18db0*/  STL [R1+0xd7c], R4 ;  /* 0x000d7c0401007387 */ /* 0x000fe80000100800 */
[----:B------:R-:W2:Y:S04]  /*18dc0*/  LDL.LU.64 R28, [R1+0x88] ;  /* 0x00008800011c7983 */ /* 0x000ea80000300a00 */
[----:B------:R4:W-:Y:S04]  /*18dd0*/  STL [R1+0xd78], R0 ;  /* 0x000d780001007387 */ /* 0x0009e80000100800 */
[----:B------:R-:W-:Y:S04]  /*18de0*/  STL [R1+0xd80], R18 ;  /* 0x000d801201007387 */ /* 0x000fe80000100800 */
[----:B------:R-:W-:Y:S04]  /*18df0*/  STL [R1+0xd64], R19 ;  /* 0x000d641301007387 */ /* 0x000fe80000100800 */
[----:B------:R-:W2:Y:S01]  /*18e00*/  LDL.LU.64 R12, [R1+0x668] ;  /* 0x00066800010c7983 */ /* 0x000ea20000300a00 */
[----:B----4-:R-:W-:-:S03]  /*18e10*/  IMAD.MOV.U32 R0, RZ, RZ, R25 ;  /* 0x000000ffff007224 */ /* 0x010fc600078e0019 */
[----:B------:R1:W-:Y:S04]  /*18e20*/  STL [R1+0xd6c], R24 ;  /* 0x000d6c1801007387 */ /* 0x0003e80000100800 */
[----:B-1----:R-:W4:Y:S04]  /*18e30*/  LDL.LU.64 R24, [R1+0x5d8] ;  /* 0x0005d80001187983 */ /* 0x002f280000300a00 */
[----:B------:R1:W-:Y:S04]  /*18e40*/  STL [R1+0xd68], R0 ;  /* 0x000d680001007387 */ /* 0x0003e80000100800 */
[----:B------:R-:W-:Y:S04]  /*18e50*/  STL [R1+0xd70], R16 ;  /* 0x000d701001007387 */ /* 0x000fe80000100800 */
[----:B------:R-:W-:Y:S04]  /*18e60*/  STL [R1+0xd54], R17 ;  /* 0x000d541101007387 */ /* 0x000fe80000100800 */
[----:B------:R-:W4:Y:S01]  /*18e70*/  LDL.LU.64 R4, [R1+0x678] ;  /* 0x0006780001047983 */ /* 0x000f220000300a00 */
[----:B-1----:R-:W-:-:S03]  /*18e80*/  IMAD.MOV.U32 R0, RZ, RZ, R9 ;  /* 0x000000ffff007224 */ /* 0x002fc600078e0009 */
[----:B------:R1:W-:Y:S04]  /*18e90*/  STL [R1+0xd5c], R8 ;  /* 0x000d5c0801007387 */ /* 0x0003e80000100800 */
[----:B-1----:R-:W4:Y:S04]  /*18ea0*/  LDL.LU.64 R8, [R1+0x80] ;  /* 0x0000800001087983 */ /* 0x002f280000300a00 */
[----:B------:R-:W-:Y:S04]  /*18eb0*/  STL [R1+0xd58], R0 ;  /* 0x000d580001007387 */ /* 0x000fe80000100800 */
[----:B------:R-:W-:Y:S04]  /*18ec0*/  STL [R1+0xd60], R14 ;  /* 0x000d600e01007387 */ /* 0x000fe80000100800 */
[----:B------:R1:W-:Y:S04]  /*18ed0*/  STL [R1+0xd44], R15 ;  /* 0x000d440f01007387 */ /* 0x0003e80000100800 */
[----:B-1----:R-:W4:Y:S04]  /*18ee0*/  LDL.LU.64 R14, [R1+0x688] ;  /* 0x00068800010e7983 */ /* 0x002f280000300a00 */
[----:B------:R1:W-:Y:S01]  /*18ef0*/  STL [R1+0xd4c], R26 ;  /* 0x000d4c1a01007387 */ /* 0x0003e20000100800 */
[----:B------:R-:W-:-:S03]  /*18f00*/  IMAD.MOV.U32 R0, RZ, RZ, R27 ;  /* 0x000000ffff007224 */ /* 0x000fc600078e001b */
[----:B-1----:R-:W4:Y:S04]  /*18f10*/  LDL.LU.64 R26, [R1+0x5f0] ;  /* 0x0005f000011a7983 */ /* 0x002f280000300a00 */
[----:B------:R3:W-:Y:S04]  /*18f20*/  STL [R1+0xd48], R0 ;  /* 0x000d480001007387 */ /* 0x0007e80000100800 */
[----:B------:R-:W-:Y:S04]  /*18f30*/  STL [R1+0xd50], R10 ;  /* 0x000d500a01007387 */ /* 0x000fe80000100800 */
[----:B------:R-:W-:Y:S04]  /*18f40*/  STL [R1+0xbf4], R11 ;  /* 0x000bf40b01007387 */ /* 0x000fe80000100800 */
[----:B------:R-:W4:Y:S01]  /*18f50*/  LDL.LU.64 R16, [R1+0x698] ;  /* 0x0006980001107983 */ /* 0x000f220000300a00 */
[----:B---3--:R-:W-:-:S03]  /*18f60*/  IMAD.MOV.U32 R0, RZ, RZ, R21 ;  /* 0x000000ffff007224 */ /* 0x008fc600078e0015 */
[----:B------:R1:W-:Y:S04]  /*18f70*/  STL [R1+0xbfc], R20 ;  /* 0x000bfc1401007387 */ /* 0x0003e80000100800 */
[----:B------:R-:W3:Y:S04]  /*18f80*/  LDL.LU.64 R18, [R1+0x60] ;  /* 0x0000600001127983 */ /* 0x000ee80000300a00 */
[----:B------:R2:W-:Y:S04]  /*18f90*/  STL [R1+0xbf8], R0 ;  /* 0x000bf80001007387 */ /* 0x0005e80000100800 */
[----:B--2---:R2:W-:Y:S04]  /*18fa0*/  STL [R1+0xc04], R22 ;  /* 0x000c041601007387 */ /* 0x0045e80000100800 */
[----:B-1----:R-:W3:Y:S01]  /*18fb0*/  LDL.LU.64 R20, [R1+0x6a8] ;  /* 0x0006a80001147983 */ /* 0x002ee20000300a00 */
[----:B------:R-:W-:-:S05]  /*18fc0*/  IMAD.MOV.U32 R0, RZ, RZ, R23 ;  /* 0x000000ffff007224 */ /* 0x000fca00078e0017 */
[----:B------:R1:W-:Y:S04]  /*18fd0*/  STL [R1+0xc00], R0 ;  /* 0x000c000001007387 */ /* 0x0003e80000100800 */
[----:B------:R2:W-:Y:S04]  /*18fe0*/  STL [R1+0xc0c], R2 ;  /* 0x000c0c0201007387 */ /* 0x0005e80000100800 */
[----:B--2---:R-:W2:Y:S01]  /*18ff0*/  LDL.LU.64 R22, [R1+0x50] ;  /* 0x0000500001167983 */ /* 0x004ea20000300a00 */
[----:B-1----:R-:W-:-:S03]  /*19000*/  IMAD.MOV.U32 R0, RZ, RZ, R3 ;  /* 0x000000ffff007224 */ /* 0x002fc600078e0003 */
[----:B------:R-:W-:Y:S04]  /*19010*/  STL [R1+0xc14], R28 ;  /* 0x000c141c01007387 */ /* 0x000fe80000100800 */
[----:B------:R1:W-:Y:S04]  /*19020*/  STL [R1+0xc08], R0 ;  /* 0x000c080001007387 */ /* 0x0003e80000100800 */
[----:B------:R-:W2:Y:S01]  /*19030*/  LDL.LU.64 R2, [R1+0x6b8] ;  /* 0x0006b80001027983 */ /* 0x000ea20000300a00 */
[----:B-1----:R-:W-:-:S03]  /*19040*/  IMAD.MOV.U32 R0, RZ, RZ, R29 ;  /* 0x000000ffff007224 */ /* 0x002fc600078e001d */
[----:B------:R-:W-:Y:S04]  /*19050*/  STL [R1+0xc1c], R12 ;  /* 0x000c1c0c01007387 */ /* 0x000fe80000100800 */
[----:B------:R1:W-:Y:S04]  /*19060*/  STL [R1+0xc10], R0 ;  /* 0x000c100001007387 */ /* 0x0003e80000100800 */
[----:B------:R-:W2:Y:S01]  /*19070*/  LDL.LU.64 R28, [R1+0x610] ;  /* 0x00061000011c7983 */ /* 0x000ea20000300a00 */
[----:B-1----:R-:W-:-:S03]  /*19080*/  IMAD.MOV.U32 R0, RZ, RZ, R13 ;  /* 0x000000ffff007224 */ /* 0x002fc600078e000d */
[----:B----4-:R-:W-:Y:S04]  /*19090*/  STL [R1+0xc24], R24 ;  /* 0x000c241801007387 */ /* 0x010fe80000100800 */
[----:B------:R1:W-:Y:S04]  /*190a0*/  STL [R1+0xc18], R0 ;  /* 0x000c180001007387 */ /* 0x0003e80000100800 */
[----:B------:R-:W4:Y:S01]  /*190b0*/  LDL.LU.64 R12, [R1+0x6c8] ;  /* 0x0006c800010c7983 */ /* 0x000f220000300a00 */
[----:B-1----:R-:W-:-:S03]  /*190c0*/  IMAD.MOV.U32 R0, RZ, RZ, R25 ;  /* 0x000000ffff007224 */ /* 0x002fc600078e0019 */
[----:B------:R-:W-:Y:S04]  /*190d0*/  STL [R1+0xc2c], R4 ;  /* 0x000c2c0401007387 */ /* 0x000fe80000100800 */
[----:B------:R1:W-:Y:S04]  /*190e0*/  STL [R1+0xc20], R0 ;  /* 0x000c200001007387 */ /* 0x0003e80000100800 */
[----:B------:R-:W4:Y:S01]  /*190f0*/  LDL.LU.64 R24, [R1+0x620] ;  /* 0x0006200001187983 */ /* 0x000f220000300a00 */
[----:B-1----:R-:W-:-:S03]  /*19100*/  MOV R0, R5 ;  /* 0x0000000500007202 */ /* 0x002fc60000000f00 */
[----:B------:R-:W-:Y:S04]  /*19110*/  STL [R1+0xc34], R8 ;  /* 0x000c340801007387 */ /* 0x000fe80000100800 */
[----:B------:R1:W-:Y:S04]  /*19120*/  STL [R1+0xc28], R0 ;  /* 0x000c280001007387 */ /* 0x0003e80000100800 */
[----:B------:R-:W4:Y:S01]  /*19130*/  LDL.LU.64 R4, [R1+0x6d8] ;  /* 0x0006d80001047983 */ /* 0x000f220000300a00 */
[----:B-1----:R-:W-:-:S03]  /*19140*/  IMAD.MOV.U32 R0, RZ, RZ, R9 ;  /* 0x000000ffff007224 */ /* 0x002fc600078e0009 */
[----:B------:R-:W-:Y:S04]  /*19150*/  STL [R1+0xc3c], R14 ;  /* 0x000c3c0e01007387 */ /* 0x000fe80000100800 */
[----:B------:R1:W-:Y:S04]  /*19160*/  STL [R1+0xc30], R0 ;  /* 0x000c300001007387 */ /* 0x0003e80000100800 */
[----:B------:R-:W4:Y:S01]  /*19170*/  LDL.LU.64 R8, [R1+0x630] ;  /* 0x0006300001087983 */ /* 0x000f220000300a00 */
[----:B-1----:R-:W-:-:S03]  /*19180*/  IMAD.MOV.U32 R0, RZ, RZ, R15 ;  /* 0x000000ffff007224 */ /* 0x002fc600078e000f */
[----:B------:R-:W-:Y:S04]  /*19190*/  STL [R1+0xc44], R26 ;  /* 0x000c441a01007387 */ /* 0x000fe80000100800 */
[----:B------:R1:W-:Y:S02]  /*191a0*/  STL [R1+0xc38], R0 ;  /* 0x000c380001007387 */ /* 0x0003e40000100800 */
[----:B-1----:R-:W-:Y:S02]  /*191b0*/  IMAD.MOV.U32 R0, RZ, RZ, R27 ;  /* 0x000000ffff007224 */ /* 0x002fe400078e001b */
[----:B------:R-:W4:Y:S04]  /*191c0*/  LDL.LU.64 R26, [R1+0x6e0] ;  /* 0x0006e000011a7983 */ /* 0x000f280000300a00 */
[----:B------:R1:W-:Y:S04]  /*191d0*/  STL [R1+0xc40], R0 ;  /* 0x000c400001007387 */ /* 0x0003e80000100800 */
[----:B------:R-:W-:Y:S04]  /*191e0*/  STL [R1+0xc4c], R16 ;  /* 0x000c4c1001007387 */ /* 0x000fe80000100800 */
[----:B------:R-:W4:Y:S01]  /*191f0*/  LDL.LU.64 R14, [R1+0x640] ;  /* 0x00064000010e7983 */ /* 0x000f220000300a00 */
[----:B-1----:R-:W-:-:S05]  /*19200*/  IMAD.MOV.U32 R0, RZ, RZ, R17 ;  /* 0x000000ffff007224 */ /* 0x002fca00078e0011 */
[----:B------:R1:W-:Y:S04]  /*19210*/  STL [R1+0xc48], R0 ;  /* 0x000c480001007387 */ /* 0x0003e80000100800 */
[----:B---3--:R-:W-:Y:S01]  /*19220*/  STL [R1+0xc54], R18 ;  /* 0x000c541201007387 */ /* 0x008fe20000100800 */
[----:B-1----:R-:W-:-:S03]  /*19230*/  IMAD.MOV.U32 R0, RZ, RZ, R19 ;  /* 0x000000ffff007224 */ /* 0x002fc600078e0013 */
[----:B------:R-:W3:Y:S04]  /*19240*/  LDL.LU.64 R16, [R1+0x6e8] ;  /* 0x0006e80001107983 */ /* 0x000ee80000300a00 */
[----:B------:R1:W-:Y:S04]  /*19250*/  STL [R1+0xc50], R0 ;  /* 0x000c500001007387 */ /* 0x0003e80000100800 */
[----:B------:R-:W-:Y:S01]  /*19260*/  STL [R1+0xc5c], R20 ;  /* 0x000c5c1401007387 */ /* 0x000fe20000100800 */
[----:B-1----:R-:W-:-:S03]  /*19270*/  IMAD.MOV.U32 R0, RZ, RZ, R21 ;  /* 0x000000ffff007224 */ /* 0x002fc600078e0015 */
[----:B--2---:R-:W-:Y:S04]  /*19280*/  STL [R1+0xc64], R22 ;  /* 0x000c641601007387 */ /* 0x004fe80000100800 */
[----:B------:R1:W-:Y:S04]  /*19290*/  STL [R1+0xc58], R0 ;  /* 0x000c580001007387 */ /* 0x0003e80000100800 */
[----:B------:R-:W2:Y:S01]  /*192a0*/  LDL.LU.64 R18, [R1+0x650] ;  /* 0x0006500001127983 */ /* 0x000ea20000300a00 */
        /* <DEDUP_REMOVED lines=8> */
[----:B-1----:R-:W-:-:S05]  /*19330*/  IMAD.MOV.U32 R0, RZ, RZ, R29 ;  /* 0x000000ffff007224 */ /* 0x002fca00078e001d */
[----:B------:R4:W-:Y:S02]  /*19340*/  STL [R1+0xc70], R0 ;  /* 0x000c700001007387 */ /* 0x0009e40000100800 */
[----:B----4-:R-:W-:Y:S02]  /*19350*/  IMAD.MOV.U32 R0, RZ, RZ, R13 ;  /* 0x000000ffff007224 */ /* 0x010fe400078e000d */
[----:B------:R-:W-:Y:S04]  /*19360*/  STL [R1+0xc7c], R12 ;  /* 0x000c7c0c01007387 */ /* 0x000fe80000100800 */
[----:B------:R-:W4:Y:S04]  /*19370*/  LDL.LU.64 R2, [R1+0x6f8] ;  /* 0x0006f80001027983 */ /* 0x000f280000300a00 */
[----:B------:R1:W-:Y:S04]  /*19380*/  STL [R1+0xc78], R0 ;  /* 0x000c780001007387 */ /* 0x0003e80000100800 */
[----:B------:R1:W-:Y:S02]  /*19390*/  STL [R1+0xc84], R24 ;  /* 0x000c841801007387 */ /* 0x0003e40000100800 */
[----:B-1----:R-:W-:-:S02]  /*193a0*/  MOV R0, R25 ;  /* 0x0000001900007202 */ /* 0x002fc40000000f00 */
[----:B------:R-:W4:Y:S04]  /*193b0*/  LDL.LU.64 R24, [R1+0x670] ;  /* 0x0006700001187983 */ /* 0x000f280000300a00 */
[----:B------:R1:W-:Y:S02]  /*193c0*/  STL [R1+0xc80], R0 ;  /* 0x000c800001007387 */ /* 0x0003e40000100800 */
[----:B-1----:R-:W-:Y:S02]  /*193d0*/  IMAD.MOV.U32 R0, RZ, RZ, R5 ;  /* 0x000000ffff007224 */ /* 0x002fe400078e0005 */
[----:B------:R1:W-:Y:S04]  /*193e0*/  STL [R1+0xc8c], R4 ;  /* 0x000c8c0401007387 */ /* 0x0003e80000100800 */
[----:B-1----:R-:W4:Y:S04]  /*193f0*/  LDL.LU.64 R4, [R1+0x700] ;  /* 0x0007000001047983 */ /* 0x002f280000300a00 */
[----:B------:R1:W-:Y:S04]  /*19400*/  STL [R1+0xc88], R0 ;  /* 0x000c880001007387 */ /* 0x0003e80000100800 */
[----:B------:R1:W-:Y:S04]  /*19410*/  STL [R1+0xc94], R8 ;  /* 0x000c940801007387 */ /* 0x0003e80000100800 */
[----:B------:R-:W4:Y:S01]  /*19420*/  LDL.LU.64 R28, [R1+0x680] ;  /* 0x00068000011c7983 */ /* 0x000f220000300a00 */
[----:B-1----:R-:W-:-:S03]  /*19430*/  IMAD.MOV.U32 R0, RZ, RZ, R9 ;  /* 0x000000ffff007224 */ /* 0x002fc600078e0009 */
[----:B------:R-:W4:Y:S04]  /*19440*/  LDL.LU.64 R8, [R1+0x708] ;  /* 0x0007080001087983 */ /* 0x000f280000300a00 */
[----:B------:R1:W-:Y:S04]  /*19450*/  STL [R1+0xc90], R0 ;  /* 0x000c900001007387 */ /* 0x0003e80000100800 */
[----:B------:R1:W-:Y:S02]  /*19460*/  STL [R1+0xc9c], R26 ;  /* 0x000c9c1a01007387 */ /* 0x0003e40000100800 */
[----:B-1----:R-:W-:-:S02]  /*19470*/  IMAD.MOV.U32 R0, RZ, RZ, R27 ;  /* 0x000000ffff007224 */ /* 0x002fc400078e001b */
[----:B------:R-:W4:Y:S04]  /*19480*/  LDL.LU.64 R12, [R1+0x690] ;  /* 0x00069000010c7983 */ /* 0x000f280000300a00 */
[----:B------:R1:W-:Y:S04]  /*19490*/  STL [R1+0xc98], R0 ;  /* 0x000c980001007387 */ /* 0x0003e80000100800 */
[----:B------:R-:W-:Y:S04]  /*194a0*/  STL [R1+0xca4], R14 ;  /* 0x000ca40e01007387 */ /* 0x000fe80000100800 */
[----:B------:R-:W4:Y:S01]  /*194b0*/  LDL.LU.64 R26, [R1+0x710] ;  /* 0x00071000011a7983 */ /* 0x000f220000300a00 */
[----:B-1----:R-:W-:-:S03]  /*194c0*/  IMAD.MOV.U32 R0, RZ, RZ, R15 ;  /* 0x000000ffff007224 */ /* 0x002fc600078e000f */
[----:B---3--:R-:W-:Y:S04]  /*194d0*/  STL [R1+0xcac], R16 ;  /* 0x000cac1001007387 */ /* 0x008fe80000100800 */
[----:B------:R1:W-:Y:S04]  /*194e0*/  STL [R1+0xca0], R0 ;  /* 0x000ca00001007387 */ /* 0x0003e80000100800 */
[----:B------:R-:W3:Y:S01]  /*194f0*/  LDL.LU.64 R10, [R1+0x6a0] ;  /* 0x0006a000010a7983 */ /* 0x000ee20000300a00 */
[----:B-1----:R-:W-:-:S03]  /*19500*/  IMAD.MOV.U32 R0, RZ, RZ, R17 ;  /* 0x000000ffff007224 */ /* 0x002fc600078e0011 */
[----:B------:R-:W3:Y:S04]  /*19510*/  LDL.LU.64 R16, [R1+0x7d0] ;  /* 0x0007d00001107983 */ /* 0x000ee80000300a00 */
[----:B------:R1:W-:Y:S04]  /*19520*/  STL [R1+0xca8], R0 ;  /* 0x000ca80001007387 */ /* 0x0003e80000100800 */
[----:B--2---:R2:W-:Y:S01]  /*19530*/  STL [R1+0xcb4], R18 ;  /* 0x000cb41201007387 */ /* 0x0045e20000100800 */
[----:B-1----:R-:W-:-:S03]  /*19540*/  IMAD.MOV.U32 R0, RZ, RZ, R19 ;  /* 0x000000ffff007224 */ /* 0x002fc600078e0013 */
[----:B------:R-:W3:Y:S04]  /*19550*/  LDL.LU.64 R14, [R1+0x6b0] ;  /* 0x0006b000010e7983 */ /* 0x000ee80000300a00 */
[----:B------:R-:W-:Y:S04]  /*19560*/  STL [R1+0xcbc], R20 ;  /* 0x000cbc1401007387 */ /* 0x000fe80000100800 */
[----:B------:R1:W-:Y:S04]  /*19570*/  STL [R1+0xcb0], R0 ;  /* 0x000cb00001007387 */ /* 0x0003e80000100800 */
[----:B--2---:R-:W2:Y:S01]  /*19580*/  LDL.LU.64 R18, [R1+0x7e8] ;  /* 0x0007e80001127983 */ /* 0x004ea20000300a00 */
[----:B-1----:R-:W-:-:S03]  /*19590*/  IMAD.MOV.U32 R0, RZ, RZ, R21 ;  /* 0x000000ffff007224 */ /* 0x002fc600078e0015 */
[----:B------:R-:W2:Y:S04]  /*195a0*/  LDL.LU.64 R20, [R1+0x6c0] ;  /* 0x0006c00001147983 */ /* 0x000ea80000300a00 */
[----:B------:R1:W-:Y:S04]  /*195b0*/  STL [R1+0xcb8], R0 ;  /* 0x000cb80001007387 */ /* 0x0003e80000100800 */
[----:B------:R1:W-:Y:S02]  /*195c0*/  STL [R1+0xcc4], R22 ;  /* 0x000cc41601007387 */ /* 0x0003e40000100800 */
[----:B-1----:R-:W-:-:S02]  /*195d0*/  IMAD.MOV.U32 R0, RZ, RZ, R23 ;  /* 0x000000ffff007224 */ /* 0x002fc400078e0017 */
[----:B------:R-:W2:Y:S04]  /*195e0*/  LDL.LU.64 R22, [R1+0x800] ;  /* 0x0008000001167983 */ /* 0x000ea80000300a00 */
[----:B------:R1:W-:Y:S04]  /*195f0*/  STL [R1+0xcc0], R0 ;  /* 0x000cc00001007387 */ /* 0x0003e80000100800 */
[----:B----4-:R4:W-:Y:S01]  /*19600*/  STL [R1+0xccc], R2 ;  /* 0x000ccc0201007387 */ /* 0x0109e20000100800 */
[----:B-1----:R-:W-:-:S03]  /*19610*/  IMAD.MOV.U32 R0, RZ, RZ, R3 ;  /* 0x000000ffff007224 */ /* 0x002fc600078e0003 */
[----:B----4-:R-:W4:Y:S04]  /*19620*/  LDL.LU.64 R2, [R1+0x6d0] ;  /* 0x0006d00001027983 */ /* 0x010f280000300a00 */
[----:B------:R1:W-:Y:S04]  /*19630*/  STL [R1+0xcc8], R0 ;  /* 0x000cc80001007387 */ /* 0x0003e80000100800 */
[----:B------:R1:W-:Y:S02]  /*19640*/  STL [R1+0xcd4], R24 ;  /* 0x000cd41801007387 */ /* 0x0003e40000100800 */
[----:B-1----:R-:W-:-:S02]  /*19650*/  IMAD.MOV.U32 R0, RZ, RZ, R25 ;  /* 0x000000ffff007224 */ /* 0x002fc400078e0019 */
[----:B------:R-:W4:Y:S04]  /*19660*/  LDL.LU.64 R24, [R1+0x5a8] ;  /* 0x0005a80001187983 */ /* 0x000f280000300a00 */
[----:B------:R1:W-:Y:S02]  /*19670*/  STL [R1+0xcd0], R0 ;  /* 0x000cd00001007387 */ /* 0x0003e40000100800 */
[----:B-1----:R-:W-:Y:S02]  /*19680*/  MOV R0, R5 ;  /* 0x0000000500007202 */ /* 0x002fe40000000f00 */
[----:B------:R1:W-:Y:S04]  /*19690*/  STL [R1+0xcdc], R4 ;  /* 0x000cdc0401007387 */ /* 0x0003e80000100800 */
[----:B-1----:R-:W4:Y:S04]  /*196a0*/  LDL.LU.64 R4, [R1+0xee0] ;  /* 0x000ee00001047983 */ /* 0x002f280000300a00 */
        /* <DEDUP_REMOVED lines=16> */
[----:B------:R3:W-:Y:S02]  /*197b0*/  STL [R1+0xcf8], R0 ;  /* 0x000cf80001007387 */ /* 0x0007e40000100800 */
[----:B---3--:R-:W-:Y:S02]  /*197c0*/  IMAD.MOV.U32 R0, RZ, RZ, R11 ;  /* 0x000000ffff007224 */ /* 0x008fe400078e000b */
[----:B------:R-:W-:Y:S04]  /*197d0*/  STL [R1+0xd04], R10 ;  /* 0x000d040a01007387 */ /* 0x000fe80000100800 */
[----:B------:R-:W-:Y:S04]  /*197e0*/  STL [R1+0xd0c], R16 ;  /* 0x000d0c1001007387 */ /* 0x000fe80000100800 */
[----:B------:R1:W-:Y:S02]  /*197f0*/  STL [R1+0xd00], R0 ;  /* 0x000d000001007387 */ /* 0x0003e40000100800 */
[----:B-1----:R-:W-:-:S02]  /*19800*/  IMAD.MOV.U32 R0, RZ, RZ, R17 ;  /* 0x000000ffff007224 */ /* 0x002fc400078e0011 */
[----:B------:R-:W-:Y:S04]  /*19810*/  STL [R1+0xd14], R14 ;  /* 0x000d140e01007387 */ /* 0x000fe80000100800 */
[----:B------:R1:W-:Y:S04]  /*19820*/  STL [R1+0xd08], R0 ;  /* 0x000d080001007387 */ /* 0x0003e80000100800 */
[----:B------:R-:W3:Y:S01]  /*19830*/  LDL.LU.64 R16, [R1+0x570] ;  /* 0x0005700001107983 */ /* 0x000ee20000300a00 */
[----:B-1----:R-:W-:-:S03]  /*19840*/  IMAD.MOV.U32 R0, RZ, RZ, R15 ;  /* 0x000000ffff007224 */ /* 0x002fc600078e000f */
[----:B--2---:R-:W-:Y:S04]  /*19850*/  STL [R1+0xd1c], R18 ;  /* 0x000d1c1201007387 */ /* 0x004fe80000100800 */
[----:B------:R1:W-:Y:S04]  /*19860*/  STL [R1+0xd10], R0 ;  /* 0x000d100001007387 */ /* 0x0003e80000100800 */
[----:B------:R-:W-:Y:S01]  /*19870*/  STL [R1+0xd24], R20 ;  /* 0x000d241401007387 */ /* 0x000fe20000100800 */
[----:B-1----:R-:W-:-:S05]  /*19880*/  IMAD.MOV.U32 R0, RZ, RZ, R19 ;  /* 0x000000ffff007224 */ /* 0x002fca00078e0013 */
[----:B------:R1:W-:Y:S04]  /*19890*/  STL [R1+0xd18], R0 ;  /* 0x000d180001007387 */ /* 0x0003e80000100800 */
[----:B------:R-:W2:Y:S01]  /*198a0*/  LDL.LU.64 R18, [R1+0x560] ;  /* 0x0005600001127983 */ /* 0x000ea20000300a00 */
[----:B-1----:R-:W-:-:S05]  /*198b0*/  IMAD.MOV.U32 R0, RZ, RZ, R21 ;  /* 0x000000ffff007224 */ /* 0x002fca00078e0015 */
[----:B------:R1:W-:Y:S04]  /*198c0*/  STL [R1+0xd20], R0 ;  /* 0x000d200001007387 */ /* 0x0003e80000100800 */
[----:B------:R4:W-:Y:S04]  /*198d0*/  STL [R1+0xd2c], R22 ;  /* 0x000d2c1601007387 */ /* 0x0009e80000100800 */
[----:B------:R-:W2:Y:S01]  /*198e0*/  LDL.LU.64 R20, [R1] ;  /* 0x0000000001147983 */ /* 0x000ea20000300a00 */
[----:B-1----:R-:W-:-:S05]  /*198f0*/  IMAD.MOV.U32 R0, RZ, RZ, R23 ;  /* 0x000000ffff007224 */ /* 0x002fca00078e0017 */
[----:B------:R1:W-:Y:S04]  /*19900*/  STL [R1+0xd28], R0 ;  /* 0x000d280001007387 */ /* 0x0003e80000100800 */
[----:B----4-:R-:W-:Y:S04]  /*19910*/  STL [R1+0xd34], R2 ;  /* 0x000d340201007387 */ /* 0x010fe80000100800 */
[----:B------:R-:W4:Y:S01]  /*19920*/  LDL.LU.64 R22, [R1+0x550] ;  /* 0x0005500001167983 */ /* 0x000f220000300a00 */
[----:B-1----:R-:W-:-:S05]  /*19930*/  MOV R0, R3 ;  /* 0x0000000300007202 */ /* 0x002fca0000000f00 */
[----:B------:R1:W-:Y:S04]  /*19940*/  STL [R1+0xd30], R0 ;  /* 0x000d300001007387 */ /* 0x0003e80000100800 */
[----:B------:R1:W-:Y:S02]  /*19950*/  STL [R1+0xd3c], R24 ;  /* 0x000d3c1801007387 */ /* 0x0003e40000100800 */
[----:B-1----:R-:W-:Y:S02]  /*19960*/  IMAD.MOV.U32 R0, RZ, RZ, R25 ;  /* 0x000000ffff007224 */ /* 0x002fe400078e0019 */
[----:B------:R-:W4:Y:S04]  /*19970*/  LDL.LU.64 R2, [R1+0x10] ;  /* 0x0000100001027983 */ /* 0x000f280000300a00 */
[----:B------:R1:W-:Y:S04]  /*19980*/  STL [R1+0xd38], R0 ;  /* 0x000d380001007387 */ /* 0x0003e80000100800 */
[----:B------:R-:W-:Y:S04]  /*19990*/  STL [R1+0xd40], R6 ;  /* 0x000d400601007387 */ /* 0x000fe80000100800 */
[----:B------:R-:W-:Y:S04]  /*199a0*/  STL [R1+0xbe4], R7 ;  /* 0x000be40701007387 */ /* 0x000fe80000100800 */
[----:B------:R-:W4:Y:S01]  /*199b0*/  LDL.LU.64 R24, [R1+0x540] ;  /* 0x0005400001187983 */ /* 0x000f220000300a00 */
[----:B-1----:R-:W-:-:S03]  /*199c0*/  IMAD.MOV.U32 R0, RZ, RZ, R29 ;  /* 0x000000ffff007224 */ /* 0x002fc600078e001d */
        /* <DEDUP_REMOVED lines=8> */
[----:B------:R-:W4:Y:S04]  /*19a50*/  LDL.LU.64 R14, [R1+0x30] ;  /* 0x00003000010e7983 */ /* 0x000f280000300a00 */
[----:B------:R1:W-:Y:S04]  /*19a60*/  STL [R1+0x804], R0 ;  /* 0x0008040001007387 */ /* 0x0003e80000100800 */
[----:B------:R-:W-:Y:S04]  /*19a70*/  STL [R1+0x810], R8 ;  /* 0x0008100801007387 */ /* 0x000fe80000100800 */
[----:B------:R-:W-:Y:S04]  /*19a80*/  STL [R1+0x80c], R9 ;  /* 0x00080c0901007387 */ /* 0x000fe80000100800 */
[----:B-1----:R-:W4:Y:S04]  /*19a90*/  LDL.LU.64 R26, [R1+0x520] ;  /* 0x00052000011a7983 */ /* 0x002f280000300a00 */
[----:B---3--:R1:W-:Y:S01]  /*19aa0*/  STL [R1+0x818], R16 ;  /* 0x0008181001007387 */ /* 0x0083e20000100800 */
[----:B------:R-:W-:-:S03]  /*19ab0*/  IMAD.MOV.U32 R0, RZ, RZ, R17 ;  /* 0x000000ffff007224 */ /* 0x000fc600078e0011 */
[----:B------:R-:W3:Y:S04]  /*19ac0*/  LDL.LU.64 R10, [R1+0x40] ;  /* 0x00004000010a7983 */ /* 0x000ee80000300a00 */
[----:B------:R1:W-:Y:S04]  /*19ad0*/  STL [R1+0x814], R0 ;  /* 0x0008140001007387 */ /* 0x0003e80000100800 */
[----:B------:R-:W-:Y:S04]  /*19ae0*/  STL [R1+0x820], R12 ;  /* 0x0008200c01007387 */ /* 0x000fe80000100800 */
[----:B------:R-:W-:Y:S04]  /*19af0*/  STL [R1+0x81c], R13 ;  /* 0x00081c0d01007387 */ /* 0x000fe80000100800 */
[----:B-1----:R-:W3:Y:S04]  /*19b00*/  LDL.LU.64 R16, [R1+0x718] ;  /* 0x0007180001107983 */ /* 0x002ee80000300a00 */
[----:B--2---:R1:W-:Y:S01]  /*19b10*/  STL [R1+0x828], R18 ;  /* 0x0008281201007387 */ /* 0x0043e20000100800 */
[----:B------:R-:W-:-:S03]  /*19b20*/  IMAD.MOV.U32 R0, RZ, RZ, R19 ;  /* 0x000000ffff007224 */ /* 0x000fc600078e0013 */
[----:B-1----:R-:W2:Y:S04]  /*19b30*/  LDL.LU.64 R18, [R1+0x470] ;  /* 0x0004700001127983 */ /* 0x002ea80000300a00 */
        /* <DEDUP_REMOVED lines=22> */
[----:B-1----:R-:W-:-:S02]  /*19ca0*/  MOV R0, R7 ;  /* 0x0000000700007202 */ /* 0x002fc40000000f00 */
        /* <DEDUP_REMOVED lines=10> */
[----:B---3--:R3:W-:Y:S01]  /*19d50*/  STL [R1+0x870], R10 ;  /* 0x0008700a01007387 */ /* 0x0087e20000100800 */
[----:B-1----:R-:W-:-:S03]  /*19d60*/  IMAD.MOV.U32 R0, RZ, RZ, R11 ;  /* 0x000000ffff007224 */ /* 0x002fc600078e000b */
[----:B---3--:R-:W3:Y:S04]  /*19d70*/  LDL.LU.64 R10, [R1+0x740] ;  /* 0x00074000010a7983 */ /* 0x008ee80000300a00 */
[----:B------:R1:W-:Y:S04]  /*19d80*/  STL [R1+0x86c], R0 ;  /* 0x00086c0001007387 */ /* 0x0003e80000100800 */
[----:B------:R1:W-:Y:S02]  /*19d90*/  STL [R1+0x878], R16 ;  /* 0x0008781001007387 */ /* 0x0003e40000100800 */
[----:B-1----:R-:W-:-:S02]  /*19da0*/  IMAD.MOV.U32 R0, RZ, RZ, R17 ;  /* 0x000000ffff007224 */ /* 0x002fc400078e0011 */
[----:B------:R-:W3:Y:S04]  /*19db0*/  LDL.LU.64 R16, [R1+0x4b8] ;  /* 0x0004b80001107983 */ /* 0x000ee80000300a00 */
[----:B------:R1:W-:Y:S04]  /*19dc0*/  STL [R1+0x874], R0 ;  /* 0x0008740001007387 */ /* 0x0003e80000100800 */
[----:B--2---:R2:W-:Y:S01]  /*19dd0*/  STL [R1+0x880], R18 ;  /* 0x0008801201007387 */ /* 0x0045e20000100800 */
[----:B-1----:R-:W-:-:S03]  /*19de0*/  IMAD.MOV.U32 R0, RZ, RZ, R19 ;  /* 0x000000ffff007224 */ /* 0x002fc600078e0013 */
[----:B--2---:R-:W2:Y:S04]  /*19df0*/  LDL.LU.64 R18, [R1+0x748] ;  /* 0x0007480001127983 */ /* 0x004ea80000300a00 */
        /* <DEDUP_REMOVED lines=148> */
[----:B------:R1:W-:Y:S02]  /*1a740*/  STL [R1+0x9a4], R0 ;  /* 0x0009a40001007387 */ /* 0x0003e40000100800 */
[----:B-1----:R-:W-:Y:S02]  /*1a750*/  IMAD.MOV.U32 R0, RZ, RZ, R29 ;  /* 0x000000ffff007224 */ /* 0x002fe400078e001d */
[----:B------:R1:W-:Y:S04]  /*1a760*/  STL [R1+0x9b0], R28 ;  /* 0x0009b01c01007387 */ /* 0x0003e80000100800 */
[----:B-1----:R-:W4:Y:S04]  /*1a770*/  LDL.LU.64 R28, [R1+0xa08] ;  /* 0x000a0800011c7983 */ /* 0x002f280000300a00 */
        /* <DEDUP_REMOVED lines=13> */
[----:B---3--:R-:W-:Y:S04]  /*1a850*/  STL [R1+0x9d0], R10 ;  /* 0x0009d00a01007387 */ /* 0x008fe80000100800 */
[----:B------:R-:W3:Y:S01]  /*1a860*/  LDL.LU.64 R4, [R1+0xa28] ;  /* 0x000a280001047983 */ /* 0x000ee20000300a00 */
[----:B-1----:R-:W-:-:S05]  /*1a870*/  IMAD.MOV.U32 R0, RZ, RZ, R11 ;  /* 0x000000ffff007224 */ /* 0x002fca00078e000b */
[----:B------:R1:W-:Y:S04]  /*1a880*/  STL [R1+0x9cc], R0 ;  /* 0x0009cc0001007387 */ /* 0x0003e80000100800 */
[----:B------:R1:W-:Y:S02]  /*1a890*/  STL [R1+0x9d8], R16 ;  /* 0x0009d81001007387 */ /* 0x0003e40000100800 */
[----:B-1----:R-:W-:Y:S02]  /*1a8a0*/  IMAD.MOV.U32 R0, RZ, RZ, R17 ;  /* 0x000000ffff007224 */ /* 0x002fe400078e0011 */
[----:B------:R-:W3:Y:S04]  /*1a8b0*/  LDL.LU.64 R16, [R1+0x578] ;  /* 0x0005780001107983 */ /* 0x000ee80000300a00 */
[----:B------:R1:W-:Y:S04]  /*1a8c0*/  STL [R1+0x9d4], R0 ;  /* 0x0009d40001007387 */ /* 0x0003e80000100800 */
[----:B--2---:R-:W-:Y:S01]  /*1a8d0*/  STL [R1+0x9e0], R18 ;  /* 0x0009e01201007387 */ /* 0x004fe20000100800 */
[----:B-1----:R-:W-:-:S03]  /*1a8e0*/  IMAD.MOV.U32 R0, RZ, RZ, R19 ;  /* 0x000000ffff007224 */ /* 0x002fc600078e0013 */
[----:B------:R-:W2:Y:S04]  /*1a8f0*/  LDL.LU.64 R10, [R1+0xa38] ;  /* 0x000a3800010a7983 */ /* 0x000ea80000300a00 */
[----:B------:R1:W-:Y:S02]  /*1a900*/  STL [R1+0x9dc], R0 ;  /* 0x0009dc0001007387 */ /* 0x0003e40000100800 */
[----:B-1----:R-:W-:Y:S02]  /*1a910*/  IMAD.MOV.U32 R0, RZ, RZ, R21 ;  /* 0x000000ffff007224 */ /* 0x002fe400078e0015 */
[----:B------:R-:W-:Y:S04]  /*1a920*/  STL [R1+0x9e8], R20 ;  /* 0x0009e81401007387 */ /* 0x000fe80000100800 */
[----:B------:R-:W2:Y:S04]  /*1a930*/  LDL.LU.64 R18, [R1+0x588] ;  /* 0x0005880001127983 */ /* 0x000ea80000300a00 */
[----:B------:R4:W-:Y:S02]  /*1a940*/  STL [R1+0x9e4], R0 ;  /* 0x0009e40001007387 */ /* 0x0009e40000100800 */
[----:B----4-:R-:W-:-:S02]  /*1a950*/  IMAD.MOV.U32 R0, RZ, RZ, R23 ;  /* 0x000000ffff007224 */ /* 0x010fc400078e0017 */
[----:B------:R-:W-:Y:S04]  /*1a960*/  STL [R1+0x9f0], R22 ;  /* 0x0009f01601007387 */ /* 0x000fe80000100800 */
[----:B------:R-:W4:Y:S04]  /*1a970*/  LDL.LU.64 R20, [R1+0xa48] ;  /* 0x000a480001147983 */ /* 0x000f280000300a00 */
[----:B------:R1:W-:Y:S02]  /*1a980*/  STL [R1+0x9ec], R0 ;  /* 0x0009ec0001007387 */ /* 0x0003e40000100800 */
[----:B-1----:R-:W-:-:S02]  /*1a990*/  IMAD.MOV.U32 R0, RZ, RZ, R3 ;  /* 0x000000ffff007224 */ /* 0x002fc400078e0003 */
[----:B------:R-:W-:Y:S04]  /*1a9a0*/  STL [R1+0x9f8], R2 ;  /* 0x0009f80201007387 */ /* 0x000fe80000100800 */
[----:B------:R-:W4:Y:S04]  /*1a9b0*/  LDL.LU.64 R22, [R1+0x598] ;  /* 0x0005980001167983 */ /* 0x000f280000300a00 */
[----:B------:R1:W-:Y:S02]  /*1a9c0*/  STL [R1+0x9f4], R0 ;  /* 0x0009f40001007387 */ /* 0x0003e40000100800 */
[----:B-1----:R-:W-:-:S02]  /*1a9d0*/  IMAD.MOV.U32 R0, RZ, RZ, R25 ;  /* 0x000000ffff007224 */ /* 0x002fc400078e0019 */
[----:B------:R-:W-:Y:S04]  /*1a9e0*/  STL [R1+0xa00], R24 ;  /* 0x000a001801007387 */ /* 0x000fe80000100800 */
[----:B------:R-:W4:Y:S04]  /*1a9f0*/  LDL.LU.64 R2, [R1+0xa58] ;  /* 0x000a580001027983 */ /* 0x000f280000300a00 */
[----:B------:R1:W-:Y:S04]  /*1aa00*/  STL [R1+0x9fc], R0 ;  /* 0x0009fc0001007387 */ /* 0x0003e80000100800 */
[----:B------:R1:W-:Y:S02]  /*1aa10*/  STL [R1+0xa08], R28 ;  /* 0x000a081c01007387 */ /* 0x0003e40000100800 */
[----:B-1----:R-:W-:-:S02]  /*1aa20*/  IMAD.MOV.U32 R0, RZ, RZ, R29 ;  /* 0x000000ffff007224 */ /* 0x002fc400078e001d */
[----:B------:R-:W4:Y:S04]  /*1aa30*/  LDL.LU.64 R24, [R1+0x760] ;  /* 0x0007600001187983 */ /* 0x000f280000300a00 */
        /* <DEDUP_REMOVED lines=12> */
[----:B---3--:R-:W-:Y:S04]  /*1ab00*/  STL [R1+0xa28], R4 ;  /* 0x000a280401007387 */ /* 0x008fe80000100800 */
[----:B------:R1:W-:Y:S04]  /*1ab10*/  STL [R1+0xa1c], R0 ;  /* 0x000a1c0001007387 */ /* 0x0003e80000100800 */
[----:B------:R-:W3:Y:S01]  /*1ab20*/  LDL.LU.64 R26, [R1+0x780] ;  /* 0x00078000011a7983 */ /* 0x000ee20000300a00 */
[----:B-1----:R-:W-:-:S03]  /*1ab30*/  IMAD.MOV.U32 R0, RZ, RZ, R5 ;  /* 0x000000ffff007224 */ /* 0x002fc600078e0005 */
[----:B------:R-:W-:Y:S04]  /*1ab40*/  STL [R1+0xa30], R16 ;  /* 0x000a301001007387 */ /* 0x000fe80000100800 */
[----:B------:R1:W-:Y:S02]  /*1ab50*/  STL [R1+0xa24], R0 ;  /* 0x000a240001007387 */ /* 0x0003e40000100800 */
[----:B-1----:R-:W-:Y:S02]  /*1ab60*/  IMAD.MOV.U32 R0, RZ, RZ, R17 ;  /* 0x000000ffff007224 */ /* 0x002fe400078e0011 */
        /* <DEDUP_REMOVED lines=20> */
[----:B------:R-:W-:Y:S04]  /*1acb0*/  STL [R1+0xa60], R24 ;  /* 0x000a601801007387 */ /* 0x000fe80000100800 */
        /* <DEDUP_REMOVED lines=19> */
[----:B------:R-:W3:Y:S04]  /*1adf0*/  LDL.LU.64 R26, [R1+0xad8] ;  /* 0x000ad800011a7983 */ /* 0x000ee80000300a00 */
[----:B------:R1:W-:Y:S02]  /*1ae00*/  STL [R1+0xa7c], R0 ;  /* 0x000a7c0001007387 */ /* 0x0003e40000100800 */
[----:B-1----:R-:W-:Y:S02]  /*1ae10*/  IMAD.MOV.U32 R0, RZ, RZ, R17 ;  /* 0x000000ffff007224 */ /* 0x002fe400078e0011 */
[----:B------:R-:W-:Y:S04]  /*1ae20*/  STL [R1+0xa88], R16 ;  /* 0x000a881001007387 */ /* 0x000fe80000100800 */
[----:B------:R-:W3:Y:S04]  /*1ae30*/  LDL.LU.64 R14, [R1+0xae0] ;  /* 0x000ae000010e7983 */ /* 0x000ee80000300a00 */
[----:B------:R1:W-:Y:S04]  /*1ae40*/  STL [R1+0xa84], R0 ;  /* 0x000a840001007387 */ /* 0x0003e80000100800 */
[----:B--2---:R-:W-:Y:S01]  /*1ae50*/  STL [R1+0xa90], R10 ;  /* 0x000a900a01007387 */ /* 0x004fe20000100800 */
[----:B-1----:R-:W-:-:S03]  /*1ae60*/  IMAD.MOV.U32 R0, RZ, RZ, R11 ;  /* 0x000000ffff007224 */ /* 0x002fc600078e000b */
[----:B------:R-:W2:Y:S04]  /*1ae70*/  LDL.LU.64 R16, [R1+0xae8] ;  /* 0x000ae80001107983 */ /* 0x000ea80000300a00 */
        /* <DEDUP_REMOVED lines=10> */
[----:B------:R-:W4:Y:S04]  /*1af20*/  LDL.LU.64 R20, [R1+0xb00] ;  /* 0x000b000001147983 */ /* 0x000f280000300a00 */
[----:B------:R-:W4:Y:S01]  /*1af30*/  LDL.LU.64 R10, [R1+0xb08] ;  /* 0x000b0800010a7983 */ /* 0x000f220000300a00 */
[----:B-1----:R-:W-:-:S05]  /*1af40*/  IMAD.MOV.U32 R0, RZ, RZ, R23 ;  /* 0x000000ffff007224 */ /* 0x002fca00078e0017 */
[----:B------:R1:W-:Y:S04]  /*1af50*/  STL [R1+0xaa4], R0 ;  /* 0x000aa40001007387 */ /* 0x0003e80000100800 */
[----:B------:R-:W-:Y:S01]  /*1af60*/  STL [R1+0xab0], R2 ;  /* 0x000ab00201007387 */ /* 0x000fe20000100800 */
[----:B-1----:R-:W-:-:S03]  /*1af70*/  IMAD.MOV.U32 R0, RZ, RZ, R3 ;  /* 0x000000ffff007224 */ /* 0x002fc600078e0003 */
        /* <DEDUP_REMOVED lines=8> */
[----:B-1----:R-:W-:-:S03]  /*1b000*/  MOV R0, R29 ;  /* 0x0000001d00007202 */ /* 0x002fc60000000f00 */
[----:B------:R-:W-:Y:S04]  /*1b010*/  STL [R1+0xac8], R8 ;  /* 0x000ac80801007387 */ /* 0x000fe80000100800 */
[----:B------:R1:W-:Y:S04]  /*1b020*/  STL [R1+0xabc], R0 ;  /* 0x000abc0001007387 */ /* 0x0003e80000100800 */
[----:B------:R-:W4:Y:S01]  /*1b030*/  LDL.LU.64 R28, [R1+0xb28] ;  /* 0x000b2800011c7983 */ /* 0x000f220000300a00 */
[----:B-1----:R-:W-:-:S03]  /*1b040*/  IMAD.MOV.U32 R0, RZ, RZ, R9 ;  /* 0x000000ffff007224 */ /* 0x002fc600078e0009 */
[----:B---3--:R-:W-:Y:S04]  /*1b050*/  STL [R1+0xad0], R4 ;  /* 0x000ad00401007387 */ /* 0x008fe80000100800 */
[----:B------:R1:W-:Y:S04]  /*1b060*/  STL [R1+0xac4], R0 ;  /* 0x000ac40001007387 */ /* 0x0003e80000100800 */
[----:B------:R-:W-:Y:S01]  /*1b070*/  STL [R1+0xad8], R26 ;  /* 0x000ad81a01007387 */ /* 0x000fe20000100800 */
[----:B-1----:R-:W-:-:S05]  /*1b080*/  IMAD.MOV.U32 R0, RZ, RZ, R5 ;  /* 0x000000ffff007224 */ /* 0x002fca00078e0005 */
[----:B------:R1:W-:Y:S02]  /*1b090*/  STL [R1+0xacc], R0 ;  /* 0x000acc0001007387 */ /* 0x0003e40000100800 */
[----:B-1----:R-:W-:Y:S02]  /*1b0a0*/  IMAD.MOV.U32 R0, RZ, RZ, R27 ;  /* 0x000000ffff007224 */ /* 0x002fe400078e001b */
[----:B------:R-:W3:Y:S04]  /*1b0b0*/  LDL.LU.64 R26, [R1+0xb30] ;  /* 0x000b3000011a7983 */ /* 0x000ee80000300a00 */
[----:B------:R1:W-:Y:S04]  /*1b0c0*/  STL [R1+0xad4], R0 ;  /* 0x000ad40001007387 */ /* 0x0003e80000100800 */
[----:B------:R2:W-:Y:S01]  /*1b0d0*/  STL [R1+0xae0], R14 ;  /* 0x000ae00e01007387 */ /* 0x0005e20000100800 */
        /* <DEDUP_REMOVED lines=10> */
[----:B------:R1:W-:Y:S02]  /*1b180*/  STL [R1+0xaec], R0 ;  /* 0x000aec0001007387 */ /* 0x0003e40000100800 */
[----:B-1----:R-:W-:Y:S02]  /*1b190*/  IMAD.MOV.U32 R0, RZ, RZ, R19 ;  /* 0x000000ffff007224 */ /* 0x002fe400078e0013 */
[----:B------:R-:W4:Y:S04]  /*1b1a0*/  LDL.LU.64 R18, [R1+0xb48] ;  /* 0x000b480001127983 */ /* 0x000f280000300a00 */
[----:B------:R1:W-:Y:S04]  /*1b1b0*/  STL [R1+0xaf4], R0 ;  /* 0x000af40001007387 */ /* 0x0003e80000100800 */
[----:B------:R1:W-:Y:S02]  /*1b1c0*/  STL [R1+0xb00], R20 ;  /* 0x000b001401007387 */ /* 0x0003e40000100800 */
[----:B-1----:R-:W-:-:S02]  /*1b1d0*/  IMAD.MOV.U32 R0, RZ, RZ, R21 ;  /* 0x000000ffff007224 */ /* 0x002fc400078e0015 */
[----:B------:R-:W-:Y:S04]  /*1b1e0*/  STL [R1+0xb08], R10 ;  /* 0x000b080a01007387 */ /* 0x000fe80000100800 */
[----:B------:R1:W-:Y:S04]  /*1b1f0*/  STL [R1+0xafc], R0 ;  /* 0x000afc0001007387 */ /* 0x0003e80000100800 */
[----:B------:R-:W2:Y:S01]  /*1b200*/  LDL.LU.64 R20, [R1+0xb50] ;  /* 0x000b500001147983 */ /* 0x000ea20000300a00 */
[----:B-1----:R-:W-:-:S03]  /*1b210*/  IMAD.MOV.U32 R0, RZ, RZ, R11 ;  /* 0x000000ffff007224 */ /* 0x002fc600078e000b */
[----:B------:R-:W-:Y:S04]  /*1b220*/  STL [R1+0xb10], R22 ;  /* 0x000b101601007387 */ /* 0x000fe80000100800 */
[----:B------:R1:W-:Y:S02]  /*1b230*/  STL [R1+0xb04], R0 ;  /* 0x000b040001007387 */ /* 0x0003e40000100800 */
[----:B-1----:R-:W-:Y:S02]  /*1b240*/  IMAD.MOV.U32 R0, RZ, RZ, R23 ;  /* 0x000000ffff007224 */ /* 0x002fe400078e0017 */
[----:B------:R-:W2:Y:S04]  /*1b250*/  LDL.LU.64 R22, [R1+0xb58] ;  /* 0x000b580001167983 */ /* 0x000ea80000300a00 */
[----:B------:R1:W-:Y:S02]  /*1b260*/  STL [R1+0xb0c], R0 ;  /* 0x000b0c0001007387 */ /* 0x0003e40000100800 */
[----:B-1----:R-:W-:-:S02]  /*1b270*/  MOV R0, R25 ;  /* 0x0000001900007202 */ /* 0x002fc40000000f00 */
[----:B------:R1:W-:Y:S04]  /*1b280*/  STL [R1+0xb18], R24 ;  /* 0x000b181801007387 */ /* 0x0003e80000100800 */
[----:B------:R-:W-:Y:S04]  /*1b290*/  STL [R1+0xb20], R2 ;  /* 0x000b200201007387 */ /* 0x000fe80000100800 */
[----:B------:R1:W-:Y:S04]  /*1b2a0*/  STL [R1+0xb14], R0 ;  /* 0x000b140001007387 */ /* 0x0003e80000100800 */
[----:B-1----:R-:W2:Y:S01]  /*1b2b0*/  LDL.LU.64 R24, [R1+0xb60] ;  /* 0x000b600001187983 */ /* 0x002ea20000300a00 */
[----:B------:R-:W-:-:S03]  /*1b2c0*/  IMAD.MOV.U32 R0, RZ, RZ, R3 ;  /* 0x000000ffff007224 */ /* 0x000fc600078e0003 */
[----:B------:R-:W-:Y:S04]  /*1b2d0*/  STL [R1+0xb28], R28 ;  /* 0x000b281c01007387 */ /* 0x000fe80000100800 */
[----:B------:R1:W-:Y:S04]  /*1b2e0*/  STL [R1+0xb1c], R0 ;  /* 0x000b1c0001007387 */ /* 0x0003e80000100800 */
[----:B------:R-:W2:Y:S01]  /*1b2f0*/  LDL.LU.64 R2, [R1+0xb70] ;  /* 0x000b700001027983 */ /* 0x000ea20000300a00 */
[----:B-1----:R-:W-:-:S03]  /*1b300*/  IMAD.MOV.U32 R0, RZ, RZ, R29 ;  /* 0x000000ffff007224 */ /* 0x002fc600078e001d */
[----:B--2---:R1:W-:Y:S04]  /*1b310*/  STL.64 [R1+0xec8], R2 ;  /* 0x000ec80201007387 */ /* 0x0043e80000100a00 */
[----:B-1----:R-:W2:Y:S04]  /*1b320*/  LDL.LU.64 R2, [R1+0xb68] ;  /* 0x000b680001027983 */ /* 0x002ea80000300a00 */
[----:B------:R-:W2:Y:S04]  /*1b330*/  LDL.LU.64 R28, [R1+0xb78] ;  /* 0x000b7800011c7983 */ /* 0x000ea80000300a00 */
[----:B------:R1:W-:Y:S04]  /*1b340*/  STL [R1+0xb24], R0 ;  /* 0x000b240001007387 */ /* 0x0003e80000100800 */
[----:B---3--:R3:W-:Y:S04]  /*1b350*/  STL [R1+0xb30], R26 ;  /* 0x000b301a01007387 */ /* 0x0087e80000100800 */
[----:B------:R-:W2:Y:S01]  /*1b360*/  LDL.LU.64 R12, [R1+0xb80] ;  /* 0x000b8000010c7983 */ /* 0x000ea20000300a00 */
[----:B-1----:R-:W-:-:S03]  /*1b370*/  IMAD.MOV.U32 R0, RZ, RZ, R27 ;  /* 0x000000ffff007224 */ /* 0x002fc600078e001b */
[----:B------:R-:W2:Y:S04]  /*1b380*/  LDL.LU.64 R8, [R1+0xb88] ;  /* 0x000b880001087983 */ /* 0x000ea80000300a00 */
[----:B------:R1:W-:Y:S04]  /*1b390*/  STL [R1+0xb2c], R0 ;  /* 0x000b2c0001007387 */ /* 0x0003e80000100800 */
[----:B------:R-:W-:Y:S04]  /*1b3a0*/  STL [R1+0xb38], R14 ;  /* 0x000b380e01007387 */ /* 0x000fe80000100800 */
[----:B---3--:R-:W3:Y:S01]  /*1b3b0*/  LDL.LU.64 R26, [R1+0xb90] ;  /* 0x000b9000011a7983 */ /* 0x008ee20000300a00 */
[----:B-1----:R-:W-:-:S03]  /*1b3c0*/  IMAD.MOV.U32 R0, RZ, RZ, R15 ;  /* 0x000000ffff007224 */ /* 0x002fc600078e000f */
[----:B------:R-:W-:Y:S04]  /*1b3d0*/  STL [R1+0xb40], R16 ;  /* 0x000b401001007387 */ /* 0x000fe80000100800 */
[----:B------:R1:W-:Y:S04]  /*1b3e0*/  STL [R1+0xb34], R0 ;  /* 0x000b340001007387 */ /* 0x0003e80000100800 */
[----:B------:R-:W3:Y:S04]  /*1b3f0*/  LDL.LU.64 R4, [R1+0xb98] ;  /* 0x000b980001047983 */ /* 0x000ee80000300a00 */
[----:B------:R-:W3:Y:S01]  /*1b400*/  LDL.LU.64 R6, [R1+0xba0] ;  /* 0x000ba00001067983 */ /* 0x000ee20000300a00 */
[----:B-1----:R-:W-:-:S05]  /*1b410*/  IMAD.MOV.U32 R0, RZ, RZ, R17 ;  /* 0x000000ffff007224 */ /* 0x002fca00078e0011 */
[----:B------:R1:W-:Y:S04]  /*1b420*/  STL [R1+0xb3c], R0 ;  /* 0x000b3c0001007387 */ /* 0x0003e80000100800 */
[----:B----4-:R-:W-:Y:S04]  /*1b430*/  STL [R1+0xb48], R18 ;  /* 0x000b481201007387 */ /* 0x010fe80000100800 */
[----:B------:R-:W4:Y:S01]  /*1b440*/  LDL.LU.64 R10, [R1+0xba8] ;  /* 0x000ba800010a7983 */ /* 0x000f220000300a00 */
[----:B-1----:R-:W-:-:S03]  /*1b450*/  IMAD.MOV.U32 R0, RZ, RZ, R19 ;  /* 0x000000ffff007224 */ /* 0x002fc600078e0013 */
[----:B------:R-:W3:Y:S04]  /*1b460*/  LDL.LU.64 R14, [R1+0xbb0] ;  /* 0x000bb000010e7983 */ /* 0x000ee80000300a00 */
[----:B------:R1:W-:Y:S04]  /*1b470*/  STL [R1+0xb44], R0 ;  /* 0x000b440001007387 */ /* 0x0003e80000100800 */
[----:B------:R1:W-:Y:S04]  /*1b480*/  STL [R1+0xb50], R20 ;  /* 0x000b501401007387 */ /* 0x0003e80000100800 */
[----:B------:R-:W3:Y:S01]  /*1b490*/  LDL.LU.64 R16, [R1+0xbb8] ;  /* 0x000bb80001107983 */ /* 0x000ee20000300a00 */
        /* <DEDUP_REMOVED lines=14> */
[----:B------:R-:W2:Y:S04]  /*1b580*/  LDL.LU.64 R2, [R1+0xec8] ;  /* 0x000ec80001027983 */ /* 0x000ea80000300a00 */
[----:B------:R1:W-:Y:S04]  /*1b590*/  STL [R1+0xb64], R0 ;  /* 0x000b640001007387 */ /* 0x0003e80000100800 */
[----:B-1----:R-:W3:Y:S04]  /*1b5a0*/  LDL.LU R0, [R1+0xec4] ;  /* 0x000ec40001007983 */ /* 0x002ee80000300800 */
[----:B--2---:R1:W-:Y:S04]  /*1b5b0*/  STL [R1+0xb70], R2 ;  /* 0x000b700201007387 */ /* 0x0043e80000100800 */
[----:B-1----:R-:W2:Y:S04]  /*1b5c0*/  LDL.LU R2, [R1+0xec0] ;  /* 0x000ec00001027983 */ /* 0x002ea80000300800 */
[----:B------:R-:W-:Y:S04]  /*1b5d0*/  STL [R1+0xb78], R28 ;  /* 0x000b781c01007387 */ /* 0x000fe80000100800 */
[----:B------:R1:W-:Y:S02]  /*1b5e0*/  STL [R1+0xb6c], R3 ;  /* 0x000b6c0301007387 */ /* 0x0003e40000100800 */
[----:B-1----:R-:W-:-:S02]  /*1b5f0*/  MOV R3, R29 ;  /* 0x0000001d00037202 */ /* 0x002fc40000000f00 */
[----:B------:R-:W2:Y:S04]  /*1b600*/  LDL.LU.64 R28, [R1+0xeb8] ;  /* 0x000eb800011c7983 */ /* 0x000ea80000300a00 */
[----:B------:R1:W-:Y:S04]  /*1b610*/  STL [R1+0xb74], R3 ;  /* 0x000b740301007387 */ /* 0x0003e80000100800 */
[----:B-1----:R-:W2:Y:S04]  /*1b620*/  LDL.LU R3, [R1+0xeb0] ;  /* 0x000eb00001037983 */ /* 0x002ea80000300800 */
[----:B------:R1:W-:Y:S04]  /*1b630*/  STL [R1+0xb80], R12 ;  /* 0x000b800c01007387 */ /* 0x0003e80000100800 */
[----:B------:R3:W-:Y:S01]  /*1b640*/  STL [R1+0xb88], R8 ;  /* 0x000b880801007387 */ /* 0x0007e20000100800 */
[----:B-1----:R-:W-:-:S02]  /*1b650*/  IMAD.MOV.U32 R12, RZ, RZ, R13 ;  /* 0x000000ffff0c7224 */ /* 0x002fc400078e000d */
[----:B---3--:R-:W-:-:S03]  /*1b660*/  IMAD.MOV.U32 R8, RZ, RZ, R9 ;  /* 0x000000ffff087224 */ /* 0x008fc600078e0009 */
[----:B------:R-:W-:Y:S04]  /*1b670*/  STL [R1+0xb7c], R12 ;  /* 0x000b7c0c01007387 */ /* 0x000fe80000100800 */
[----:B------:R-:W-:Y:S04]  /*1b680*/  STL [R1+0xb90], R26 ;  /* 0x000b901a01007387 */ /* 0x000fe80000100800 */
[----:B------:R1:W-:Y:S02]  /*1b690*/  STL [R1+0xb84], R8 ;  /* 0x000b840801007387 */ /* 0x0003e40000100800 */
[----:B-1----:R-:W-:-:S02]  /*1b6a0*/  IMAD.MOV.U32 R8, RZ, RZ, R27 ;  /* 0x000000ffff087224 */ /* 0x002fc400078e001b */
[----:B------:R-:W3:Y:S04]  /*1b6b0*/  LDL.LU.64 R26, [R1+0x5a0] ;  /* 0x0005a000011a7983 */ /* 0x000ee80000300a00 */
[----:B------:R-:W-:Y:S04]  /*1b6c0*/  STL [R1+0xb8c], R8 ;  /* 0x000b8c0801007387 */ /* 0x000fe80000100800 */
[----:B------:R1:W-:Y:S04]  /*1b6d0*/  STL [R1+0xb98], R4 ;  /* 0x000b980401007387 */ /* 0x0003e80000100800 */
[----:B------:R-:W-:Y:S01]  /*1b6e0*/  STL [R1+0xba0], R6 ;  /* 0x000ba00601007387 */ /* 0x000fe20000100800 */
[----:B-1----:R-:W-:-:S05]  /*1b6f0*/  IMAD.MOV.U32 R4, RZ, RZ, R5 ;  /* 0x000000ffff047224 */ /* 0x002fca00078e0005 */
[----:B------:R1:W-:Y:S04]  /*1b700*/  STL [R1+0xb94], R4 ;  /* 0x000b940401007387 */ /* 0x0003e80000100800 */
[----:B----4-:R-:W-:Y:S01]  /*1b710*/  STL [R1+0xba8], R10 ;  /* 0x000ba80a01007387 */ /* 0x010fe20000100800 */
[----:B-1----:R-:W-:-:S05]  /*1b720*/  IMAD.MOV.U32 R4, RZ, RZ, R7 ;  /* 0x000000ffff047224 */ /* 0x002fca00078e0007 */
[----:B------:R1:W-:Y:S04]  /*1b730*/  STL [R1+0xb9c], R4 ;  /* 0x000b9c0401007387 */ /* 0x0003e80000100800 */
[----:B------:R-:W-:Y:S01]  /*1b740*/  STL [R1+0xbb0], R14 ;  /* 0x000bb00e01007387 */ /* 0x000fe20000100800 */
[----:B-1----:R-:W-:-:S05]  /*1b750*/  IMAD.MOV.U32 R4, RZ, RZ, R11 ;  /* 0x000000ffff047224 */ /* 0x002fca00078e000b */
[----:B------:R1:W-:Y:S04]  /*1b760*/  STL [R1+0xba4], R4 ;  /* 0x000ba40401007387 */ /* 0x0003e80000100800 */
[----:B------:R-:W-:Y:S01]  /*1b770*/  STL [R1+0xbb8], R16 ;  /* 0x000bb81001007387 */ /* 0x000fe20000100800 */
[----:B-1----:R-:W-:-:S05]  /*1b780*/  IMAD.MOV.U32 R4, RZ, RZ, R15 ;  /* 0x000000ffff047224 */ /* 0x002fca00078e000f */
[----:B------:R1:W-:Y:S04]  /*1b790*/  STL [R1+0xbac], R4 ;  /* 0x000bac0401007387 */ /* 0x0003e80000100800 */
[----:B------:R-:W-:Y:S01]  /*1b7a0*/  STL [R1+0xbc0], R18 ;  /* 0x000bc01201007387 */ /* 0x000fe20000100800 */
[----:B-1----:R-:W-:-:S05]  /*1b7b0*/  IMAD.MOV.U32 R4, RZ, RZ, R17 ;  /* 0x000000ffff047224 */ /* 0x002fca00078e0011 */
[----:B------:R1:W-:Y:S01]  /*1b7c0*/  STL [R1+0xbb4], R4 ;  /* 0x000bb40401007387 */ /* 0x0003e20000100800 */
[----:B------:R-:W-:-:S03]  /*1b7d0*/  MOV R5, R23 ;  /* 0x0000001700057202 */ /* 0x000fc60000000f00 */
[----:B------:R-:W-:Y:S01]  /*1b7e0*/  STL [R1+0xbc8], R20 ;  /* 0x000bc81401007387 */ /* 0x000fe20000100800 */
[----:B-1----:R-:W-:-:S05]  /*1b7f0*/  IMAD.MOV.U32 R4, RZ, RZ, R19 ;  /* 0x000000ffff047224 */ /* 0x002fca00078e0013 */
[----:B------:R1:W-:Y:S01]  /*1b800*/  STL [R1+0xbbc], R4 ;  /* 0x000bbc0401007387 */ /* 0x0003e20000100800 */
[----:B------:R-:W-:-:S03]  /*1b810*/  IMAD.MOV.U32 R7, RZ, RZ, R25 ;  /* 0x000000ffff077224 */ /* 0x000fc600078e0019 */
[----:B------:R-:W-:Y:S01]  /*1b820*/  STL [R1+0xbd0], R22 ;  /* 0x000bd01601007387 */ /* 0x000fe20000100800 */
[----:B-1----:R-:W-:-:S05]  /*1b830*/  IMAD.MOV.U32 R4, RZ, RZ, R21 ;  /* 0x000000ffff047224 */ /* 0x002fca00078e0015 */
[----:B------:R2:W-:Y:S04]  /*1b840*/  STL [R1+0xbc4], R4 ;  /* 0x000bc40401007387 */ /* 0x0005e80000100800 */
[----:B------:R1:W-:Y:S04]  /*1b850*/  STL [R1+0xbcc], R5 ;  /* 0x000bcc0501007387 */ /* 0x0003e80000100800 */
[----:B------:R-:W-:Y:S04]  /*1b860*/  STL [R1+0xbd8], R24 ;  /* 0x000bd81801007387 */ /* 0x000fe80000100800 */
[----:B------:R4:W-:Y:S01]  /*1b870*/  STL [R1+0xbd4], R7 ;  /* 0x000bd40701007387 */ /* 0x0009e20000100800 */
[C---:B--2---:R-:W-:Y:S01]  /*1b880*/  LOP3.LUT R4, R28.reuse, 0x1c, RZ, 0xc0, !PT ;  /* 0x0000001c1c047812 */ /* 0x044fe200078ec0ff */
[C---:B------:R-:W-:Y:S01]  /*1b890*/  IMAD.SHL.U32 R6, R28.reuse, 0x80, RZ ;  /* 0x000000801c067824 */ /* 0x040fe200078e00ff */
[----:B-1----:R-:W-:-:S02]  /*1b8a0*/  LOP3.LUT R5, R28, 0x7, RZ, 0xc0, !PT ;  /* 0x000000071c057812 */ /* 0x002fc400078ec0ff */
[----:B------:R-:W-:Y:S01]  /*1b8b0*/  LEA.HI R0, R0, R4, RZ, 0x1e ;  /* 0x0000000400007211 */ /* 0x000fe200078ff0ff */
[----:B------:R-:W-:Y:S01]  /*1b8c0*/  IMAD.SHL.U32 R9, R28, 0x2, RZ ;  /* 0x000000021c097824 */ /* 0x000fe200078e00ff */
[----:B------:R-:W-:Y:S01]  /*1b8d0*/  LOP3.LUT R4, R6, 0x7000, RZ, 0xc0, !PT ;  /* 0x0000700006047812 */ /* 0x000fe200078ec0ff */
[----:B----4-:R-:W-:Y:S01]  /*1b8e0*/  IMAD.SHL.U32 R7, R5, 0x10, RZ ;  /* 0x0000001005077824 */ /* 0x010fe200078e00ff */
[----:B------:R-:W-:-:S03]  /*1b8f0*/  SHF.R.S32.HI R6, RZ, 0x1f, R29 ;  /* 0x0000001fff067819 */ /* 0x000fc6000001141d */
[----:B------:R-:W-:Y:S01]  /*1b900*/  IMAD R5, R5, 0x200, R4 ;  /* 0x0000020005057824 */ /* 0x000fe200078e0204 */
[----:B------:R-:W-:Y:S02]  /*1b910*/  LOP3.LUT R4, R7, 0x30, R9, 0x78, !PT ;  /* 0x0000003007047812 */ /* 0x000fe400078e7809 */
[----:B------:R-:W-:Y:S02]  /*1b920*/  LEA.HI R6, R6, R29, RZ, 0x7 ;  /* 0x0000001d06067211 */ /* 0x000fe400078f38ff */
[----:B------:R-:W-:Y:S01]  /*1b930*/  SHF.R.S32.HI R29, RZ, 0x1f, R2 ;  /* 0x0000001fff1d7819 */ /* 0x000fe20000011402 */
[----:B------:R-:W-:Y:S01]  /*1b940*/  IMAD.IADD R5, R5, 0x1, R4 ;  /* 0x0000000105057824 */ /* 0x000fe200078e0204 */
[----:B------:R-:W-:Y:S02]  /*1b950*/  SHF.R.S32.HI R4, RZ, 0x1f, R3 ;  /* 0x0000001fff047819 */ /* 0x000fe40000011403 */
[----:B------:R-:W-:Y:S01]  /*1b960*/  LOP3.LUT R8, R28, 0x3, RZ, 0xc0, !PT ;  /* 0x000000031c087812 */ /* 0x000fe200078ec0ff */
[C---:B------:R-:W-:Y:S01]  /*1b970*/  IMAD.SHL.U32 R28, R2.reuse, 0x4, RZ ;  /* 0x00000004021c7824 */ /* 0x040fe200078e00ff */
[----:B------:R-:W-:-:S02]  /*1b980*/  SHF.L.U64.HI R29, R2, 0x2, R29 ;  /* 0x00000002021d7819 */ /* 0x000fc4000001021d */
[----:B------:R-:W-:Y:S01]  /*1b990*/  SHF.L.U64.HI R2, R3, 0x2, R4 ;  /* 0x0000000203027819 */ /* 0x000fe20000010204 */
[----:B------:R-:W-:Y:S02]  /*1b9a0*/  IMAD.MOV.U32 R4, RZ, RZ, 0x1 ;  /* 0x00000001ff047424 */ /* 0x000fe400078e00ff */
[----:B---3--:R-:W-:Y:S01]  /*1b9b0*/  IMAD.MOV.U32 R7, RZ, RZ, R27 ;  /* 0x000000ffff077224 */ /* 0x008fe200078e001b */
[----:B------:R-:W-:Y:S04]  /*1b9c0*/  STL [R1+0xbe0], R26 ;  /* 0x000be01a01007387 */ /* 0x000fe80000100800 */
[----:B------:R-:W-:Y:S04]  /*1b9d0*/  STL [R1+0xbdc], R7 ;  /* 0x000bdc0701007387 */ /* 0x000fe80000100800 */
[----:B------:R-:W-:Y:S04]  /*1b9e0*/  STL [R1+0x7f0], R5 ;  /* 0x0007f00501007387 */ /* 0x000fe80000100800 */
[----:B------:R-:W-:Y:S04]  /*1b9f0*/  STL [R1+0x450], RZ ;  /* 0x000450ff01007387 */ /* 0x000fe80000100800 */
[----:B------:R1:W-:Y:S04]  /*1ba00*/  STL [R1+0xe00], R4 ;  /* 0x000e000401007387 */ /* 0x0003e80000100800 */
[----:B------:R-:W-:Y:S04]  /*1ba10*/  STL [R1+0x454], RZ ;  /* 0x000454ff01007387 */ /* 0x000fe80000100800 */
        /* <DEDUP_REMOVED lines=212> */
[----:B------:R-:W-:Y:S01]  /*1c760*/  STL [R1+0x198], RZ ;  /* 0x000198ff01007387 */ /* 0x000fe20000100800 */
[----:B-1----:R-:W-:-:S03]  /*1c770*/  SHF.R.S32.HI R4, RZ, 0x7, R6 ;  /* 0x00000007ff047819 */ /* 0x002fc60000011406 */
        /* <DEDUP_REMOVED lines=8> */
[----:B------:R1:W-:Y:S04]  /*1c800*/  STL [R1+0xe08], R4 ;  /* 0x000e080401007387 */ /* 0x0003e80000100800 */
        /* <DEDUP_REMOVED lines=21> */
[----:B------:R-:W-:-:S03]  /*1c960*/  IADD3 R7, PT, PT, R4, -0x2, RZ ;  /* 0xfffffffe04077810 */ /* 0x000fc60007ffe0ff */
[----:B------:R2:W-:Y:S01]  /*1c970*/  STL [R1+0x90], RZ ;  /* 0x000090ff01007387 */ /* 0x0005e20000100800 */
[----:B-1----:R-:W-:-:S03]  /*1c980*/  LOP3.LUT R4, R5, 0x40, RZ, 0x3c, !PT ;  /* 0x0000004005047812 */ /* 0x002fc600078e3cff */
[----:B------:R2:W-:Y:S04]  /*1c990*/  STL [R1+0x94], RZ ;  /* 0x000094ff01007387 */ /* 0x0005e80000100800 */
[----:B------:R2:W-:Y:S04]  /*1c9a0*/  STL [R1+0x98], RZ ;  /* 0x000098ff01007387 */ /* 0x0005e80000100800 */
[----:B------:R2:W-:Y:S04]  /*1c9b0*/  STL [R1+0x9c], RZ ;  /* 0x00009cff01007387 */ /* 0x0005e80000100800 */
[----:B------:R2:W-:Y:S04]  /*1c9c0*/  STL [R1+0x70], RZ ;  /* 0x000070ff01007387 */ /* 0x0005e80000100800 */
[----:B------:R2:W-:Y:S04]  /*1c9d0*/  STL [R1+0x74], RZ ;  /* 0x000074ff01007387 */ /* 0x0005e80000100800 */
[----:B------:R2:W-:Y:S04]  /*1c9e0*/  STL [R1+0x78], RZ ;  /* 0x000078ff01007387 */ /* 0x0005e80000100800 */
[----:B------:R2:W-:Y:S04]  /*1c9f0*/  STL [R1+0x7c], RZ ;  /* 0x00007cff01007387 */ /* 0x0005e80000100800 */
[----:B------:R2:W-:Y:S04]  /*1ca00*/  STL [R1+0xeac], R7 ;  /* 0x000eac0701007387 */ /* 0x0005e80000100800 */
[----:B------:R2:W-:Y:S01]  /*1ca10*/  STL [R1+0xe0c], R4 ;  /* 0x000e0c0401007387 */ /* 0x0005e20000100800 */
[----:B------:R-:W-:Y:S01]  /*1ca20*/  IMAD R8, R8, 0x420, RZ ;  /* 0x0000042008087824 */ /* 0x000fe200078e02ff */
[----:B------:R-:W-:-:S04]  /*1ca30*/  CS2R R24, SRZ ;  /* 0x0000000000187805 */ /* 0x000fc8000001ff00 */
[----:B------:R-:W-:Y:S01]  /*1ca40*/  LOP3.LUT R0, R8, R0, RZ, 0x3c, !PT ;  /* 0x0000000008007212 */ /* 0x000fe200078e3cff */
[----:B------:R-:W-:Y:S01]  /*1ca50*/  IMAD.SHL.U32 R3, R3, 0x4, RZ ;  /* 0x0000000403037824 */ /* 0x000fe200078e00ff */
[----:B------:R-:W-:Y:S02]  /*1ca60*/  CS2R R26, SRZ ;  /* 0x00000000001a7805 */ /* 0x000fe4000001ff00 */
[----:B------:R-:W-:Y:S01]  /*1ca70*/  LOP3.LUT R6, R0, 0x20, RZ, 0x3c, !PT ;  /* 0x0000002000067812 */ /* 0x000fe200078e3cff */
[----:B------:R-:W-:Y:S01]  /*1ca80*/  UIADD3 UR6, UPT, UPT, UR6, -0x100, URZ ;  /* 0xffffff0006067890 */ /* 0x000fe2000fffe0ff */
[----:B------:R-:W-:Y:S01]  /*1ca90*/  UMOV UR4, URZ ;  /* 0x000000ff00047c82 */ /* 0x000fe20008000000 */
[----:B--2---:R-:W-:-:S10]  /*1caa0*/  UMOV UR7, 0xffffffff ;  /* 0xffffffff00077882 */ /* 0x004fd40000000000 */
.L_x_1:
[----:B------:R-:W2:Y:S01]  /*1cab0*/  LDL R20, [R1+0x7f0] ;  /* 0x0007f00001147983 */ /* 0x000ea20000100800 */
[----:B------:R-:W-:-:S04]  /*1cac0*/  DEPBAR.LE SB0, 0x2 ;  /* 0x000080800000791a */ /* 0x000fc80000000000 */
[----:B------:R-:W-:Y:S01]  /*1cad0*/  UIADD3 UR7, UPT, UPT, UR7, 0x1, URZ ;  /* 0x0000000107077890 */ /* 0x000fe2000fffe0ff */
[----:B------:R-:W-:Y:S03]  /*1cae0*/  STL.64 [R1+0x4e10], R26 ;  /* 0x004e101a01007387 */ /* 0x000fe60000100a00 */
[----:B------:R-:W-:Y:S01]  /*1caf0*/  UISETP.GT.AND UP0, UPT, UR7, 0x1, UPT ;  /* 0x000000010700788c */ /* 0x000fe2000bf04270 */
[----:B------:R-:W-:Y:S03]  /*1cb00*/  STL.64 [R1+0x4e08], R24 ;  /* 0x004e081801007387 */ /* 0x000fe60000100a00 */
[----:B------:R-:W-:Y:S01]  /*1cb10*/  USEL UR7, UR7, URZ, !UP0 ;  /* 0x000000ff07077287 */ /* 0x000fe2000c000000 */
[----:B------:R1:W-:Y:S03]  /*1cb20*/  STL [R1+0xf3c], R28 ;  /* 0x000f3c1c01007387 */ /* 0x0003e60000100800 */
[----:B------:R-:W-:Y:S01]  /*1cb30*/  ULEA UR10, UR7, UR5, 0x11 ;  /* 0x00000005070a7291 */ /* 0x000fe2000f8e88ff */
[----:B------:R-:W-:Y:S01]  /*1cb40*/  BAR.SYNC.DEFER_BLOCKING 0x0 ;  /* 0x0000000000007b1d */ /* 0x000fe20000010000 */
[----:B------:R-:W-:Y:S01]  /*1cb50*/  ULEA UR11, UR7, UR5, 0x12 ;  /* 0x00000005070b7291 */ /* 0x000fe2000f8e90ff */
[----:B-1----:R-:W-:-:S04]  /*1cb60*/  LOP3.LUT R28, R0, 0x20, RZ, 0x3c, !PT ;  /* 0x00000020001c7812 */ /* 0x002fc800078e3cff */
[----:B------:R-:W-:Y:S04]  /*1cb70*/  STL [R1+0xf38], R29 ;  /* 0x000f381d01007387 */ /* 0x000fe80000100800 */
[----:B------:R-:W-:Y:S04]  /*1cb80*/  STL [R1+0xf34], R3 ;  /* 0x000f340301007387 */ /* 0x000fe80000100800 */
[----:B------:R-:W-:Y:S04]  /*1cb90*/  STL [R1+0xf30], R2 ;  /* 0x000f300201007387 */ /* 0x000fe80000100800 */
[----:B------:R-:W-:Y:S04]  /*1cba0*/  LDS R18, [R0+UR10+0x81080] ;  /* 0x0810800a00127984 */ /* 0x000fe80008000800 */
[----:B------:R-:W1:Y:S04]  /*1cbb0*/  LDS R19, [R28+UR10+0x81080] ;  /* 0x0810800a1c137984 */ /* 0x000e680008000800 */
[----:B------:R-:W-:Y:S04]  /*1cbc0*/  LDS R16, [R0+UR10+0x80080] ;  /* 0x0800800a00107984 */ /* 0x000fe80008000800 */
[----:B------:R-:W3:Y:S04]  /*1cbd0*/  LDS R17, [R28+UR10+0x80080] ;  /* 0x0800800a1c117984 */ /* 0x000ee80008000800 */
[----:B------:R-:W-:Y:S04]  /*1cbe0*/  LDS R12, [R0+UR10+0x80000] ;  /* 0x0800000a000c7984 */ /* 0x000fe80008000800 */
[----:B------:R-:W-:Y:S04]  /*1cbf0*/  LDS R14, [R0+UR10+0x81000] ;  /* 0x0810000a000e7984 */ /* 0x000fe80008000800 */
[----:B------:R-:W-:Y:S04]  /*1cc00*/  LDS R13, [R28+UR10+0x80000] ;  /* 0x0800000a1c0d7984 */ /* 0x000fe80008000800 */
[----:B------:R-:W-:Y:S04]  /*1cc10*/  LDS R15, [R28+UR10+0x81000] ;  /* 0x0810000a1c0f7984 */ /* 0x000fe80008000800 */
[----:B-1----:R-:W-:Y:S04]  /*1cc20*/  STL.64 [R1+0x5160], R18 ;  /* 0x0051601201007387 */ /* 0x002fe80000100a00 */
[----:B---3--:R-:W-:Y:S04]  /*1cc30*/  STL.64 [R1+0x5158], R16 ;  /* 0x0051581001007387 */ /* 0x008fe80000100a00 */
[----:B--2---:R-:W1:Y:S04]  /*1cc40*/  LDSM.16.M88.4 R4, [R20+UR11+0x8000] ;  /* 0x0080000b1404783b */ /* 0x004e680008000200 */
[----:B------:R-:W2:Y:S04]  /*1cc50*/  LDSM.16.M88.4 R24, [R20+UR11] ;  /* 0x0000000b1418783b */ /* 0x000ea80008000200 */
[----:B------:R-:W3:Y:S04]  /*1cc60*/  LDSM.16.M88.4 R8, [R20+UR11+0x18000] ;  /* 0x0180000b1408783b */ /* 0x000ee80008000200 */
[----:B------:R-:W4:Y:S04]  /*1cc70*/  LDSM.16.M88.4 R16, [R20+UR11+0x10000] ;  /* 0x0100000b1410783b */ /* 0x000f280008000200 */
[----:B-1----:R-:W-:Y:S01]  /*1cc80*/  STL.64 [R1+0x30], R4 ;  /* 0x0000300401007387 */ /* 0x002fe20000100a00 */
[----:B------:R-:W-:-:S02]  /*1cc90*/  IMAD.MOV.U32 R3, RZ, RZ, R4 ;  /* 0x000000ffff037224 */ /* 0x000fc400078e0004 */
[----:B------:R-:W-:Y:S01]  /*1cca0*/  IMAD.MOV.U32 R2, RZ, RZ, R5 ;  /* 0x000000ffff027224 */ /* 0x000fe200078e0005 */
[----:B------:R-:W-:Y:S04]  /*1ccb0*/  STL.64 [R1+0x38], R6 ;  /* 0x0000380601007387 */ /* 0x000fe80000100a00 */
[----:B------:R-:W1:Y:S04]  /*1ccc0*/  LDSM.16.M88.4 R4, [R20+UR11+0x20000] ;  /* 0x0200000b1404783b */ /* 0x000e680008000200 */
[----:B--2---:R-:W-:Y:S04]  /*1ccd0*/  STL.64 [R1+0x48], R26 ;  /* 0x0000481a01007387 */ /* 0x004fe80000100a00 */
[----:B---3--:R-:W-:Y:S04]  /*1cce0*/  STL.64 [R1+0x10], R8 ;  /* 0x0000100801007387 */ /* 0x008fe80000100a00 */
[----:B------:R-:W-:Y:S04]  /*1ccf0*/  STL.64 [R1+0x18], R10 ;  /* 0x0000180a01007387 */ /* 0x000fe80000100a00 */
[----:B------:R-:W2:Y:S04]  /*1cd00*/  LDSM.16.M88.4 R8, [R20+UR11+0x28000] ;  /* 0x0280000b1408783b */ /* 0x000ea80008000200 */
[----:B----4-:R-:W-:Y:S04]  /*1cd10*/  STL.64 [R1+0x20], R16 ;  /* 0x0000201001007387 */ /* 0x010fe80000100a00 */
[----:B------:R-:W-:Y:S04]  /*1cd20*/  STL.64 [R1+0x28], R18 ;  /* 0x0000281201007387 */ /* 0x000fe80000100a00 */
[----:B-1----:R-:W-:Y:S04]  /*1cd30*/  STL.64 [R1], R4 ;  /* 0x0000000401007387 */ /* 0x002fe80000100a00 */
[----:B------:R-:W-:Y:S04]  /*1cd40*/  STL.64 [R1+0x8], R6 ;  /* 0x0000080601007387 */ /* 0x000fe80000100a00 */
[----:B------:R1:W-:Y:S04]  /*1cd50*/  STL.64 [R1+0x51b0], R16 ;  /* 0x0051b01001007387 */ /* 0x0003e80000100a00 */
[----:B------:R-:W3:Y:S04]  /*1cd60*/  LDSM.16.M88.4 R4, [R20+UR11+0x30000] ;  /* 0x0300000b1404783b */ /* 0x000ee80008000200 */
[----:B------:R-:W4:Y:S04]  /*1cd70*/  LDSM.16.M88.4 R20, [R20+UR11+0x38000] ;  /* 0x0380000b1414783b */ /* 0x000f280008000200 */
[----:B-1----:R-:W5:Y:S04]  /*1cd80*/  LDL.LU.64 R16, [R1+0x440] ;  /* 0x0004400001107983 */ /* 0x002f680000300a00 */
[----:B------:R-:W5:Y:S04]  /*1cd90*/  LDL.LU.64 R18, [R1+0x448] ;  /* 0x0004480001127983 */ /* 0x000f680000300a00 */
[----:B--2---:R-:W-:Y:S04]  /*1cda0*/  STL.64 [R1+0x5180], R10 ;  /* 0x0051800a01007387 */ /* 0x004fe80000100a00 */
[----:B------:R1:W-:Y:S04]  /*1cdb0*/  STL.64 [R1+0x5178], R8 ;  /* 0x0051780801007387 */ /* 0x0003e80000100a00 */
[----:B-1----:R-:W2:Y:S04]  /*1cdc0*/  LDL.64 R8, [R1] ;  /* 0x0000000001087983 */ /* 0x002ea80000100a00 */
[----:B--2---:R1:W-:Y:S04]  /*1cdd0*/  STL.64 [R1+0x5190], R8 ;  /* 0x0051900801007387 */ /* 0x0043e80000100a00 */
[----:B-1----:R-:W2:Y:S04]  /*1cde0*/  LDL.64 R8, [R1+0x10] ;  /* 0x0000100001087983 */ /* 0x002ea80000100a00 */
[----:B--2---:R1:W-:Y:S04]  /*1cdf0*/  STL.64 [R1+0x51a8], R8 ;  /* 0x0051a80801007387 */ /* 0x0043e80000100a00 */
[----:B-1----:R-:W2:Y:S04]  /*1ce00*/  LDL.LU.64 R8, [R1+0x450] ;  /* 0x0004500001087983 */ /* 0x002ea80000300a00 */
[----:B------:R-:W2:Y:S04]  /*1ce10*/  LDL.LU.64 R10, [R1+0x458] ;  /* 0x00045800010a7983 */ /* 0x000ea80000300a00 */
[----:B---3--:R-:W-:Y:S04]  /*1ce20*/  STL [R1+0x4d9c], R6 ;  /* 0x004d9c0601007387 */ /* 0x008fe80000100800 */
[----:B------:R-:W-:Y:S01]  /*1ce30*/  STL [R1+0x4d98], R7 ;  /* 0x004d980701007387 */ /* 0x000fe20000100800 */
[----:B--2---:R-:W-:-:S15]  /*1ce40*/  HMMA.1688.F32.TF32 R8, R12, R24, R8 ;  /* 0x000000180c08723c */ /* 0x004fde0000081008 */
[----:B------:R-:W-:-:S04]  /*1ce50*/  NOP ;  /* 0x0000000000007918 */ /* 0x000fc80000000000 */
[----:B------:R1:W-:Y:S04]  /*1ce60*/  STL.64 [R1+0x450], R8 ;  /* 0x0004500801007387 */ /* 0x0003e80000100a00 */
[----:B------:R2:W-:Y:S04]  /*1ce70*/  STL.64 [R1+0x458], R10 ;  /* 0x0004580a01007387 */ /* 0x0005e80000100a00 */
[----:B-1----:R-:W3:Y:S04]  /*1ce80*/  LDL.LU.64 R8, [R1+0x430] ;  /* 0x0004300001087983 */ /* 0x002ee80000300a00 */
[----:B--2---:R-:W3:Y:S04]  /*1ce90*/  LDL.LU.64 R10, [R1+0x438] ;  /* 0x00043800010a7983 */ /* 0x004ee80000300a00 */
[----:B------:R1:W-:Y:S02]  /*1cea0*/  STL.64 [R1+0x5188], R24 ;  /* 0x0051881801007387 */ /* 0x0003e40000100a00 */
[----:B-1----:R-:W-:-:S02]  /*1ceb0*/  IMAD.MOV.U32 R24, RZ, RZ, R3 ;  /* 0x000000ffff187224 */ /* 0x002fc400078e0003 */
[----:B------:R-:W-:-:S07]  /*1cec0*/  IMAD.MOV.U32 R25, RZ, RZ, R2 ;  /* 0x000000ffff197224 */ /* 0x000fce00078e0002 */
[----:B-----5:R-:W-:Y:S01]  /*1ced0*/  HMMA.1688.F32.TF32 R24, R12, R24, R16 ;  /* 0x000000180c18723c */ /* 0x020fe20000081010 */
[----:B------:R-:W3:-:S15]  /*1cee0*/  LDL.LU.64 R16, [R1+0x51b0] ;  /* 0x0051b00001107983 */ /* 0x000ede0000300a00 */
[----:B------:R-:W-:-:S03]  /*1cef0*/  NOP ;  /* 0x0000000000007918 */ /* 0x000fc60000000000 */
[----:B------:R1:W-:Y:S01]  /*1cf00*/  STL.64 [R1+0x440], R24 ;  /* 0x0004401801007387 */ /* 0x0003e20000100a00 */
[----:B------:R-:W-:Y:S02]  /*1cf10*/  IMAD.MOV.U32 R6, RZ, RZ, R26 ;  /* 0x000000ffff067224 */ /* 0x000fe400078e001a */
[----:B------:R-:W-:Y:S01]  /*1cf20*/  IMAD.MOV.U32 R7, RZ, RZ, R27 ;  /* 0x000000ffff077224 */ /* 0x000fe200078e001b */
[----:B-1----:R-:W2:Y:S04]  /*1cf30*/  LDL.LU.64 R24, [R1+0x410] ;  /* 0x0004100001187983 */ /* 0x002ea80000300a00 */
[----:B------:R-:W5:Y:S01]  /*1cf40*/  LDL.LU.64 R26, [R1+0x418] ;  /* 0x00041800011a7983 */ /* 0x000f620000300a00 */
[----:B---3--:R-:W-:Y:S03]  /*1cf50*/  HMMA.1688.F32.TF32 R8, R12, R16, R8 ;  /* 0x000000100c08723c */ /* 0x008fe60000081008 */
[----:B-----5:R-:W-:Y:S04]  /*1cf60*/  STL.64 [R1+0x51a0], R26 ;  /* 0x0051a01a01007387 */ /* 0x020fe80000100a00 */
[----:B--2---:R1:W-:Y:S04]  /*1cf70*/  STL.64 [R1+0x5198], R24 ;  /* 0x0051981801007387 */ /* 0x0043e80000100a00 */
[----:B-1----:R-:W2:Y:S04]  /*1cf80*/  LDL.LU.64 R24, [R1+0x420] ;  /* 0x0004200001187983 */ /* 0x002ea80000300a00 */
[----:B------:R-:W2:Y:S04]  /*1cf90*/  LDL.LU.64 R26, [R1+0x428] ;  /* 0x00042800011a7983 */ /* 0x000ea80000300a00 */
[----:B------:R-:W-:Y:S04]  /*1cfa0*/  STL.64 [R1+0x5170], R6 ;  /* 0x0051700601007387 */ /* 0x000fe80000100a00 */
[----:B------:R1:W-:Y:S04]  /*1cfb0*/  STL.64 [R1+0x5168], R4 ;  /* 0x0051680401007387 */ /* 0x0003e80000100a00 */
[----:B-1----:R-:W3:Y:S04]  /*1cfc0*/  LDL.LU.64 R4, [R1+0x400] ;  /* 0x0004000001047983 */ /* 0x002ee80000300a00 */
[----:B------:R-:W3:Y:S04]  /*1cfd0*/  LDL.LU.64 R6, [R1+0x408] ;  /* 0x0004080001067983 */ /* 0x000ee80000300a00 */
[----:B----4-:R-:W-:Y:S04]  /*1cfe0*/  STL.64 [R1+0x50], R20 ;  /* 0x0000501401007387 */ /* 0x010fe80000100a00 */
[----:B------:R-:W-:Y:S04]  /*1cff0*/  STL.64 [R1+0x58], R22 ;  /* 0x0000581601007387 */ /* 0x000fe80000100a00 */
[----:B------:R1:W-:Y:S04]  /*1d000*/  STL.64 [R1+0x430], R8 ;  /* 0x0004300801007387 */ /* 0x0003e80000100a00 */
[----:B------:R-:W-:Y:S04]  /*1d010*/  STL.64 [R1+0x438], R10 ;  /* 0x0004380a01007387 */ /* 0x000fe80000100a00 */
[----:B-1----:R-:W2:Y:S01]  /*1d020*/  LDL.LU.64 R8, [R1+0x51a8] ;  /* 0x0051a80001087983 */ /* 0x002ea20000300a00 */
[----:B------:R-:W-:-:S02]  /*1d030*/  IMAD.MOV.U32 R3, RZ, RZ, R16 ;  /* 0x000000ffff037224 */ /* 0x000fc400078e0010 */
[----:B------:R-:W-:Y:S02]  /*1d040*/  IMAD.MOV.U32 R2, RZ, RZ, R17 ;  /* 0x000000ffff027224 */ /* 0x000fe400078e0011 */
[----:B------:R-:W4:Y:S04]  /*1d050*/  LDL.LU.64 R16, [R1+0x3f0] ;  /* 0x0003f00001107983 */ /* 0x000f280000300a00 */
[----:B------:R-:W4:Y:S01]  /*1d060*/  LDL.LU.64 R18, [R1+0x3f8] ;  /* 0x0003f80001127983 */ /* 0x000f220000300a00 */
[----:B--2---:R-:W-:Y:S01]  /*1d070*/  HMMA.1688.F32.TF32 R24, R12, R8, R24 ;  /* 0x000000080c18723c */ /* 0x004fe20000081018 */
[----:B------:R-:W-:Y:S02]  /*1d080*/  IMAD.MOV.U32 R23, RZ, RZ, R8 ;  /* 0x000000ffff177224 */ /* 0x000fe400078e0008 */
[----:B------:R-:W-:-:S15]  /*1d090*/  IMAD.MOV.U32 R22, RZ, RZ, R9 ;  /* 0x000000ffff167224 */ /* 0x000fde00078e0009 */
[----:B------:R-:W-:Y:S01]  /*1d0a0*/  NOP ;  /* 0x0000000000007918 */ /* 0x000fe20000000000 */
[----:B------:R-:W-:Y:S04]  /*1d0b0*/  STL.64 [R1+0x420], R24 ;  /* 0x0004201801007387 */ /* 0x000fe80000100a00 */
[----:B------:R1:W-:Y:S04]  /*1d0c0*/  STL.64 [R1+0x428], R26 ;  /* 0x0004281a01007387 */ /* 0x0003e80000100a00 */
[----:B-1----:R-:W2:Y:S04]  /*1d0d0*/  LDL.LU.64 R26, [R1+0x51a0] ;  /* 0x0051a000011a7983 */ /* 0x002ea80000300a00 */
[----:B------:R-:W2:Y:S04]  /*1d0e0*/  LDL.LU.64 R24, [R1+0x5198] ;  /* 0x0051980001187983 */ /* 0x000ea80000300a00 */
[----:B------:R-:W2:Y:S02]  /*1d0f0*/  LDL.LU.64 R8, [R1+0x5190] ;  /* 0x0051900001087983 */ /* 0x000ea40000300a00 */
[----:B--2---:R-:W-:-:S15]  /*1d100*/  HMMA.1688.F32.TF32 R24, R12, R8, R24 ;  /* 0x000000080c18723c */ /* 0x004fde0000081018 */
[----:B------:R-:W-:-:S04]  /*1d110*/  NOP ;  /* 0x0000000000007918 */ /* 0x000fc80000000000 */
[----:B------:R1:W-:Y:S04]  /*1d120*/  STL.64 [R1+0x410], R24 ;  /* 0x0004101801007387 */ /* 0x0003e80000100a00 */
[----:B------:R2:W-:Y:S04]  /*1d130*/  STL.64 [R1+0x418], R26 ;  /* 0x0004181a01007387 */ /* 0x0005e80000100a00 */
[----:B-1----:R-:W5:Y:S01]  /*1d140*/  LDL.LU.64 R24, [R1+0x5188] ;  /* 0x0051880001187983 */ /* 0x002f620000300a00 */
[----:B--2---:R-:W-:Y:S01]  /*1d150*/  MOV R27, R8 ;  /* 0x00000008001b7202 */ /* 0x004fe20000000f00 */
[----:B------:R-:W-:-:S02]  /*1d160*/  IMAD.MOV.U32 R26, RZ, RZ, R9 ;  /* 0x000000ffff1a7224 */ /* 0x000fc400078e0009 */
[----:B------:R-:W2:Y:S04]  /*1d170*/  LDL.LU.64 R10, [R1+0x5180] ;  /* 0x00518000010a7983 */ /* 0x000ea80000300a00 */
[----:B------:R-:W3:Y:S02]  /*1d180*/  LDL.LU.64 R8, [R1+0x5178] ;  /* 0x0051780001087983 */ /* 0x000ee40000300a00 */
[----:B---3--:R-:W-:-:S15]  /*1d190*/  HMMA.1688.F32.TF32 R4, R12, R8, R4 ;  /* 0x000000080c04723c */ /* 0x008fde0000081004 */
[----:B------:R-:W-:-:S04]  /*1d1a0*/  NOP ;  /* 0x0000000000007918 */ /* 0x000fc80000000000 */
[----:B------:R-:W-:Y:S04]  /*1d1b0*/  STL.64 [R1+0x400], R4 ;  /* 0x0004000401007387 */ /* 0x000fe80000100a00 */
[----:B------:R1:W-:Y:S04]  /*1d1c0*/  STL.64 [R1+0x408], R6 ;  /* 0x0004080601007387 */ /* 0x0003e80000100a00 */
[----:B-1----:R-:W3:Y:S04]  /*1d1d0*/  LDL.LU.64 R6, [R1+0x5170] ;  /* 0x0051700001067983 */ /* 0x002ee80000300a00 */
[----:B------:R-:W4:Y:S04]  /*1d1e0*/  LDL.LU.64 R4, [R1+0x5168] ;  /* 0x0051680001047983 */ /* 0x000f280000300a00 */
[----:B--2---:R-:W-:Y:S04]  /*1d1f0*/  STL.64 [R1+0x50f0], R10 ;  /* 0x0050f00a01007387 */ /* 0x004fe80000100a00 */
[----:B------:R1:W-:Y:S02]  /*1d200*/  STL.64 [R1+0x50e8], R8 ;  /* 0x0050e80801007387 */ /* 0x0003e40000100a00 */
[----:B-1----:R-:W-:-:S02]  /*1d210*/  IMAD.MOV.U32 R8, RZ, RZ, R27 ;  /* 0x000000ffff087224 */ /* 0x002fc400078e001b */
[----:B------:R-:W-:-:S05]  /*1d220*/  IMAD.MOV.U32 R9, RZ, RZ, R26 ;  /* 0x000000ffff097224 */ /* 0x000fca00078e001a */
[----:B------:R1:W-:Y:S02]  /*1d230*/  STL.64 [R1+0x5108], R8 ;  /* 0x0051080801007387 */ /* 0x0003e40000100a00 */
[----:B-1----:R-:W-:Y:S02]  /*1d240*/  IMAD.MOV.U32 R8, RZ, RZ, R23 ;  /* 0x000000ffff087224 */ /* 0x002fe400078e0017 */
[----:B------:R-:W-:Y:S01]  /*1d250*/  IMAD.MOV.U32 R9, RZ, RZ, R22 ;  /* 0x000000ffff097224 */ /* 0x000fe200078e0016 */
[----:B------:R-:W-:Y:S04]  /*1d260*/  LDS R23, [R28+UR10+0x81200] ;  /* 0x0812000a1c177984 */ /* 0x000fe80008000800 */
[----:B------:R1:W-:Y:S04]  /*1d270*/  STL.64 [R1+0x5120], R8 ;  /* 0x0051200801007387 */ /* 0x0003e80000100a00 */
[----:B------:R-:W-:Y:S01]  /*1d280*/  LDS R22, [R0+UR10+0x81200] ;  /* 0x0812000a00167984 */ /* 0x000fe20008000800 */
[----:B-1----:R-:W-:-:S02]  /*1d290*/  IMAD.MOV.U32 R8, RZ, RZ, R3 ;  /* 0x000000ffff087224 */ /* 0x002fc400078e0003 */
[----:B------:R-:W-:-:S05]  /*1d2a0*/  IMAD.MOV.U32 R9, RZ, RZ, R2 ;  /* 0x000000ffff097224 */ /* 0x000fca00078e0002 */
[----:B------:R1:W-:Y:S04]  /*1d2b0*/  STL.64 [R1+0x5138], R8 ;  /* 0x0051380801007387 */ /* 0x0003e80000100a00 */
[----:B-1----:R-:W2:Y:S04]  /*1d2c0*/  LDL.64 R8, [R1+0x30] ;  /* 0x0000300001087983 */ /* 0x002ea80000100a00 */
[----:B--2---:R4:W-:Y:S02]  /*1d2d0*/  STL.64 [R1+0x5150], R8 ;  /* 0x0051500801007387 */ /* 0x0049e40000100a00 */
[----:B----4-:R-:W-:Y:S02]  /*1d2e0*/  HMMA.1688.F32.TF32 R8, R12, R4, R16 ;  /* 0x000000040c08723c */ /* 0x010fe40000081010 */
[----:B------:R-:W2:Y:S04]  /*1d2f0*/  LDL.LU.64 R16, [R1+0x370] ;  /* 0x0003700001107983 */ /* 0x000ea80000300a00 */
[----:B------:R-:W2:-:S13]  /*1d300*/  LDL.LU.64 R18, [R1+0x378] ;  /* 0x0003780001127983 */ /* 0x000e9a0000300a00 */
[----:B------:R1:W-:Y:S04]  /*1d310*/  STL.64 [R1+0x3f0], R8 ;  /* 0x0003f00801007387 */ /* 0x0003e80000100a00 */
[----:B------:R4:W-:Y:S04]  /*1d320*/  STL.64 [R1+0x3f8], R10 ;  /* 0x0003f80a01007387 */ /* 0x0009e80000100a00 */
[----:B-1----:R-:W5:Y:S04]  /*1d330*/  LDL.LU.64 R8, [R1+0x360] ;  /* 0x0003600001087983 */ /* 0x002f680000300a00 */
[----:B----4-:R-:W5:Y:S04]  /*1d340*/  LDL.LU.64 R10, [R1+0x368] ;  /* 0x00036800010a7983 */ /* 0x010f680000300a00 */
[----:B---3--:R-:W-:Y:S04]  /*1d350*/  STL.64 [R1+0x50e0], R6 ;  /* 0x0050e00601007387 */ /* 0x008fe80000100a00 */
[----:B------:R1:W-:Y:S04]  /*1d360*/  STL.64 [R1+0x50d8], R4 ;  /* 0x0050d80401007387 */ /* 0x0003e80000100a00 */
[----:B-1----:R-:W3:Y:S04]  /*1d370*/  LDL.LU.64 R4, [R1+0x310] ;  /* 0x0003100001047983 */ /* 0x002ee80000300a00 */
[----:B------:R-:W4:Y:S04]  /*1d380*/  LDL.LU.64 R6, [R1+0x318] ;  /* 0x0003180001067983 */ /* 0x000f280000300a00 */
[----:B----4-:R-:W-:Y:S04]  /*1d390*/  STL.64 [R1+0x5100], R6 ;  /* 0x0051000601007387 */ /* 0x010fe80000100a00 */
[----:B---3--:R1:W-:Y:S04]  /*1d3a0*/  STL.64 [R1+0x50f8], R4 ;  /* 0x0050f80401007387 */ /* 0x0083e80000100a00 */
        /* <DEDUP_REMOVED lines=9> */
[----:B------:R-:W4:Y:S01]  /*1d440*/  LDL.LU.64 R6, [R1+0x348] ;  /* 0x0003480001067983 */ /* 0x000f220000300a00 */
[----:B--2---:R-:W-:Y:S03]  /*1d450*/  HMMA.1688.F32.TF32 R12, R12, R20, R16 ;  /* 0x000000140c0c723c */ /* 0x004fe60000081010 */
[----:B----4-:R-:W-:Y:S04]  /*1d460*/  STL.64 [R1+0x5148], R6 ;  /* 0x0051480601007387 */ /* 0x010fe80000100a00 */
[----:B---3--:R1:W-:Y:S04]  /*1d470*/  STL.64 [R1+0x5140], R4 ;  /* 0x0051400401007387 */ /* 0x0083e80000100a00 */
[----:B-1----:R-:W2:Y:S04]  /*1d480*/  LDL.LU.64 R4, [R1+0x350] ;  /* 0x0003500001047983 */ /* 0x002ea80000300a00 */
[----:B------:R-:W2:Y:S04]  /*1d490*/  LDL.LU.64 R6, [R1+0x358] ;  /* 0x0003580001067983 */ /* 0x000ea80000300a00 */
[----:B------:R-:W5:Y:S04]  /*1d4a0*/  LDL.LU.64 R18, [R1+0x5160] ;  /* 0x0051600001127983 */ /* 0x000f680000300a00 */
[----:B------:R-:W5:Y:S04]  /*1d4b0*/  LDL.LU.64 R16, [R1+0x5158] ;  /* 0x0051580001107983 */ /* 0x000f680000300a00 */
[----:B------:R1:W-:Y:S04]  /*1d4c0*/  STL.64 [R1+0x370], R12 ;  /* 0x0003700c01007387 */ /* 0x0003e80000100a00 */
[----:B------:R3:W-:Y:S04]  /*1d4d0*/  STL.64 [R1+0x378], R14 ;  /* 0x0003780e01007387 */ /* 0x0007e80000100a00 */
[----:B-1----:R-:W4:Y:S04]  /*1d4e0*/  LDL.LU.64 R12, [R1+0x270] ;  /* 0x00027000010c7983 */ /* 0x002f280000300a00 */
[----:B---3--:R-:W4:Y:S01]  /*1d4f0*/  LDL.LU.64 R14, [R1+0x278] ;  /* 0x00027800010e7983 */ /* 0x008f220000300a00 */
[----:B-----5:R-:W-:-:S15]  /*1d500*/  HMMA.1688.F32.TF32 R8, R16, R24, R8 ;  /* 0x000000181008723c */ /* 0x020fde0000081008 */
[----:B------:R-:W-:-:S04]  /*1d510*/  NOP ;  /* 0x0000000000007918 */ /* 0x000fc80000000000 */
[----:B------:R1:W-:Y:S04]  /*1d520*/  STL.64 [R1+0x360], R8 ;  /* 0x0003600801007387 */ /* 0x0003e80000100a00 */
[----:B------:R-:W-:Y:S04]  /*1d530*/  STL.64 [R1+0x368], R10 ;  /* 0x0003680a01007387 */ /* 0x000fe80000100a00 */
[----:B-1----:R-:W2:Y:S02]  /*1d540*/  LDL.LU.64 R8, [R1+0x5150] ;  /* 0x0051500001087983 */ /* 0x002ea40000300a00 */
[----:B--2---:R-:W-:Y:S01]  /*1d550*/  HMMA.1688.F32.TF32 R4, R16, R8, R4 ;  /* 0x000000081004723c */ /* 0x004fe20000081004 */
[----:B------:R-:W-:-:S02]  /*1d560*/  IMAD.MOV.U32 R3, RZ, RZ, R8 ;  /* 0x000000ffff037224 */ /* 0x000fc400078e0008 */
[----:B------:R-:W-:-:S15]  /*1d570*/  IMAD.MOV.U32 R2, RZ, RZ, R9 ;  /* 0x000000ffff027224 */ /* 0x000fde00078e0009 */
[----:B------:R-:W-:Y:S01]  /*1d580*/  NOP ;  /* 0x0000000000007918 */ /* 0x000fe20000000000 */
[----:B------:R-:W-:Y:S04]  /*1d590*/  STL.64 [R1+0x350], R4 ;  /* 0x0003500401007387 */ /* 0x000fe80000100a00 */
[----:B------:R1:W-:Y:S04]  /*1d5a0*/  STL.64 [R1+0x358], R6 ;  /* 0x0003580601007387 */ /* 0x0003e80000100a00 */
[----:B-1----:R-:W2:Y:S04]  /*1d5b0*/  LDL.LU.64 R6, [R1+0x5148] ;  /* 0x0051480001067983 */ /* 0x002ea80000300a00 */
[----:B------:R-:W2:Y:S04]  /*1d5c0*/  LDL.LU.64 R4, [R1+0x5140] ;  /* 0x0051400001047983 */ /* 0x000ea80000300a00 */
[----:B------:R-:W2:Y:S02]  /*1d5d0*/  LDL.LU.64 R8, [R1+0x5138] ;  /* 0x0051380001087983 */ /* 0x000ea40000300a00 */
[----:B--2---:R-:W-:Y:S02]  /*1d5e0*/  HMMA.1688.F32.TF32 R8, R16, R8, R4 ;  /* 0x000000081008723c */ /* 0x004fe40000081004 */
[----:B------:R-:W2:Y:S04]  /*1d5f0*/  LDL.LU.64 R6, [R1+0x5130] ;  /* 0x0051300001067983 */ /* 0x000ea80000300a00 */
[----:B------:R-:W2:-:S13]  /*1d600*/  LDL.LU.64 R4, [R1+0x5128] ;  /* 0x0051280001047983 */ /* 0x000e9a0000300a00 */
[----:B------:R1:W-:Y:S04]  /*1d610*/  STL.64 [R1+0x340], R8 ;  /* 0x0003400801007387 */ /* 0x0003e80000100a00 */
[----:B------:R2:W-:Y:S04]  /*1d620*/  STL.64 [R1+0x348], R10 ;  /* 0x0003480a01007387 */ /* 0x0005e80000100a00 */
[----:B-1----:R-:W2:Y:S02]  /*1d630*/  LDL.LU.64 R8, [R1+0x5120] ;  /* 0x0051200001087983 */ /* 0x002ea40000300a00 */
        /* <DEDUP_REMOVED lines=9> */
[----:B------:R-:W-:Y:S04]  /*1d6d0*/  STL.64 [R1+0x320], R8 ;  /* 0x0003200801007387 */ /* 0x000fe80000100a00 */
[----:B------:R1:W-:Y:S04]  /*1d6e0*/  STL.64 [R1+0x328], R10 ;  /* 0x0003280a01007387 */ /* 0x0003e80000100a00 */
[----:B-1----:R-:W3:Y:S04]  /*1d6f0*/  LDL.LU.64 R10, [R1+0x50f0] ;  /* 0x0050f000010a7983 */ /* 0x002ee80000300a00 */
[----:B------:R-:W2:Y:S02]  /*1d700*/  LDL.LU.64 R8, [R1+0x50e8] ;  /* 0x0050e80001087983 */ /* 0x000ea40000300a00 */
[----:B--2---:R-:W-:-:S15]  /*1d710*/  HMMA.1688.F32.TF32 R4, R16, R8, R4 ;  /* 0x000000081004723c */ /* 0x004fde0000081004 */
[----:B------:R-:W-:-:S04]  /*1d720*/  NOP ;  /* 0x0000000000007918 */ /* 0x000fc80000000000 */
[----:B------:R-:W-:Y:S04]  /*1d730*/  STL.64 [R1+0x310], R4 ;  /* 0x0003100401007387 */ /* 0x000fe80000100a00 */
[----:B------:R1:W-:Y:S04]  /*1d740*/  STL.64 [R1+0x318], R6 ;  /* 0x0003180601007387 */ /* 0x0003e80000100a00 */
[----:B-1----:R-:W2:Y:S04]  /*1d750*/  LDL.LU.64 R6, [R1+0x50e0] ;  /* 0x0050e00001067983 */ /* 0x002ea80000300a00 */
[----:B------:R-:W5:Y:S04]  /*1d760*/  LDL.LU.64 R4, [R1+0x50d8] ;  /* 0x0050d80001047983 */ /* 0x000f680000300a00 */
[----:B---3--:R-:W-:Y:S04]  /*1d770*/  STL.64 [R1+0x5078], R10 ;  /* 0x0050780a01007387 */ /* 0x008fe80000100a00 */
[----:B------:R1:W-:Y:S04]  /*1d780*/  STL.64 [R1+0x5070], R8 ;  /* 0x0050700801007387 */ /* 0x0003e80000100a00 */
[----:B-1----:R-:W5:Y:S04]  /*1d790*/  LDL.LU.64 R8, [R1+0x300] ;  /* 0x0003000001087983 */ /* 0x002f680000300a00 */
[----:B------:R-:W5:Y:S02]  /*1d7a0*/  LDL.LU.64 R10, [R1+0x308] ;  /* 0x00030800010a7983 */ /* 0x000f640000300a00 */
[----:B-----5:R-:W-:-:S15]  /*1d7b0*/  HMMA.1688.F32.TF32 R8, R16, R4, R8 ;  /* 0x000000041008723c */ /* 0x020fde0000081008 */
[----:B------:R-:W-:-:S04]  /*1d7c0*/  NOP ;  /* 0x0000000000007918 */ /* 0x000fc80000000000 */
[----:B------:R1:W-:Y:S04]  /*1d7d0*/  STL.64 [R1+0x300], R8 ;  /* 0x0003000801007387 */ /* 0x0003e80000100a00 */
[----:B------:R-:W-:Y:S04]  /*1d7e0*/  STL.64 [R1+0x308], R10 ;  /* 0x0003080a01007387 */ /* 0x000fe80000100a00 */
[----:B-1----:R-:W3:Y:S04]  /*1d7f0*/  LDL.64 R8, [R1] ;  /* 0x0000000001087983 */ /* 0x002ee80000100a00 */
[----:B---3--:R1:W-:Y:S04]  /*1d800*/  STL.64 [R1+0x5090], R8 ;  /* 0x0050900801007387 */ /* 0x0083e80000100a00 */
[----:B--2---:R-:W-:Y:S04]  /*1d810*/  STL.64 [R1+0x5068], R6 ;  /* 0x0050680601007387 */ /* 0x004fe80000100a00 */
[----:B------:R4:W-:Y:S04]  /*1d820*/  STL.64 [R1+0x5060], R4 ;  /* 0x0050600401007387 */ /* 0x0009e80000100a00 */
[----:B-1----:R-:W2:Y:S01]  /*1d830*/  LDL.64 R8, [R1+0x10] ;  /* 0x0000100001087983 */ /* 0x002ea20000100a00 */
[----:B----4-:R-:W-:Y:S03]  /*1d840*/  HMMA.1688.F32.TF32 R4, R16, R20, R12 ;  /* 0x000000141004723c */ /* 0x010fe6000008100c */
[----:B------:R-:W-:Y:S04]  /*1d850*/  LDS R12, [R0+UR10+0x80100] ;  /* 0x0801000a000c7984 */ /* 0x000fe80008000800 */
[----:B------:R-:W-:Y:S04]  /*1d860*/  LDS R14, [R0+UR10+0x81100] ;  /* 0x0811000a000e7984 */ /* 0x000fe80008000800 */
[----:B------:R-:W-:Y:S04]  /*1d870*/  LDS R13, [R28+UR10+0x80100] ;  /* 0x0801000a1c0d7984 */ /* 0x000fe80008000800 */
[----:B------:R-:W1:Y:S04]  /*1d880*/  LDS R15, [R28+UR10+0x81100] ;  /* 0x0811000a1c0f7984 */ /* 0x000e680008000800 */
[----:B------:R-:W-:Y:S04]  /*1d890*/  LDS R18, [R0+UR10+0x81180] ;  /* 0x0811800a00127984 */ /* 0x000fe80008000800 */
[----:B------:R-:W3:Y:S04]  /*1d8a0*/  LDS R19, [R28+UR10+0x81180] ;  /* 0x0811800a1c137984 */ /* 0x000ee80008000800 */
[----:B------:R-:W-:Y:S04]  /*1d8b0*/  LDS R16, [R0+UR10+0x80180] ;  /* 0x0801800a00107984 */ /* 0x000fe80008000800 */
[----:B------:R-:W4:Y:S04]  /*1d8c0*/  LDS R17, [R28+UR10+0x80180] ;  /* 0x0801800a1c117984 */ /* 0x000f280008000800 */
[----:B------:R-:W-:Y:S04]  /*1d8d0*/  LDS R20, [R0+UR10+0x80200] ;  /* 0x0802000a00147984 */ /* 0x000fe80008000800 */
[----:B------:R-:W5:Y:S04]  /*1d8e0*/  LDS R21, [R28+UR10+0x80200] ;  /* 0x0802000a1c157984 */ /* 0x000f680008000800 */
[----:B--2---:R2:W-:Y:S04]  /*1d8f0*/  STL.64 [R1+0x50a8], R8 ;  /* 0x0050a80801007387 */ /* 0x0045e80000100a00 */
[----:B------:R-:W-:Y:S04]  /*1d900*/  STL.64 [R1+0x270], R4 ;  /* 0x0002700401007387 */ /* 0x000fe80000100a00 */
[----:B------:R-:W-:Y:S04]  /*1d910*/  STL.64 [R1+0x278], R6 ;  /* 0x0002780601007387 */ /* 0x000fe80000100a00 */
[----:B--2---:R-:W2:Y:S04]  /*1d920*/  LDL.64 R8, [R1+0x20] ;  /* 0x0000200001087983 */ /* 0x004ea80000100a00 */
[----:B--2---:R2:W-:Y:S04]  /*1d930*/  STL.64 [R1+0x50c0], R8 ;  /* 0x0050c00801007387 */ /* 0x0045e80000100a00 */
[----:B--2---:R-:W2:Y:S04]  /*1d940*/  LDL.LU.64 R8, [R1+0x250] ;  /* 0x0002500001087983 */ /* 0x004ea80000300a00 */
[----:B------:R-:W2:Y:S04]  /*1d950*/  LDL.LU.64 R10, [R1+0x258] ;  /* 0x00025800010a7983 */ /* 0x000ea80000300a00 */
[----:B--2---:R-:W-:Y:S04]  /*1d960*/  STL.64 [R1+0x50d0], R10 ;  /* 0x0050d00a01007387 */ /* 0x004fe80000100a00 */
[----:B------:R2:W-:Y:S04]  /*1d970*/  STL.64 [R1+0x50c8], R8 ;  /* 0x0050c80801007387 */ /* 0x0005e80000100a00 */
[----:B--2---:R-:W1:Y:S04]  /*1d980*/  LDL.LU.64 R8, [R1+0x260] ;  /* 0x0002600001087983 */ /* 0x004e680000300a00 */
[----:B------:R-:W1:Y:S04]  /*1d990*/  LDL.LU.64 R10, [R1+0x268] ;  /* 0x00026800010a7983 */ /* 0x000e680000300a00 */
[----:B------:R-:W2:Y:S04]  /*1d9a0*/  LDL.LU.64 R4, [R1+0x210] ;  /* 0x0002100001047983 */ /* 0x000ea80000300a00 */
[----:B------:R-:W2:Y:S04]  /*1d9b0*/  LDL.LU.64 R6, [R1+0x218] ;  /* 0x0002180001067983 */ /* 0x000ea80000300a00 */
[----:B--2---:R-:W-:Y:S04]  /*1d9c0*/  STL.64 [R1+0x5088], R6 ;  /* 0x0050880601007387 */ /* 0x004fe80000100a00 */
[----:B------:R2:W-:Y:S04]  /*1d9d0*/  STL.64 [R1+0x5080], R4 ;  /* 0x0050800401007387 */ /* 0x0005e80000100a00 */
[----:B--2---:R-:W2:Y:S04]  /*1d9e0*/  LDL.LU.64 R4, [R1+0x220] ;  /* 0x0002200001047983 */ /* 0x004ea80000300a00 */
[----:B------:R-:W2:Y:S01]  /*1d9f0*/  LDL.LU.64 R6, [R1+0x228] ;  /* 0x0002280001067983 */ /* 0x000ea20000300a00 */
[----:B-1----:R-:W-:Y:S03]  /*1da00*/  HMMA.1688.F32.TF32 R8, R12, R24, R8 ;  /* 0x000000180c08723c */ /* 0x002fe60000081008 */
[----:B--2---:R-:W-:Y:S04]  /*1da10*/  STL.64 [R1+0x50a0], R6 ;  /* 0x0050a00601007387 */ /* 0x004fe80000100a00 */
[----:B------:R1:W-:Y:S04]  /*1da20*/  STL.64 [R1+0x5098], R4 ;  /* 0x0050980401007387 */ /* 0x0003e80000100a00 */
[----:B-1----:R-:W2:Y:S04]  /*1da30*/  LDL.LU.64 R4, [R1+0x230] ;  /* 0x0002300001047983 */ /* 0x002ea80000300a00 */
[----:B------:R-:W2:Y:S04]  /*1da40*/  LDL.LU.64 R6, [R1+0x238] ;  /* 0x0002380001067983 */ /* 0x000ea80000300a00 */
[----:B--2---:R-:W-:Y:S04]  /*1da50*/  STL.64 [R1+0x50b8], R6 ;  /* 0x0050b80601007387 */ /* 0x004fe80000100a00 */
[----:B------:R1:W-:Y:S04]  /*1da60*/  STL.64 [R1+0x50b0], R4 ;  /* 0x0050b00401007387 */ /* 0x0003e80000100a00 */
[----:B-1----:R-:W2:Y:S04]  /*1da70*/  LDL.LU.64 R4, [R1+0x240] ;  /* 0x0002400001047983 */ /* 0x002ea80000300a00 */
[----:B------:R-:W2:Y:S04]  /*1da80*/  LDL.LU.64 R6, [R1+0x248] ;  /* 0x0002480001067983 */ /* 0x000ea80000300a00 */
[----:B---3--:R-:W-:Y:S04]  /*1da90*/  STL.64 [R1+0x5058], R18 ;  /* 0x0050581201007387 */ /* 0x008fe80000100a00 */
[----:B----4-:R-:W-:Y:S04]  /*1daa0*/  STL.64 [R1+0x5050], R16 ;  /* 0x0050501001007387 */ /* 0x010fe80000100a00 */
[----:B------:R-:W-:Y:S04]  /*1dab0*/  STL.64 [R1+0x4fd8], R22 ;  /* 0x004fd81601007387 */ /* 0x000fe80000100a00 */
[----:B-----5:R1:W-:Y:S04]  /*1dac0*/  STL.64 [R1+0x4fd0], R20 ;  /* 0x004fd01401007387 */ /* 0x0203e80000100a00 */
[----:B-1----:R-:W3:Y:S04]  /*1dad0*/  LDL.64 R20, [R1+0x50] ;  /* 0x0000500001147983 */ /* 0x002ee80000100a00 */
[----:B------:R-:W-:Y:S04]  /*1dae0*/  STL.64 [R1+0x260], R8 ;  /* 0x0002600801007387 */ /* 0x000fe80000100a00 */
[----:B------:R1:W-:Y:S04]  /*1daf0*/  STL.64 [R1+0x268], R10 ;  /* 0x0002680a01007387 */ /* 0x0003e80000100a00 */
[----:B-1----:R-:W4:Y:S04]  /*1db00*/  LDL.LU.64 R10, [R1+0x50d0] ;  /* 0x0050d000010a7983 */ /* 0x002f280000300a00 */
[----:B------:R-:W4:Y:S01]  /*1db10*/  LDL.LU.64 R8, [R1+0x50c8] ;  /* 0x0050c80001087983 */ /* 0x000f220000300a00 */
[----:B------:R-:W-:Y:S01]  /*1db20*/  IMAD.MOV.U32 R16, RZ, RZ, R3 ;  /* 0x000000ffff107224 */ /* 0x000fe200078e0003 */
[----:B------:R-:W-:-:S07]  /*1db30*/  MOV R17, R2 ;  /* 0x0000000200117202 */ /* 0x000fce0000000f00 */
[----:B----4-:R-:W-:Y:S01]  /*1db40*/  HMMA.1688.F32.TF32 R16, R12, R16, R8 ;  /* 0x000000100c10723c */ /* 0x010fe20000081008 */
[----:B------:R-:W2:-:S15]  /*1db50*/  LDL.LU.64 R8, [R1+0x50c0] ;  /* 0x0050c00001087983 */ /* 0x000e9e0000300a00 */
[----:B------:R-:W-:-:S03]  /*1db60*/  NOP ;  /* 0x0000000000007918 */ /* 0x000fc60000000000 */
[----:B------:R1:W-:Y:S04]  /*1db70*/  STL.64 [R1+0x250], R16 ;  /* 0x0002501001007387 */ /* 0x0003e80000100a00 */
[----:B------:R4:W-:Y:S04]  /*1db80*/  STL.64 [R1+0x258], R18 ;  /* 0x0002581201007387 */ /* 0x0009e80000100a00 */
[----:B-1----:R-:W5:Y:S04]  /*1db90*/  LDL.LU.64 R16, [R1+0x200] ;  /* 0x0002000001107983 */ /* 0x002f680000300a00 */
[----:B----4-:R-:W5:Y:S01]  /*1dba0*/  LDL.LU.64 R18, [R1+0x208] ;  /* 0x0002080001127983 */ /* 0x010f620000300a00 */
        /* <DEDUP_REMOVED lines=26> */
[----:B------:R-:W4:Y:S04]  /*1dd50*/  LDL.LU.64 R10, [R1+0x5078] ;  /* 0x00507800010a7983 */ /* 0x000f280000300a00 */
[----:B------:R-:W2:Y:S02]  /*1dd60*/  LDL.LU.64 R8, [R1+0x5070] ;  /* 0x0050700001087983 */ /* 0x000ea40000300a00 */
[----:B--2---:R-:W-:-:S15]  /*1dd70*/  HMMA.1688.F32.TF32 R4, R12, R8, R4 ;  /* 0x000000080c04723c */ /* 0x004fde0000081004 */
[----:B------:R-:W-:-:S04]  /*1dd80*/  NOP ;  /* 0x0000000000007918 */ /* 0x000fc80000000000 */
[----:B------:R-:W-:Y:S04]  /*1dd90*/  STL.64 [R1+0x210], R4 ;  /* 0x0002100401007387 */ /* 0x000fe80000100a00 */
[----:B------:R1:W-:Y:S04]  /*1dda0*/  STL.64 [R1+0x218], R6 ;  /* 0x0002180601007387 */ /* 0x0003e80000100a00 */
[----:B-1----:R-:W2:Y:S04]  /*1ddb0*/  LDL.LU.64 R6, [R1+0x5068] ;  /* 0x0050680001067983 */ /* 0x002ea80000300a00 */
[----:B------:R-:W5:Y:S04]  /*1ddc0*/  LDL.LU.64 R4, [R1+0x5060] ;  /* 0x0050600001047983 */ /* 0x000f680000300a00 */
[----:B----4-:R-:W-:Y:S04]  /*1ddd0*/  STL.64 [R1+0x4ff0], R10 ;  /* 0x004ff00a01007387 */ /* 0x010fe80000100a00 */
[----:B------:R1:W-:Y:S02]  /*1dde0*/  STL.64 [R1+0x4fe8], R8 ;  /* 0x004fe80801007387 */ /* 0x0003e40000100a00 */
[----:B-1----:R-:W-:-:S02]  /*1ddf0*/  IMAD.MOV.U32 R8, RZ, RZ, R27 ;  /* 0x000000ffff087224 */ /* 0x002fc400078e001b */
[----:B------:R-:W-:-:S05]  /*1de00*/  IMAD.MOV.U32 R9, RZ, RZ, R26 ;  /* 0x000000ffff097224 */ /* 0x000fca00078e001a */
[----:B------:R1:W-:Y:S02]  /*1de10*/  STL.64 [R1+0x5008], R8 ;  /* 0x0050080801007387 */ /* 0x0003e40000100a00 */
[----:B-1----:R-:W-:Y:S02]  /*1de20*/  IMAD.MOV.U32 R8, RZ, RZ, R23 ;  /* 0x000000ffff087224 */ /* 0x002fe400078e0017 */
[----:B------:R-:W-:-:S05]  /*1de30*/  IMAD.MOV.U32 R9, RZ, RZ, R22 ;  /* 0x000000ffff097224 */ /* 0x000fca00078e0016 */
[----:B------:R1:W-:Y:S02]  /*1de40*/  STL.64 [R1+0x5020], R8 ;  /* 0x0050200801007387 */ /* 0x0003e40000100a00 */
[----:B-1----:R-:W-:Y:S01]  /*1de50*/  MOV R8, R3 ;  /* 0x0000000300087202 */ /* 0x002fe20000000f00 */
[----:B------:R-:W-:-:S05]  /*1de60*/  IMAD.MOV.U32 R9, RZ, RZ, R2 ;  /* 0x000000ffff097224 */ /* 0x000fca00078e0002 */
[----:B------:R1:W-:Y:S04]  /*1de70*/  STL.64 [R1+0x5038], R8 ;  /* 0x0050380801007387 */ /* 0x0003e80000100a00 */
[----:B-1----:R-:W4:Y:S01]  /*1de80*/  LDL.64 R8, [R1+0x30] ;  /* 0x0000300001087983 */ /* 0x002f220000100a00 */
[----:B-----5:R-:W-:-:S15]  /*1de90*/  HMMA.1688.F32.TF32 R16, R12, R4, R16 ;  /* 0x000000040c10723c */ /* 0x020fde0000081010 */
[----:B------:R-:W-:-:S04]  /*1dea0*/  NOP ;  /* 0x0000000000007918 */ /* 0x000fc80000000000 */
[----:B------:R1:W-:Y:S04]  /*1deb0*/  STL.64 [R1+0x200], R16 ;  /* 0x0002001001007387 */ /* 0x0003e80000100a00 */
[----:B------:R5:W-:Y:S04]  /*1dec0*/  STL.64 [R1+0x208], R18 ;  /* 0x0002081201007387 */ /* 0x000be80000100a00 */
[----:B-1----:R-:W3:Y:S04]  /*1ded0*/  LDL.LU.64 R16, [R1+0x170] ;  /* 0x0001700001107983 */ /* 0x002ee80000300a00 */
[----:B-----5:R-:W3:Y:S04]  /*1dee0*/  LDL.LU.64 R18, [R1+0x178] ;  /* 0x0001780001127983 */ /* 0x020ee80000300a00 */
[----:B--2---:R-:W-:Y:S04]  /*1def0*/  STL.64 [R1+0x5000], R6 ;  /* 0x0050000601007387 */ /* 0x004fe80000100a00 */
[----:B------:R1:W-:Y:S04]  /*1df00*/  STL.64 [R1+0x4ff8], R4 ;  /* 0x004ff80401007387 */ /* 0x0003e80000100a00 */
[----:B-1----:R-:W2:Y:S04]  /*1df10*/  LDL.LU.64 R4, [R1+0x120] ;  /* 0x0001200001047983 */ /* 0x002ea80000300a00 */
[----:B------:R-:W5:Y:S04]  /*1df20*/  LDL.LU.64 R6, [R1+0x128] ;  /* 0x0001280001067983 */ /* 0x000f680000300a00 */
[----:B-----5:R-:W-:Y:S04]  /*1df30*/  STL.64 [R1+0x5018], R6 ;  /* 0x0050180601007387 */ /* 0x020fe80000100a00 */
[----:B--2---:R1:W-:Y:S04]  /*1df40*/  STL.64 [R1+0x5010], R4 ;  /* 0x0050100401007387 */ /* 0x0043e80000100a00 */
[----:B-1----:R-:W2:Y:S04]  /*1df50*/  LDL.LU.64 R4, [R1+0x130] ;  /* 0x0001300001047983 */ /* 0x002ea80000300a00 */
[----:B------:R-:W5:Y:S01]  /*1df60*/  LDL.LU.64 R6, [R1+0x138] ;  /* 0x0001380001067983 */ /* 0x000f620000300a00 */
[----:B---3--:R-:W-:Y:S03]  /*1df70*/  HMMA.1688.F32.TF32 R12, R12, R20, R16 ;  /* 0x000000140c0c723c */ /* 0x008fe60000081010 */
[----:B-----5:R-:W-:Y:S04]  /*1df80*/  STL.64 [R1+0x5030], R6 ;  /* 0x0050300601007387 */ /* 0x020fe80000100a00 */
[----:B--2---:R1:W-:Y:S04]  /*1df90*/  STL.64 [R1+0x5028], R4 ;  /* 0x0050280401007387 */ /* 0x0043e80000100a00 */
[----:B-1----:R-:W2:Y:S04]  /*1dfa0*/  LDL.LU.64 R4, [R1+0x140] ;  /* 0x0001400001047983 */ /* 0x002ea80000300a00 */
[----:B------:R-:W3:Y:S04]  /*1dfb0*/  LDL.LU.64 R6, [R1+0x148] ;  /* 0x0001480001067983 */ /* 0x000ee80000300a00 */
[----:B---3--:R-:W-:Y:S04]  /*1dfc0*/  STL.64 [R1+0x5048], R6 ;  /* 0x0050480601007387 */ /* 0x008fe80000100a00 */
[----:B--2---:R1:W-:Y:S04]  /*1dfd0*/  STL.64 [R1+0x5040], R4 ;  /* 0x0050400401007387 */ /* 0x0043e80000100a00 */
[----:B-1----:R-:W2:Y:S04]  /*1dfe0*/  LDL.LU.64 R4, [R1+0x150] ;  /* 0x0001500001047983 */ /* 0x002ea80000300a00 */
[----:B------:R-:W2:Y:S04]  /*1dff0*/  LDL.LU.64 R6, [R1+0x158] ;  /* 0x0001580001067983 */ /* 0x000ea80000300a00 */
[----:B------:R-:W2:Y:S04]  /*1e000*/  LDL.LU.64 R18, [R1+0x5058] ;  /* 0x0050580001127983 */ /* 0x000ea80000300a00 */
[----:B------:R-:W2:Y:S04]  /*1e010*/  LDL.LU.64 R16, [R1+0x5050] ;  /* 0x0050500001107983 */ /* 0x000ea80000300a00 */
[----:B------:R1:W-:Y:S04]  /*1e020*/  STL.64 [R1+0x170], R12 ;  /* 0x0001700c01007387 */ /* 0x0003e80000100a00 */
[----:B------:R3:W-:Y:S04]  /*1e030*/  STL.64 [R1+0x178], R14 ;  /* 0x0001780e01007387 */ /* 0x0007e80000100a00 */
[----:B-1----:R-:W5:Y:S04]  /*1e040*/  LDL.LU.64 R12, [R1+0x160] ;  /* 0x00016000010c7983 */ /* 0x002f680000300a00 */
[----:B---3--:R-:W5:Y:S01]  /*1e050*/  LDL.LU.64 R14, [R1+0x168] ;  /* 0x00016800010e7983 */ /* 0x008f620000300a00 */
[----:B----4-:R-:W-:-:S02]  /*1e060*/  IMAD.MOV.U32 R3, RZ, RZ, R8 ;  /* 0x000000ffff037224 */ /* 0x010fc400078e0008 */
[----:B------:R-:W-:Y:S01]  /*1e070*/  IMAD.MOV.U32 R2, RZ, RZ, R9 ;  /* 0x000000ffff027224 */ /* 0x000fe200078e0009 */
[C---:B--2---:R-:W-:Y:S08]  /*1e080*/  HMMA.1688.F32.TF32 R4, R16.reuse, R8, R4 ;  /* 0x000000081004723c */ /* 0x044ff00000081004 */
[----:B-----5:R-:W-:-:S15]  /*1e090*/  HMMA.1688.F32.TF32 R12, R16, R24, R12 ;  /* 0x00000018100c723c */ /* 0x020fde000008100c */
[----:B------:R-:W-:-:S04]  /*1e0a0*/  NOP ;  /* 0x0000000000007918 */ /* 0x000fc80000000000 */
[----:B------:R1:W-:Y:S04]  /*1e0b0*/  STL.64 [R1+0x160], R12 ;  /* 0x0001600c01007387 */ /* 0x0003e80000100a00 */
[----:B------:R2:W-:Y:S04]  /*1e0c0*/  STL.64 [R1+0x168], R14 ;  /* 0x0001680e01007387 */ /* 0x0005e80000100a00 */
[----:B-1----:R-:W3:Y:S04]  /*1e0d0*/  LDL.LU.64 R12, [R1+0x100] ;  /* 0x00010000010c7983 */ /* 0x002ee80000300a00 */
[----:B--2---:R-:W3:Y:S04]  /*1e0e0*/  LDL.LU.64 R14, [R1+0x108] ;  /* 0x00010800010e7983 */ /* 0x004ee80000300a00 */
[----:B------:R1:W-:Y:S04]  /*1e0f0*/  STL.64 [R1+0x4fe0], R24 ;  /* 0x004fe01801007387 */ /* 0x0003e80000100a00 */
[----:B-1----:R-:W2:Y:S04]  /*1e100*/  LDL.LU.64 R24, [R1+0x110] ;  /* 0x0001100001187983 */ /* 0x002ea80000300a00 */
[----:B------:R-:W2:Y:S04]  /*1e110*/  LDL.LU.64 R26, [R1+0x118] ;  /* 0x00011800011a7983 */ /* 0x000ea80000300a00 */
[----:B------:R-:W-:Y:S04]  /*1e120*/  STL.64 [R1+0x150], R4 ;  /* 0x0001500401007387 */ /* 0x000fe80000100a00 */
[----:B------:R1:W-:Y:S04]  /*1e130*/  STL.64 [R1+0x158], R6 ;  /* 0x0001580601007387 */ /* 0x0003e80000100a00 */
[----:B-1----:R-:W4:Y:S04]  /*1e140*/  LDL.LU.64 R6, [R1+0x5048] ;  /* 0x0050480001067983 */ /* 0x002f280000300a00 */
[----:B------:R-:W4:Y:S04]  /*1e150*/  LDL.LU.64 R4, [R1+0x5040] ;  /* 0x0050400001047983 */ /* 0x000f280000300a00 */
[----:B------:R-:W4:Y:S02]  /*1e160*/  LDL.LU.64 R8, [R1+0x5038] ;  /* 0x0050380001087983 */ /* 0x000f240000300a00 */
[----:B----4-:R-:W-:Y:S02]  /*1e170*/  HMMA.1688.F32.TF32 R8, R16, R8, R4 ;  /* 0x000000081008723c */ /* 0x010fe40000081004 */
[----:B------:R-:W4:Y:S04]  /*1e180*/  LDL.LU.64 R6, [R1+0x5030] ;  /* 0x0050300001067983 */ /* 0x000f280000300a00 */
[----:B------:R-:W4:-:S13]  /*1e190*/  LDL.LU.64 R4, [R1+0x5028] ;  /* 0x0050280001047983 */ /* 0x000f1a0000300a00 */
[----:B------:R1:W-:Y:S04]  /*1e1a0*/  STL.64 [R1+0x140], R8 ;  /* 0x0001400801007387 */ /* 0x0003e80000100a00 */
[----:B------:R4:W-:Y:S04]  /*1e1b0*/  STL.64 [R1+0x148], R10 ;  /* 0x0001480a01007387 */ /* 0x0009e80000100a00 */
[----:B-1----:R-:W4:Y:S02]  /*1e1c0*/  LDL.LU.64 R8, [R1+0x5020] ;  /* 0x0050200001087983 */ /* 0x002f240000300a00 */
        /* <DEDUP_REMOVED lines=8> */
[----:B------:R-:W3:-:S13]  /*1e250*/  LDL.LU.64 R4, [R1+0x4ff8] ;  /* 0x004ff80001047983 */ /* 0x000eda0000300a00 */
[----:B------:R-:W-:Y:S04]  /*1e260*/  STL.64 [R1+0x120], R8 ;  /* 0x0001200801007387 */ /* 0x000fe80000100a00 */
[----:B------:R1:W-:Y:S04]  /*1e270*/  STL.64 [R1+0x128], R10 ;  /* 0x0001280a01007387 */ /* 0x0003e80000100a00 */
[----:B-1----:R-:W5:Y:S04]  /*1e280*/  LDL.LU.64 R10, [R1+0x4ff0] ;  /* 0x004ff000010a7983 */ /* 0x002f680000300a00 */
[----:B------:R-:W2:Y:S02]  /*1e290*/  LDL.LU.64 R8, [R1+0x4fe8] ;  /* 0x004fe80001087983 */ /* 0x000ea40000300a00 */
[----:B--2---:R-:W-:Y:S02]  /*1e2a0*/  HMMA.1688.F32.TF32 R24, R16, R8, R24 ;  /* 0x000000081018723c */ /* 0x004fe40000081018 */
[----:B-----5:R-:W-:Y:S04]  /*1e2b0*/  STL.64 [R1+0x4f78], R10 ;  /* 0x004f780a01007387 */ /* 0x020fe80000100a00 */
[----:B------:R1:W-:-:S13]  /*1e2c0*/  STL.64 [R1+0x4f70], R8 ;  /* 0x004f700801007387 */ /* 0x0003da0000100a00 */
[----:B------:R-:W-:Y:S04]  /*1e2d0*/  STL.64 [R1+0x110], R24 ;  /* 0x0001101801007387 */ /* 0x000fe80000100a00 */
[----:B------:R-:W-:Y:S04]  /*1e2e0*/  STL.64 [R1+0x118], R26 ;  /* 0x0001181a01007387 */ /* 0x000fe80000100a00 */
[----:B-1----:R-:W2:Y:S04]  /*1e2f0*/  LDL.64 R8, [R1] ;  /* 0x0000000001087983 */ /* 0x002ea80000100a00 */
[----:B--2---:R1:W-:Y:S04]  /*1e300*/  STL.64 [R1+0x4f90], R8 ;  /* 0x004f900801007387 */ /* 0x0043e80000100a00 */
[----:B-1----:R-:W2:Y:S04]  /*1e310*/  LDL.64 R8, [R1+0x10] ;  /* 0x0000100001087983 */ /* 0x002ea80000100a00 */
[----:B--2---:R1:W-:Y:S04]  /*1e320*/  STL.64 [R1+0x4f98], R8 ;  /* 0x004f980801007387 */ /* 0x0043e80000100a00 */
[----:B-1----:R-:W2:Y:S04]  /*1e330*/  LDL.64 R8, [R1+0x20] ;  /* 0x0000200001087983 */ /* 0x002ea80000100a00 */
[----:B--2---:R1:W-:Y:S02]  /*1e340*/  STL.64 [R1+0x4fb0], R8 ;  /* 0x004fb00801007387 */ /* 0x0043e40000100a00 */
[----:B-1----:R-:W-:-:S02]  /*1e350*/  IMAD.MOV.U32 R8, RZ, RZ, R3 ;  /* 0x000000ffff087224 */ /* 0x002fc400078e0003 */
[----:B------:R-:W-:-:S05]  /*1e360*/  IMAD.MOV.U32 R9, RZ, RZ, R2 ;  /* 0x000000ffff097224 */ /* 0x000fca00078e0002 */
[----:B------:R3:W-:Y:S04]  /*1e370*/  STL.64 [R1+0x4fc8], R8 ;  /* 0x004fc80801007387 */ /* 0x0007e80000100a00 */
[----:B------:R-:W2:Y:S04]  /*1e380*/  LDL.LU.64 R24, [R1+0x460] ;  /* 0x0004600001187983 */ /* 0x000ea80000300a00 */
[----:B------:R-:W2:Y:S01]  /*1e390*/  LDL.LU.64 R26, [R1+0x468] ;  /* 0x00046800011a7983 */ /* 0x000ea20000300a00 */
[----:B---3--:R-:W-:-:S15]  /*1e3a0*/  HMMA.1688.F32.TF32 R8, R16, R4, R12 ;  /* 0x000000041008723c */ /* 0x008fde000008100c */
[----:B------:R-:W-:-:S04]  /*1e3b0*/  NOP ;  /* 0x0000000000007918 */ /* 0x000fc80000000000 */
[----:B------:R1:W-:Y:S04]  /*1e3c0*/  STL.64 [R1+0x100], R8 ;  /* 0x0001000801007387 */ /* 0x0003e80000100a00 */
[----:B------:R3:W-:Y:S04]  /*1e3d0*/  STL.64 [R1+0x108], R10 ;  /* 0x0001080a01007387 */ /* 0x0007e80000100a00 */
[----:B-1----:R-:W5:Y:S04]  /*1e3e0*/  LDL.LU.64 R8, [R1+0x3e0] ;  /* 0x0003e00001087983 */ /* 0x002f680000300a00 */
[----:B---3--:R-:W5:Y:S04]  /*1e3f0*/  LDL.LU.64 R10, [R1+0x3e8] ;  /* 0x0003e800010a7983 */ /* 0x008f680000300a00 */
[----:B------:R-:W3:Y:S04]  /*1e400*/  LDL.LU.64 R12, [R1+0x3b0] ;  /* 0x0003b000010c7983 */ /* 0x000ee80000300a00 */
[----:B------:R-:W2:Y:S04]  /*1e410*/  LDL.LU.64 R14, [R1+0x3b8] ;  /* 0x0003b800010e7983 */ /* 0x000ea80000300a00 */
[----:B--2---:R-:W-:Y:S04]  /*1e420*/  STL.64 [R1+0x4fa8], R14 ;  /* 0x004fa80e01007387 */ /* 0x004fe80000100a00 */
[----:B---3--:R1:W-:Y:S04]  /*1e430*/  STL.64 [R1+0x4fa0], R12 ;  /* 0x004fa00c01007387 */ /* 0x0083e80000100a00 */
[----:B-1----:R-:W2:Y:S04]  /*1e440*/  LDL.LU.64 R12, [R1+0x3c0] ;  /* 0x0003c000010c7983 */ /* 0x002ea80000300a00 */
[----:B------:R-:W3:Y:S01]  /*1e450*/  LDL.LU.64 R14, [R1+0x3c8] ;  /* 0x0003c800010e7983 */ /* 0x000ee20000300a00 */
[----:B------:R-:W-:Y:S03]  /*1e460*/  HMMA.1688.F32.TF32 R16, R16, R20, R24 ;  /* 0x000000141010723c */ /* 0x000fe60000081018 */
[----:B---3--:R-:W-:Y:S04]  /*1e470*/  STL.64 [R1+0x4fc0], R14 ;  /* 0x004fc00e01007387 */ /* 0x008fe80000100a00 */
[----:B--2---:R1:W-:Y:S04]  /*1e480*/  STL.64 [R1+0x4fb8], R12 ;  /* 0x004fb80c01007387 */ /* 0x0043e80000100a00 */
[----:B-1----:R-:W2:Y:S04]  /*1e490*/  LDL.LU.64 R12, [R1+0x3d0] ;  /* 0x0003d000010c7983 */ /* 0x002ea80000300a00 */
[----:B------:R-:W2:Y:S04]  /*1e4a0*/  LDL.LU.64 R14, [R1+0x3d8] ;  /* 0x0003d800010e7983 */ /* 0x000ea80000300a00 */
[----:B----4-:R-:W-:Y:S04]  /*1e4b0*/  STL.64 [R1+0x4f68], R6 ;  /* 0x004f680601007387 */ /* 0x010fe80000100a00 */
[----:B------:R1:W-:Y:S04]  /*1e4c0*/  STL.64 [R1+0x4f60], R4 ;  /* 0x004f600401007387 */ /* 0x0003e80000100a00 */
[----:B-1----:R-:W3:Y:S04]  /*1e4d0*/  LDL.LU.64 R4, [R1+0x390] ;  /* 0x0003900001047983 */ /* 0x002ee80000300a00 */
[----:B------:R-:W4:Y:S01]  /*1e4e0*/  LDL.LU.64 R6, [R1+0x398] ;  /* 0x0003980001067983 */ /* 0x000f220000300a00 */
[----:B------:R-:W-:-:S02]  /*1e4f0*/  IMAD.MOV.U32 R3, RZ, RZ, R20 ;  /* 0x000000ffff037224 */ /* 0x000fc400078e0014 */
[----:B------:R-:W-:Y:S01]  /*1e500*/  IMAD.MOV.U32 R2, RZ, RZ, R21 ;  /* 0x000000ffff027224 */ /* 0x000fe200078e0015 */
[----:B----4-:R-:W-:Y:S04]  /*1e510*/  STL.64 [R1+0x4f88], R6 ;  /* 0x004f880601007387 */ /* 0x010fe80000100a00 */
[----:B---3--:R1:W-:Y:S04]  /*1e520*/  STL.64 [R1+0x4f80], R4 ;  /* 0x004f800401007387 */ /* 0x0083e80000100a00 */
[----:B-1----:R-:W3:Y:S04]  /*1e530*/  LDL.LU.64 R4, [R1+0x3a0] ;  /* 0x0003a00001047983 */ /* 0x002ee80000300a00 */
[----:B------:R-:W3:Y:S04]  /*1e540*/  LDL.LU.64 R6, [R1+0x3a8] ;  /* 0x0003a80001067983 */ /* 0x000ee80000300a00 */
[----:B------:R-:W5:Y:S04]  /*1e550*/  LDL.LU.64 R24, [R1+0x4fe0] ;  /* 0x004fe00001187983 */ /* 0x000f680000300a00 */
[----:B------:R1:W-:Y:S04]  /*1e560*/  STL.64 [R1+0x60], R16 ;  /* 0x0000601001007387 */ /* 0x0003e80000100a00 */
[----:B------:R-:W-:Y:S04]  /*1e570*/  STL.64 [R1+0x68], R18 ;  /* 0x0000681201007387 */ /* 0x000fe80000100a00 */
[----:B------:R-:W5:Y:S04]  /*1e580*/  LDL.LU.64 R22, [R1+0x4fd8] ;  /* 0x004fd80001167983 */ /* 0x000f680000300a00 */
[----:B------:R-:W5:Y:S01]  /*1e590*/  LDL.LU.64 R20, [R1+0x4fd0] ;  /* 0x004fd00001147983 */ /* 0x000f620000300a00 */
[----:B-1----:R-:W-:-:S02]  /*1e5a0*/  IMAD.MOV.U32 R16, RZ, RZ, R3 ;  /* 0x000000ffff107224 */ /* 0x002fc400078e0003 */
[----:B------:R-:W-:Y:S01]  /*1e5b0*/  IMAD.MOV.U32 R17, RZ, RZ, R2 ;  /* 0x000000ffff117224 */ /* 0x000fe200078e0002 */
[----:B------:R-:W-:Y:S04]  /*1e5c0*/  LDS R18, [R0+UR10+0x81300] ;  /* 0x0813000a00127984 */ /* 0x000fe80008000800 */
[----:B------:R-:W-:Y:S01]  /*1e5d0*/  LDS R19, [R28+UR10+0x81300] ;  /* 0x0813000a1c137984 */ /* 0x000fe20008000800 */
[----:B-----5:R-:W-:-:S15]  /*1e5e0*/  HMMA.1688.F32.TF32 R8, R20, R24, R8 ;  /* 0x000000181408723c */ /* 0x020fde0000081008 */
[----:B------:R-:W-:-:S04]  /*1e5f0*/  NOP ;  /* 0x0000000000007918 */ /* 0x000fc80000000000 */
[----:B------:R1:W-:Y:S04]  /*1e600*/  STL.64 [R1+0x3e0], R8 ;  /* 0x0003e00801007387 */ /* 0x0003e80000100a00 */
[----:B------:R2:W-:Y:S04]  /*1e610*/  STL.64 [R1+0x3e8], R10 ;  /* 0x0003e80a01007387 */ /* 0x0005e80000100a00 */
[----:B-1----:R-:W2:Y:S02]  /*1e620*/  LDL.LU.64 R8, [R1+0x4fc8] ;  /* 0x004fc80001087983 */ /* 0x002ea40000300a00 */
[----:B--2---:R-:W-:Y:S02]  /*1e630*/  HMMA.1688.F32.TF32 R8, R20, R8, R12 ;  /* 0x000000081408723c */ /* 0x004fe4000008100c */
[----:B------:R-:W2:Y:S04]  /*1e640*/  LDL.LU.64 R14, [R1+0x4fc0] ;  /* 0x004fc000010e7983 */ /* 0x000ea80000300a00 */
[----:B------:R-:W2:-:S13]  /*1e650*/  LDL.LU.64 R12, [R1+0x4fb8] ;  /* 0x004fb800010c7983 */ /* 0x000e9a0000300a00 */
[----:B------:R1:W-:Y:S04]  /*1e660*/  STL.64 [R1+0x3d0], R8 ;  /* 0x0003d00801007387 */ /* 0x0003e80000100a00 */
[----:B------:R-:W-:Y:S04]  /*1e670*/  STL.64 [R1+0x3d8], R10 ;  /* 0x0003d80a01007387 */ /* 0x000fe80000100a00 */
[----:B-1----:R-:W2:Y:S02]  /*1e680*/  LDL.LU.64 R8, [R1+0x4fb0] ;  /* 0x004fb00001087983 */ /* 0x002ea40000300a00 */
[----:B--2---:R-:W-:Y:S01]  /*1e690*/  HMMA.1688.F32.TF32 R12, R20, R8, R12 ;  /* 0x00000008140c723c */ /* 0x004fe2000008100c */
[----:B------:R-:W-:Y:S01]  /*1e6a0*/  IMAD.MOV.U32 R3, RZ, RZ, R8 ;  /* 0x000000ffff037224 */ /* 0x000fe200078e0008 */
[----:B------:R-:W-:-:S15]  /*1e6b0*/  MOV R2, R9 ;  /* 0x0000000900027202 */ /* 0x000fde0000000f00 */
[----:B------:R-:W-:Y:S02]  /*1e6c0*/  NOP ;  /* 0x0000000000007918 */ /* 0x000fe40000000000 */
        /* <DEDUP_REMOVED lines=8> */
[----:B------:R2:W-:Y:S01]  /*1e750*/  STL.64 [R1+0x3b8], R14 ;  /* 0x0003b80e01007387 */ /* 0x0005e20000100a00 */
[----:B-1----:R-:W-:Y:S02]  /*1e760*/  IMAD.MOV.U32 R13, RZ, RZ, R8 ;  /* 0x000000ffff0d7224 */ /* 0x002fe400078e0008 */
[----:B------:R-:W-:Y:S02]  /*1e770*/  IMAD.MOV.U32 R12, RZ, RZ, R9 ;  /* 0x000000ffff0c7224 */ /* 0x000fe400078e0009 */
[----:B------:R-:W3:Y:S02]  /*1e780*/  LDL.LU.64 R8, [R1+0x4f90] ;  /* 0x004f900001087983 */ /* 0x000ee40000300a00 */
[----:B---3--:R-:W-:Y:S01]  /*1e790*/  HMMA.1688.F32.TF32 R4, R20, R8, R4 ;  /* 0x000000081404723c */ /* 0x008fe20000081004 */
[----:B--2---:R-:W-:-:S02]  /*1e7a0*/  IMAD.MOV.U32 R15, RZ, RZ, R8 ;  /* 0x000000ffff0f7224 */ /* 0x004fc400078e0008 */
[----:B------:R-:W-:-:S15]  /*1e7b0*/  IMAD.MOV.U32 R14, RZ, RZ, R9 ;  /* 0x000000ffff0e7224 */ /* 0x000fde00078e0009 */
[----:B------:R-:W-:Y:S01]  /*1e7c0*/  NOP ;  /* 0x0000000000007918 */ /* 0x000fe20000000000 */
[----:B------:R-:W-:Y:S04]  /*1e7d0*/  STL.64 [R1+0x3a0], R4 ;  /* 0x0003a00401007387 */ /* 0x000fe80000100a00 */
[----:B------:R1:W-:Y:S04]  /*1e7e0*/  STL.64 [R1+0x3a8], R6 ;  /* 0x0003a80601007387 */ /* 0x0003e80000100a00 */
[----:B-1----:R-:W2:Y:S04]  /*1e7f0*/  LDL.LU.64 R6, [R1+0x4f88] ;  /* 0x004f880001067983 */ /* 0x002ea80000300a00 */
[----:B------:R-:W2:Y:S04]  /*1e800*/  LDL.LU.64 R4, [R1+0x4f80] ;  /* 0x004f800001047983 */ /* 0x000ea80000300a00 */
[----:B------:R-:W3:Y:S04]  /*1e810*/  LDL.LU.64 R10, [R1+0x4f78] ;  /* 0x004f7800010a7983 */ /* 0x000ee80000300a00 */
[----:B------:R-:W2:Y:S02]  /*1e820*/  LDL.LU.64 R8, [R1+0x4f70] ;  /* 0x004f700001087983 */ /* 0x000ea40000300a00 */
[----:B--2---:R-:W-:-:S15]  /*1e830*/  HMMA.1688.F32.TF32 R4, R20, R8, R4 ;  /* 0x000000081404723c */ /* 0x004fde0000081004 */
[----:B------:R-:W-:-:S04]  /*1e840*/  NOP ;  /* 0x0000000000007918 */ /* 0x000fc80000000000 */
[----:B------:R-:W-:Y:S04]  /*1e850*/  STL.64 [R1+0x390], R4 ;  /* 0x0003900401007387 */ /* 0x000fe80000100a00 */
[----:B------:R1:W-:Y:S04]  /*1e860*/  STL.64 [R1+0x398], R6 ;  /* 0x0003980601007387 */ /* 0x0003e80000100a00 */
[----:B-1----:R-:W2:Y:S04]  /*1e870*/  LDL.LU.64 R6, [R1+0x4f68] ;  /* 0x004f680001067983 */ /* 0x002ea80000300a00 */
[----:B------:R-:W4:Y:S04]  /*1e880*/  LDL.LU.64 R4, [R1+0x4f60] ;  /* 0x004f600001047983 */ /* 0x000f280000300a00 */
[----:B---3--:R-:W-:Y:S04]  /*1e890*/  STL.64 [R1+0x4f10], R10 ;  /* 0x004f100a01007387 */ /* 0x008fe80000100a00 */
[----:B------:R1:W-:Y:S04]  /*1e8a0*/  STL.64 [R1+0x4f08], R8 ;  /* 0x004f080801007387 */ /* 0x0003e80000100a00 */
[----:B-1----:R-:W4:Y:S04]  /*1e8b0*/  LDL.LU.64 R8, [R1+0x380] ;  /* 0x0003800001087983 */ /* 0x002f280000300a00 */
[----:B------:R-:W4:Y:S02]  /*1e8c0*/  LDL.LU.64 R10, [R1+0x388] ;  /* 0x00038800010a7983 */ /* 0x000f240000300a00 */
[----:B----4-:R-:W-:-:S15]  /*1e8d0*/  HMMA.1688.F32.TF32 R8, R20, R4, R8 ;  /* 0x000000041408723c */ /* 0x010fde0000081008 */
[----:B------:R-:W-:-:S04]  /*1e8e0*/  NOP ;  /* 0x0000000000007918 */ /* 0x000fc80000000000 */
[----:B------:R1:W-:Y:S04]  /*1e8f0*/  STL.64 [R1+0x380], R8 ;  /* 0x0003800801007387 */ /* 0x0003e80000100a00 */
[----:B------:R-:W-:Y:S01]  /*1e900*/  STL.64 [R1+0x388], R10 ;  /* 0x0003880a01007387 */ /* 0x000fe20000100a00 */
[----:B-1----:R-:W-:Y:S02]  /*1e910*/  IMAD.MOV.U32 R8, RZ, RZ, R15 ;  /* 0x000000ffff087224 */ /* 0x002fe400078e000f */
[----:B------:R-:W-:Y:S01]  /*1e920*/  IMAD.MOV.U32 R9, RZ, RZ, R14 ;  /* 0x000000ffff097224 */ /* 0x000fe200078e000e */
[----:B------:R-:W-:Y:S04]  /*1e930*/  LDS R15, [R28+UR10+0x81280] ;  /* 0x0812800a1c0f7984 */ /* 0x000fe80008000800 */
[----:B------:R1:W-:Y:S04]  /*1e940*/  STL.64 [R1+0x4f28], R8 ;  /* 0x004f280801007387 */ /* 0x0003e80000100a00 */
[----:B------:R-:W-:Y:S04]  /*1e950*/  LDS R14, [R0+UR10+0x81280] ;  /* 0x0812800a000e7984 */ /* 0x000fe80008000800 */
[----:B-1----:R-:W3:Y:S04]  /*1e960*/  LDL.LU.64 R8, [R1+0x2f0] ;  /* 0x0002f00001087983 */ /* 0x002ee80000300a00 */
[----:B------:R-:W3:Y:S04]  /*1e970*/  LDL.LU.64 R10, [R1+0x2f8] ;  /* 0x0002f800010a7983 */ /* 0x000ee80000300a00 */
[----:B--2---:R-:W-:Y:S04]  /*1e980*/  STL.64 [R1+0x4f00], R6 ;  /* 0x004f000601007387 */ /* 0x004fe80000100a00 */
[----:B------:R3:W-:Y:S02]  /*1e990*/  STL.64 [R1+0x4ef8], R4 ;  /* 0x004ef80401007387 */ /* 0x0007e40000100a00 */
[----:B---3--:R-:W-:Y:S01]  /*1e9a0*/  HMMA.1688.F32.TF32 R4, R20, R16, R8 ;  /* 0x000000101404723c */ /* 0x008fe20000081008 */
[----:B------:R-:W-:Y:S01]  /*1e9b0*/  IMAD.MOV.U32 R8, RZ, RZ, R13 ;  /* 0x000000ffff087224 */ /* 0x000fe200078e000d */
[----:B------:R-:W-:Y:S01]  /*1e9c0*/  LDS R16, [R0+UR10+0x80300] ;  /* 0x0803000a00107984 */ /* 0x000fe20008000800 */
[----:B------:R-:W-:-:S03]  /*1e9d0*/  IMAD.MOV.U32 R9, RZ, RZ, R12 ;  /* 0x000000ffff097224 */ /* 0x000fc600078e000c */
[----:B------:R-:W-:Y:S04]  /*1e9e0*/  LDS R12, [R0+UR10+0x80280] ;  /* 0x0802800a000c7984 */ /* 0x000fe80008000800 */
[----:B------:R-:W1:Y:S04]  /*1e9f0*/  LDS R13, [R28+UR10+0x80280] ;  /* 0x0802800a1c0d7984 */ /* 0x000e680008000800 */
[----:B------:R-:W2:Y:S04]  /*1ea00*/  LDS R17, [R28+UR10+0x80300] ;  /* 0x0803000a1c117984 */ /* 0x000ea80008000800 */
[----:B------:R-:W-:Y:S04]  /*1ea10*/  LDS R22, [R0+UR10+0x81380] ;  /* 0x0813800a00167984 */ /* 0x000fe80008000800 */
[----:B------:R-:W-:Y:S04]  /*1ea20*/  STL.64 [R1+0x2f0], R4 ;  /* 0x0002f00401007387 */ /* 0x000fe80000100a00 */
[----:B------:R-:W-:Y:S04]  /*1ea30*/  STL.64 [R1+0x2f8], R6 ;  /* 0x0002f80601007387 */ /* 0x000fe80000100a00 */
[----:B------:R3:W-:Y:S04]  /*1ea40*/  STL.64 [R1+0x4f40], R8 ;  /* 0x004f400801007387 */ /* 0x0007e80000100a00 */
[----:B------:R-:W4:Y:S04]  /*1ea50*/  LDS R23, [R28+UR10+0x81380] ;  /* 0x0813800a1c177984 */ /* 0x000f280008000800 */
[----:B------:R-:W-:Y:S01]  /*1ea60*/  LDS R20, [R0+UR10+0x80380] ;  /* 0x0803800a00147984 */ /* 0x000fe20008000800 */
[----:B---3--:R-:W-:-:S03]  /*1ea70*/  IMAD.MOV.U32 R8, RZ, RZ, R3 ;  /* 0x000000ffff087224 */ /* 0x008fc600078e0003 */
[----:B------:R-:W3:Y:S01]  /*1ea80*/  LDS R21, [R28+UR10+0x80380] ;  /* 0x0803800a1c157984 */ /* 0x000ee20008000800 */
[----:B------:R-:W-:-:S05]  /*1ea90*/  IMAD.MOV.U32 R9, RZ, RZ, R2 ;  /* 0x000000ffff097224 */ /* 0x000fca00078e0002 */
[----:B------:R5:W-:Y:S04]  /*1eaa0*/  STL.64 [R1+0x4f58], R8 ;  /* 0x004f580801007387 */ /* 0x000be80000100a00 */
[----:B-----5:R-:W1:Y:S04]  /*1eab0*/  LDL.LU.64 R8, [R1+0x2e0] ;  /* 0x0002e00001087983 */ /* 0x020e680000300a00 */
[----:B------:R-:W1:Y:S04]  /*1eac0*/  LDL.LU.64 R10, [R1+0x2e8] ;  /* 0x0002e800010a7983 */ /* 0x000e680000300a00 */
[----:B------:R-:W5:Y:S04]  /*1ead0*/  LDL.LU.64 R4, [R1+0x290] ;  /* 0x0002900001047983 */ /* 0x000f680000300a00 */
[----:B------:R-:W2:Y:S04]  /*1eae0*/  LDL.LU.64 R6, [R1+0x298] ;  /* 0x0002980001067983 */ /* 0x000ea80000300a00 */
[----:B--2---:R-:W-:Y:S04]  /*1eaf0*/  STL.64 [R1+0x4f20], R6 ;  /* 0x004f200601007387 */ /* 0x004fe80000100a00 */
[----:B-----5:R2:W-:Y:S04]  /*1eb00*/  STL.64 [R1+0x4f18], R4 ;  /* 0x004f180401007387 */ /* 0x0205e80000100a00 */
[----:B--2---:R-:W2:Y:S04]  /*1eb10*/  LDL.LU.64 R4, [R1+0x2a0] ;  /* 0x0002a00001047983 */ /* 0x004ea80000300a00 */
[----:B------:R-:W5:Y:S04]  /*1eb20*/  LDL.LU.64 R6, [R1+0x2a8] ;  /* 0x0002a80001067983 */ /* 0x000f680000300a00 */
[----:B-----5:R-:W-:Y:S04]  /*1eb30*/  STL.64 [R1+0x4f38], R6 ;  /* 0x004f380601007387 */ /* 0x020fe80000100a00 */
[----:B--2---:R2:W-:Y:S04]  /*1eb40*/  STL.64 [R1+0x4f30], R4 ;  /* 0x004f300401007387 */ /* 0x0045e80000100a00 */
[----:B--2---:R-:W2:Y:S04]  /*1eb50*/  LDL.LU.64 R4, [R1+0x2b0] ;  /* 0x0002b00001047983 */ /* 0x004ea80000300a00 */
[----:B------:R-:W5:Y:S01]  /*1eb60*/  LDL.LU.64 R6, [R1+0x2b8] ;  /* 0x0002b80001067983 */ /* 0x000f620000300a00 */
[C---:B-1----:R-:W-:Y:S03]  /*1eb70*/  HMMA.1688.F32.TF32 R8, R12.reuse, R24, R8 ;  /* 0x000000180c08723c */ /* 0x042fe60000081008 */
[----:B-----5:R-:W-:Y:S04]  /*1eb80*/  STL.64 [R1+0x4f50], R6 ;  /* 0x004f500601007387 */ /* 0x020fe80000100a00 */
[----:B--2---:R1:W-:Y:S04]  /*1eb90*/  STL.64 [R1+0x4f48], R4 ;  /* 0x004f480401007387 */ /* 0x0043e80000100a00 */
[----:B-1----:R-:W2:Y:S04]  /*1eba0*/  LDL.LU.64 R4, [R1+0x2c0] ;  /* 0x0002c00001047983 */ /* 0x002ea80000300a00 */
[----:B------:R-:W2:Y:S04]  /*1ebb0*/  LDL.LU.64 R6, [R1+0x2c8] ;  /* 0x0002c80001067983 */ /* 0x000ea80000300a00 */
[----:B------:R-:W-:Y:S04]  /*1ebc0*/  STL.64 [R1+0x4ef0], R18 ;  /* 0x004ef01201007387 */ /* 0x000fe80000100a00 */
[----:B------:R1:W-:Y:S04]  /*1ebd0*/  STL.64 [R1+0x4ee8], R16 ;  /* 0x004ee81001007387 */ /* 0x0003e80000100a00 */
[----:B-1----:R-:W5:Y:S04]  /*1ebe0*/  LDL.LU.64 R16, [R1+0x2d0] ;  /* 0x0002d00001107983 */ /* 0x002f680000300a00 */
[----:B------:R-:W5:Y:S04]  /*1ebf0*/  LDL.LU.64 R18, [R1+0x2d8] ;  /* 0x0002d80001127983 */ /* 0x000f680000300a00 */
[----:B----4-:R-:W-:Y:S04]  /*1ec00*/  STL.64 [R1+0x4e70], R22 ;  /* 0x004e701601007387 */ /* 0x010fe80000100a00 */
[----:B---3--:R1:W-:Y:S04]  /*1ec10*/  STL.64 [R1+0x4e68], R20 ;  /* 0x004e681401007387 */ /* 0x0083e80000100a00 */
[----:B-1----:R-:W5:Y:S04]  /*1ec20*/  LDL.LU.64 R20, [R1+0x30] ;  /* 0x0000300001147983 */ /* 0x002f680000300a00 */
[----:B------:R1:W-:Y:S04]  /*1ec30*/  STL.64 [R1+0x2e0], R8 ;  /* 0x0002e00801007387 */ /* 0x0003e80000100a00 */
[----:B------:R2:W-:Y:S04]  /*1ec40*/  STL.64 [R1+0x2e8], R10 ;  /* 0x0002e80a01007387 */ /* 0x0005e80000100a00 */
[----:B-1----:R-:W2:Y:S01]  /*1ec50*/  LDL.LU.64 R8, [R1+0x4f58] ;  /* 0x004f580001087983 */ /* 0x002ea20000300a00 */
[C---:B-----5:R-:W-:Y:S08]  /*1ec60*/  HMMA.1688.F32.TF32 R16, R12.reuse, R20, R16 ;  /* 0x000000140c10723c */ /* 0x060ff00000081010 */
[C---:B--2---:R-:W-:Y:S11]  /*1ec70*/  HMMA.1688.F32.TF32 R8, R12.reuse, R8, R4 ;  /* 0x000000080c08723c */ /* 0x044ff60000081004 */
[----:B------:R1:W-:Y:S04]  /*1ec80*/  STL.64 [R1+0x2d0], R16 ;  /* 0x0002d01001007387 */ /* 0x0003e80000100a00 */
[----:B------:R2:W-:Y:S04]  /*1ec90*/  STL.64 [R1+0x2d8], R18 ;  /* 0x0002d81201007387 */ /* 0x0005e80000100a00 */
[----:B-1----:R-:W3:Y:S04]  /*1eca0*/  LDL.LU.64 R16, [R1+0x280] ;  /* 0x0002800001107983 */ /* 0x002ee80000300a00 */
[----:B--2---:R-:W3:Y:S04]  /*1ecb0*/  LDL.LU.64 R18, [R1+0x288] ;  /* 0x0002880001127983 */ /* 0x004ee80000300a00 */
[----:B------:R1:W-:Y:S04]  /*1ecc0*/  STL.64 [R1+0x4ee0], R20 ;  /* 0x004ee01401007387 */ /* 0x0003e80000100a00 */
[----:B-1----:R-:W2:Y:S04]  /*1ecd0*/  LDL.LU.64 R20, [R1+0x50] ;  /* 0x0000500001147983 */ /* 0x002ea80000300a00 */
[----:B------:R-:W4:Y:S04]  /*1ece0*/  LDL.LU.64 R6, [R1+0x4f50] ;  /* 0x004f500001067983 */ /* 0x000f280000300a00 */
[----:B------:R-:W4:Y:S04]  /*1ecf0*/  LDL.LU.64 R4, [R1+0x4f48] ;  /* 0x004f480001047983 */ /* 0x000f280000300a00 */
        /* <DEDUP_REMOVED lines=12> */
[----:B------:R-:W-:Y:S04]  /*1edc0*/  STL.64 [R1+0x2a0], R8 ;  /* 0x0002a00801007387 */ /* 0x000fe80000100a00 */
[----:B------:R1:W-:Y:S04]  /*1edd0*/  STL.64 [R1+0x2a8], R10 ;  /* 0x0002a80a01007387 */ /* 0x0003e80000100a00 */
[----:B-1----:R-:W5:Y:S04]  /*1ede0*/  LDL.LU.64 R10, [R1+0x4f10] ;  /* 0x004f1000010a7983 */ /* 0x002f680000300a00 */
[----:B------:R-:W4:Y:S02]  /*1edf0*/  LDL.LU.64 R8, [R1+0x4f08] ;  /* 0x004f080001087983 */ /* 0x000f240000300a00 */
[----:B----4-:R-:W-:-:S15]  /*1ee00*/  HMMA.1688.F32.TF32 R4, R12, R8, R4 ;  /* 0x000000080c04723c */ /* 0x010fde0000081004 */
[----:B------:R-:W-:-:S04]  /*1ee10*/  NOP ;  /* 0x0000000000007918 */ /* 0x000fc80000000000 */
[----:B------:R-:W-:Y:S04]  /*1ee20*/  STL.64 [R1+0x290], R4 ;  /* 0x0002900401007387 */ /* 0x000fe80000100a00 */
[----:B------:R1:W-:Y:S04]  /*1ee30*/  STL.64 [R1+0x298], R6 ;  /* 0x0002980601007387 */ /* 0x0003e80000100a00 */
[----:B-1----:R-:W4:Y:S04]  /*1ee40*/  LDL.LU.64 R6, [R1+0x4f00] ;  /* 0x004f000001067983 */ /* 0x002f280000300a00 */
[----:B------:R-:W3:Y:S04]  /*1ee50*/  LDL.LU.64 R4, [R1+0x4ef8] ;  /* 0x004ef80001047983 */ /* 0x000ee80000300a00 */
[----:B-----5:R-:W-:Y:S04]  /*1ee60*/  STL.64 [R1+0x4e90], R10 ;  /* 0x004e900a01007387 */ /* 0x020fe80000100a00 */
[----:B------:R1:W-:Y:S04]  /*1ee70*/  STL.64 [R1+0x4e88], R8 ;  /* 0x004e880801007387 */ /* 0x0003e80000100a00 */
[----:B-1----:R-:W5:Y:S04]  /*1ee80*/  LDL.LU.64 R8, [R1] ;  /* 0x0000000001087983 */ /* 0x002f680000300a00 */
[----:B-----5:R1:W-:Y:S04]  /*1ee90*/  STL.64 [R1+0x4ea8], R8 ;  /* 0x004ea80801007387 */ /* 0x0203e80000100a00 */
[----:B-1----:R-:W5:Y:S04]  /*1eea0*/  LDL.LU.64 R8, [R1+0x10] ;  /* 0x0000100001087983 */ /* 0x002f680000300a00 */
[----:B-----5:R1:W-:Y:S04]  /*1eeb0*/  STL.64 [R1+0x4ec0], R8 ;  /* 0x004ec00801007387 */ /* 0x0203e80000100a00 */
[----:B-1----:R-:W5:Y:S01]  /*1eec0*/  LDL.LU.64 R8, [R1+0x20] ;  /* 0x0000200001087983 */ /* 0x002f620000300a00 */
[C---:B---3--:R-:W-:Y:S03]  /*1eed0*/  HMMA.1688.F32.TF32 R16, R12.reuse, R4, R16 ;  /* 0x000000040c10723c */ /* 0x048fe60000081010 */
[----:B-----5:R1:W-:Y:S04]  /*1eee0*/  STL.64 [R1+0x4ed8], R8 ;  /* 0x004ed80801007387 */ /* 0x0203e80000100a00 */
[----:B-1----:R-:W3:Y:S04]  /*1eef0*/  LDL.LU.64 R8, [R1+0x1f0] ;  /* 0x0001f00001087983 */ /* 0x002ee80000300a00 */
[----:B------:R-:W3:Y:S08]  /*1ef00*/  LDL.LU.64 R10, [R1+0x1f8] ;  /* 0x0001f800010a7983 */ /* 0x000ef00000300a00 */
[----:B------:R-:W-:Y:S04]  /*1ef10*/  STL.64 [R1+0x280], R16 ;  /* 0x0002801001007387 */ /* 0x000fe80000100a00 */
[----:B------:R1:W-:Y:S04]  /*1ef20*/  STL.64 [R1+0x288], R18 ;  /* 0x0002881201007387 */ /* 0x0003e80000100a00 */
[----:B-1----:R-:W5:Y:S04]  /*1ef30*/  LDL.LU.64 R18, [R1+0x4ef0] ;  /* 0x004ef00001127983 */ /* 0x002f680000300a00 */
[----:B------:R-:W5:Y:S04]  /*1ef40*/  LDL.LU.64 R16, [R1+0x4ee8] ;  /* 0x004ee80001107983 */ /* 0x000f680000300a00 */
[----:B----4-:R-:W-:Y:S04]  /*1ef50*/  STL.64 [R1+0x4e80], R6 ;  /* 0x004e800601007387 */ /* 0x010fe80000100a00 */
[----:B------:R3:W-:Y:S01]  /*1ef60*/  STL.64 [R1+0x4e78], R4 ;  /* 0x004e780401007387 */ /* 0x0007e20000100a00 */
[----:B--2---:R-:W-:Y:S01]  /*1ef70*/  MOV R3, R20 ;  /* 0x0000001400037202 */ /* 0x004fe20000000f00 */
[----:B------:R-:W-:Y:S01]  /*1ef80*/  IMAD.MOV.U32 R2, RZ, RZ, R21 ;  /* 0x000000ffff027224 */ /* 0x000fe200078e0015 */
[----:B---3--:R-:W-:-:S15]  /*1ef90*/  HMMA.1688.F32.TF32 R4, R12, R20, R8 ;  /* 0x000000140c04723c */ /* 0x008fde0000081008 */
[----:B------:R-:W-:-:S04]  /*1efa0*/  NOP ;  /* 0x0000000000007918 */ /* 0x000fc80000000000 */
[----:B------:R1:W-:Y:S04]  /*1efb0*/  STL.64 [R1+0x1f0], R4 ;  /* 0x0001f00401007387 */ /* 0x0003e80000100a00 */
[----:B------:R2:W-:Y:S04]  /*1efc0*/  STL.64 [R1+0x1f8], R6 ;  /* 0x0001f80601007387 */ /* 0x0005e80000100a00 */
[----:B------:R-:W5:Y:S04]  /*1efd0*/  LDL.LU.64 R20, [R1+0x1e0] ;  /* 0x0001e00001147983 */ /* 0x000f680000300a00 */
[----:B------:R-:W5:Y:S04]  /*1efe0*/  LDL.LU.64 R22, [R1+0x1e8] ;  /* 0x0001e80001167983 */ /* 0x000f680000300a00 */
[----:B------:R-:W3:Y:S04]  /*1eff0*/  LDL.LU.64 R8, [R1+0x1d0] ;  /* 0x0001d00001087983 */ /* 0x000ee80000300a00 */
[----:B------:R-:W3:Y:S04]  /*1f000*/  LDL.LU.64 R10, [R1+0x1d8] ;  /* 0x0001d800010a7983 */ /* 0x000ee80000300a00 */
[----:B-1----:R-:W4:Y:S04]  /*1f010*/  LDL.LU.64 R4, [R1+0x190] ;  /* 0x0001900001047983 */ /* 0x002f280000300a00 */
[----:B--2---:R-:W2:Y:S04]  /*1f020*/  LDL.LU.64 R6, [R1+0x198] ;  /* 0x0001980001067983 */ /* 0x004ea80000300a00 */
[----:B--2---:R-:W-:Y:S04]  /*1f030*/  STL.64 [R1+0x4ea0], R6 ;  /* 0x004ea00601007387 */ /* 0x004fe80000100a00 */
[----:B----4-:R1:W-:Y:S04]  /*1f040*/  STL.64 [R1+0x4e98], R4 ;  /* 0x004e980401007387 */ /* 0x0103e80000100a00 */
[----:B-1----:R-:W2:Y:S04]  /*1f050*/  LDL.LU.64 R4, [R1+0x1a0] ;  /* 0x0001a00001047983 */ /* 0x002ea80000300a00 */
[----:B------:R-:W4:Y:S01]  /*1f060*/  LDL.LU.64 R6, [R1+0x1a8] ;  /* 0x0001a80001067983 */ /* 0x000f220000300a00 */
[C---:B-----5:R-:W-:Y:S03]  /*1f070*/  HMMA.1688.F32.TF32 R20, R16.reuse, R24, R20 ;  /* 0x000000181014723c */ /* 0x060fe60000081014 */
[----:B----4-:R-:W-:Y:S04]  /*1f080*/  STL.64 [R1+0x4eb8], R6 ;  /* 0x004eb80601007387 */ /* 0x010fe80000100a00 */
[----:B--2---:R1:W-:Y:S04]  /*1f090*/  STL.64 [R1+0x4eb0], R4 ;  /* 0x004eb00401007387 */ /* 0x0043e80000100a00 */
[----:B-1----:R-:W2:Y:S04]  /*1f0a0*/  LDL.LU.64 R4, [R1+0x1b0] ;  /* 0x0001b00001047983 */ /* 0x002ea80000300a00 */
[----:B------:R-:W4:Y:S04]  /*1f0b0*/  LDL.LU.64 R6, [R1+0x1b8] ;  /* 0x0001b80001067983 */ /* 0x000f280000300a00 */
[----:B----4-:R-:W-:Y:S04]  /*1f0c0*/  STL.64 [R1+0x4ed0], R6 ;  /* 0x004ed00601007387 */ /* 0x010fe80000100a00 */
[----:B--2---:R1:W-:Y:S04]  /*1f0d0*/  STL.64 [R1+0x4ec8], R4 ;  /* 0x004ec80401007387 */ /* 0x0043e80000100a00 */
[----:B-1----:R-:W2:Y:S04]  /*1f0e0*/  LDL.LU.64 R4, [R1+0x1c0] ;  /* 0x0001c00001047983 */ /* 0x002ea80000300a00 */
[----:B------:R-:W2:Y:S04]  /*1f0f0*/  LDL.LU.64 R6, [R1+0x1c8] ;  /* 0x0001c80001067983 */ /* 0x000ea80000300a00 */
[----:B------:R1:W-:Y:S04]  /*1f100*/  STL.64 [R1+0x1e0], R20 ;  /* 0x0001e01401007387 */ /* 0x0003e80000100a00 */
[----:B------:R-:W-:Y:S04]  /*1f110*/  STL.64 [R1+0x1e8], R22 ;  /* 0x0001e81601007387 */ /* 0x000fe80000100a00 */
[----:B-1----:R-:W3:Y:S02]  /*1f120*/  LDL.LU.64 R20, [R1+0x4ee0] ;  /* 0x004ee00001147983 */ /* 0x002ee40000300a00 */
[----:B---3--:R-:W-:-:S15]  /*1f130*/  HMMA.1688.F32.TF32 R8, R16, R20, R8 ;  /* 0x000000141008723c */ /* 0x008fde0000081008 */
[----:B------:R-:W-:-:S04]  /*1f140*/  NOP ;  /* 0x0000000000007918 */ /* 0x000fc80000000000 */
[----:B------:R1:W-:Y:S04]  /*1f150*/  STL.64 [R1+0x1d0], R8 ;  /* 0x0001d00801007387 */ /* 0x0003e80000100a00 */
[----:B------:R-:W-:Y:S04]  /*1f160*/  STL.64 [R1+0x1d8], R10 ;  /* 0x0001d80a01007387 */ /* 0x000fe80000100a00 */
[----:B-1----:R-:W2:Y:S01]  /*1f170*/  LDL.LU.64 R8, [R1+0x4ed8] ;  /* 0x004ed80001087983 */ /* 0x002ea20000300a00 */
[----:B------:R-:W-:Y:S02]  /*1f180*/  IMAD.MOV.U32 R12, RZ, RZ, R3 ;  /* 0x000000ffff0c7224 */ /* 0x000fe400078e0003 */
[----:B------:R-:W-:-:S02]  /*1f190*/  IMAD.MOV.U32 R13, RZ, RZ, R2 ;  /* 0x000000ffff0d7224 */ /* 0x000fc400078e0002 */
[----:B------:R-:W-:Y:S02]  /*1f1a0*/  IMAD.MOV.U32 R3, RZ, RZ, R20 ;  /* 0x000000ffff037224 */ /* 0x000fe400078e0014 */
[----:B------:R-:W-:Y:S02]  /*1f1b0*/  IMAD.MOV.U32 R2, RZ, RZ, R21 ;  /* 0x000000ffff027224 */ /* 0x000fe400078e0015 */
[----:B------:R-:W3:Y:S04]  /*1f1c0*/  LDL.LU.64 R20, [R1+0x180] ;  /* 0x0001800001147983 */ /* 0x000ee80000300a00 */
[----:B------:R-:W3:Y:S01]  /*1f1d0*/  LDL.LU.64 R22, [R1+0x188] ;  /* 0x0001880001167983 */ /* 0x000ee20000300a00 */
        /* <DEDUP_REMOVED lines=33> */
[----:B------:R-:W3:Y:S04]  /*1f3f0*/  LDL.LU.64 R4, [R1+0x4e78] ;  /* 0x004e780001047983 */ /* 0x000ee80000300a00 */
[----:B----4-:R-:W-:Y:S04]  /*1f400*/  STL.64 [R1+0x4e20], R10 ;  /* 0x004e200a01007387 */ /* 0x010fe80000100a00 */
[----:B------:R1:W-:Y:S02]  /*1f410*/  STL.64 [R1+0x4e18], R8 ;  /* 0x004e180801007387 */ /* 0x0003e40000100a00 */
[----:B-1----:R-:W-:-:S02]  /*1f420*/  IMAD.MOV.U32 R8, RZ, RZ, R29 ;  /* 0x000000ffff087224 */ /* 0x002fc400078e001d */
[----:B------:R-:W-:-:S05]  /*1f430*/  IMAD.MOV.U32 R9, RZ, RZ, R28 ;  /* 0x000000ffff097224 */ /* 0x000fca00078e001c */
[----:B------:R1:W-:Y:S02]  /*1f440*/  STL.64 [R1+0x4e38], R8 ;  /* 0x004e380801007387 */ /* 0x0003e40000100a00 */
[----:B-1----:R-:W-:Y:S02]  /*1f450*/  IMAD.MOV.U32 R8, RZ, RZ, R27 ;  /* 0x000000ffff087224 */ /* 0x002fe400078e001b */
[----:B------:R-:W-:-:S05]  /*1f460*/  IMAD.MOV.U32 R9, RZ, RZ, R26 ;  /* 0x000000ffff097224 */ /* 0x000fca00078e001a */
[----:B------:R1:W-:Y:S04]  /*1f470*/  STL.64 [R1+0x4e48], R8 ;  /* 0x004e480801007387 */ /* 0x0003e80000100a00 */
[----:B-1----:R-:W4:Y:S04]  /*1f480*/  LDL.LU.64 R8, [R1+0xf0] ;  /* 0x0000f00001087983 */ /* 0x002f280000300a00 */
[----:B------:R-:W4:Y:S01]  /*1f490*/  LDL.LU.64 R10, [R1+0xf8] ;  /* 0x0000f800010a7983 */ /* 0x000f220000300a00 */
[----:B---3--:R-:W-:-:S15]  /*1f4a0*/  HMMA.1688.F32.TF32 R20, R16, R4, R20 ;  /* 0x000000041014723c */ /* 0x008fde0000081014 */
[----:B------:R-:W-:-:S04]  /*1f4b0*/  NOP ;  /* 0x0000000000007918 */ /* 0x000fc80000000000 */
[----:B------:R-:W-:Y:S04]  /*1f4c0*/  STL.64 [R1+0x180], R20 ;  /* 0x0001801401007387 */ /* 0x000fe80000100a00 */
[----:B------:R1:W-:Y:S04]  /*1f4d0*/  STL.64 [R1+0x188], R22 ;  /* 0x0001881601007387 */ /* 0x0003e80000100a00 */
[----:B-1----:R-:W3:Y:S04]  /*1f4e0*/  LDL.LU.64 R22, [R1+0x4e70] ;  /* 0x004e700001167983 */ /* 0x002ee80000300a00 */
[----:B------:R-:W3:Y:S04]  /*1f4f0*/  LDL.LU.64 R20, [R1+0x4e68] ;  /* 0x004e680001147983 */ /* 0x000ee80000300a00 */
[----:B--2---:R-:W-:Y:S01]  /*1f500*/  STL.64 [R1+0x4e30], R6 ;  /* 0x004e300601007387 */ /* 0x004fe20000100a00 */
[----:B----4-:R-:W-:Y:S03]  /*1f510*/  HMMA.1688.F32.TF32 R8, R16, R12, R8 ;  /* 0x0000000c1008723c */ /* 0x010fe60000081008 */
[----:B------:R1:W-:Y:S01]  /*1f520*/  STL.64 [R1+0x4e28], R4 ;  /* 0x004e280401007387 */ /* 0x0003e20000100a00 */
[----:B------:R-:W-:-:S02]  /*1f530*/  IMAD.MOV.U32 R16, RZ, RZ, R15 ;  /* 0x000000ffff107224 */ /* 0x000fc400078e000f */
[----:B------:R-:W-:Y:S01]  /*1f540*/  IMAD.MOV.U32 R17, RZ, RZ, R14 ;  /* 0x000000ffff117224 */ /* 0x000fe200078e000e */
[----:B-1----:R-:W3:Y:S04]  /*1f550*/  LDL.LU.64 R4, [R1+0xe0] ;  /* 0x0000e00001047983 */ /* 0x002ee80000300a00 */
[----:B------:R-:W3:Y:S08]  /*1f560*/  LDL.LU.64 R6, [R1+0xe8] ;  /* 0x0000e80001067983 */ /* 0x000ef00000300a00 */
[----:B------:R1:W-:Y:S04]  /*1f570*/  STL.64 [R1+0xf0], R8 ;  /* 0x0000f00801007387 */ /* 0x0003e80000100a00 */
[----:B------:R2:W-:Y:S04]  /*1f580*/  STL.64 [R1+0xf8], R10 ;  /* 0x0000f80a01007387 */ /* 0x0005e80000100a00 */
[----:B------:R4:W-:Y:S04]  /*1f590*/  STL.64 [R1+0x4e50], R16 ;  /* 0x004e501001007387 */ /* 0x0009e80000100a00 */
[----:B-1----:R-:W5:Y:S04]  /*1f5a0*/  LDL.LU.64 R8, [R1+0xc0] ;  /* 0x0000c00001087983 */ /* 0x002f680000300a00 */
[----:B--2---:R-:W2:Y:S01]  /*1f5b0*/  LDL.LU.64 R10, [R1+0xc8] ;  /* 0x0000c800010a7983 */ /* 0x004ea20000300a00 */
[----:B----4-:R-:W-:-:S03]  /*1f5c0*/  IMAD.MOV.U32 R16, RZ, RZ, R3 ;  /* 0x000000ffff107224 */ /* 0x010fc600078e0003 */
[----:B--2---:R-:W-:Y:S04]  /*1f5d0*/  STL.64 [R1+0x4e60], R10 ;  /* 0x004e600a01007387 */ /* 0x004fe80000100a00 */
[----:B-----5:R1:W-:Y:S04]  /*1f5e0*/  STL.64 [R1+0x4e58], R8 ;  /* 0x004e580801007387 */ /* 0x0203e80000100a00 */
[----:B-1----:R-:W2:Y:S04]  /*1f5f0*/  LDL.LU.64 R8, [R1+0xd0] ;  /* 0x0000d00001087983 */ /* 0x002ea80000300a00 */
[----:B------:R-:W2:Y:S01]  /*1f600*/  LDL.LU.64 R10, [R1+0xd8] ;  /* 0x0000d800010a7983 */ /* 0x000ea20000300a00 */
[----:B---3--:R-:W-:Y:S01]  /*1f610*/  HMMA.1688.F32.TF32 R4, R20, R24, R4 ;  /* 0x000000181404723c */ /* 0x008fe20000081004 */
[----:B------:R-:W-:-:S02]  /*1f620*/  IMAD.MOV.U32 R17, RZ, RZ, R2 ;  /* 0x000000ffff117224 */ /* 0x000fc400078e0002 */
[----:B------:R1:W-:Y:S04]  /*1f630*/  STL.64 [R1+0x4e40], R12 ;  /* 0x004e400c01007387 */ /* 0x0003e80000100a00 */
[----:B-1----:R-:W3:-:S12]  /*1f640*/  LDL.LU.64 R12, [R1+0xb0] ;  /* 0x0000b000010c7983 */ /* 0x002ed80000300a00 */
[----:B------:R-:W-:Y:S01]  /*1f650*/  IMAD.MOV.U32 R29, RZ, RZ, R4 ;  /* 0x000000ffff1d7224 */ /* 0x000fe200078e0004 */
[----:B------:R-:W3:Y:S01]  /*1f660*/  LDL.LU.64 R14, [R1+0xb8] ;  /* 0x0000b800010e7983 */ /* 0x000ee20000300a00 */
[----:B------:R-:W-:Y:S01]  /*1f670*/  IMAD.MOV.U32 R28, RZ, RZ, R5 ;  /* 0x000000ffff1c7224 */ /* 0x000fe200078e0005 */
[----:B------:R-:W-:Y:S01]  /*1f680*/  MOV R3, R6 ;  /* 0x0000000600037202 */ /* 0x000fe20000000f00 */
[----:B------:R-:W-:Y:S01]  /*1f690*/  IMAD.MOV.U32 R2, RZ, RZ, R7 ;  /* 0x000000ffff027224 */ /* 0x000fe200078e0007 */
[----:B------:R-:W4:Y:S04]  /*1f6a0*/  LDL.LU.64 R4, [R1+0xa0] ;  /* 0x0000a00001047983 */ /* 0x000f280000300a00 */
[----:B------:R-:W4:Y:S04]  /*1f6b0*/  LDL.LU.64 R6, [R1+0xa8] ;  /* 0x0000a80001067983 */ /* 0x000f280000300a00 */
[----:B------:R-:W5:Y:S04]  /*1f6c0*/  LDL.LU.64 R24, [R1+0x90] ;  /* 0x0000900001187983 */ /* 0x000f680000300a00 */
[----:B------:R-:W5:Y:S04]  /*1f6d0*/  LDL.LU.64 R26, [R1+0x98] ;  /* 0x00009800011a7983 */ /* 0x000f680000300a00 */
[----:B------:R-:W-:Y:S04]  /*1f6e0*/  STL [R1+0x4a84], R2 ;  /* 0x004a840201007387 */ /* 0x000fe80000100800 */
[----:B------:R-:W-:Y:S04]  /*1f6f0*/  STL [R1+0x4a80], R3 ;  /* 0x004a800301007387 */ /* 0x000fe80000100800 */
[----:B------:R-:W-:Y:S04]  /*1f700*/  STL [R1+0x4a7c], R28 ;  /* 0x004a7c1c01007387 */ /* 0x000fe80000100800 */
[----:B------:R-:W-:Y:S01]  /*1f710*/  STL [R1+0x4a78], R29 ;  /* 0x004a781d01007387 */ /* 0x000fe20000100800 */
[----:B--2---:R-:W-:Y:S03]  /*1f720*/  HMMA.1688.F32.TF32 R16, R20, R16, R8 ;  /* 0x000000101410723c */ /* 0x004fe60000081008 */
[----:B------:R-:W2:Y:S04]  /*1f730*/  LDL.LU.64 R10, [R1+0x4e60] ;  /* 0x004e6000010a7983 */ /* 0x000ea80000300a00 */
[----:B------:R-:W2:-:S12]  /*1f740*/  LDL.LU.64 R8, [R1+0x4e58] ;  /* 0x004e580001087983 */ /* 0x000e980000300a00 */
[----:B------:R1:W-:Y:S04]  /*1f750*/  STL.64 [R1+0xd0], R16 ;  /* 0x0000d01001007387 */ /* 0x0003e80000100a00 */
[----:B------:R2:W-:Y:S04]  /*1f760*/  STL.64 [R1+0xd8], R18 ;  /* 0x0000d81201007387 */ /* 0x0005e80000100a00 */
[----:B-1----:R-:W2:Y:S02]  /*1f770*/  LDL.LU.64 R16, [R1+0x4e50] ;  /* 0x004e500001107983 */ /* 0x002ea40000300a00 */
[----:B--2---:R-:W-:Y:S02]  /*1f780*/  HMMA.1688.F32.TF32 R16, R20, R16, R8 ;  /* 0x000000101410723c */ /* 0x004fe40000081008 */
[----:B------:R-:W3:-:S15]  /*1f790*/  LDL.LU.64 R8, [R1+0x4e48] ;  /* 0x004e480001087983 */ /* 0x000ede0000300a00 */
[----:B------:R-:W-:Y:S02]  /*1f7a0*/  NOP ;  /* 0x0000000000007918 */ /* 0x000fe40000000000 */
[----:B------:R-:W-:Y:S02]  /*1f7b0*/  IMAD.MOV.U32 R29, RZ, RZ, R19 ;  /* 0x000000ffff1d7224 */ /* 0x000fe400078e0013 */
[----:B------:R-:W-:Y:S02]  /*1f7c0*/  IMAD.MOV.U32 R28, RZ, RZ, R18 ;  /* 0x000000ffff1c7224 */ /* 0x000fe400078e0012 */
[----:B------:R-:W-:Y:S02]  /*1f7d0*/  IMAD.MOV.U32 R2, RZ, RZ, R16 ;  /* 0x000000ffff027224 */ /* 0x000fe400078e0010 */
[----:B------:R-:W-:Y:S02]  /*1f7e0*/  IMAD.MOV.U32 R3, RZ, RZ, R17 ;  /* 0x000000ffff037224 */ /* 0x000fe400078e0011 */
[----:B------:R-:W2:Y:S04]  /*1f7f0*/  LDL.LU.64 R16, [R1+0x70] ;  /* 0x0000700001107983 */ /* 0x000ea80000300a00 */
[----:B------:R-:W2:Y:S04]  /*1f800*/  LDL.LU.64 R18, [R1+0x78] ;  /* 0x0000780001127983 */ /* 0x000ea80000300a00 */
[----:B------:R-:W-:Y:S04]  /*1f810*/  STL [R1+0x4ab4], R29 ;  /* 0x004ab41d01007387 */ /* 0x000fe80000100800 */
[----:B------:R-:W-:Y:S04]  /*1f820*/  STL [R1+0x4ab0], R28 ;  /* 0x004ab01c01007387 */ /* 0x000fe80000100800 */
[----:B------:R-:W-:Y:S04]  /*1f830*/  STL [R1+0x4aac], R3 ;  /* 0x004aac0301007387 */ /* 0x000fe80000100800 */
[----:B------:R-:W-:Y:S01]  /*1f840*/  STL [R1+0x4aa8], R2 ;  /* 0x004aa80201007387 */ /* 0x000fe20000100800 */
[----:B---3--:R-:W-:Y:S03]  /*1f850*/  HMMA.1688.F32.TF32 R8, R20, R8, R12 ;  /* 0x000000081408723c */ /* 0x008fe6000008100c */
[----:B------:R-:W3:-:S15]  /*1f860*/  LDL.LU.64 R12, [R1+0x4e40] ;  /* 0x004e4000010c7983 */ /* 0x000ede0000300a00 */
[----:B------:R-:W-:Y:S01]  /*1f870*/  NOP ;  /* 0x0000000000007918 */ /* 0x000fe20000000000 */
[----:B------:R1:W-:Y:S04]  /*1f880*/  STL.64 [R1+0xb0], R8 ;  /* 0x0000b00801007387 */ /* 0x0003e80000100a00 */
[----:B------:R4:W-:Y:S04]  /*1f890*/  STL.64 [R1+0xb8], R10 ;  /* 0x0000b80a01007387 */ /* 0x0009e80000100a00 */
[----:B-1----:R-:W4:Y:S02]  /*1f8a0*/  LDL.LU.64 R8, [R1+0x4e38] ;  /* 0x004e380001087983 */ /* 0x002f240000300a00 */
[----:B----4-:R-:W-:Y:S02]  /*1f8b0*/  HMMA.1688.F32.TF32 R8, R20, R8, R4 ;  /* 0x000000081408723c */ /* 0x010fe40000081004 */
[----:B------:R-:W4:Y:S04]  /*1f8c0*/  LDL.LU.64 R6, [R1+0x4e30] ;  /* 0x004e300001067983 */ /* 0x000f280000300a00 */
[----:B------:R-:W2:-:S13]  /*1f8d0*/  LDL.LU.64 R4, [R1+0x4e28] ;  /* 0x004e280001047983 */ /* 0x000e9a0000300a00 */
[----:B------:R-:W-:Y:S04]  /*1f8e0*/  STL.64 [R1+0xa0], R8 ;  /* 0x0000a00801007387 */ /* 0x000fe80000100a00 */
[----:B------:R1:W-:Y:S04]  /*1f8f0*/  STL.64 [R1+0xa8], R10 ;  /* 0x0000a80a01007387 */ /* 0x0003e80000100a00 */
[----:B-1----:R-:W2:Y:S04]  /*1f900*/  LDL.LU.64 R10, [R1+0x4e20] ;  /* 0x004e2000010a7983 */ /* 0x002ea80000300a00 */
[----:B------:R-:W5:Y:S02]  /*1f910*/  LDL.LU.64 R8, [R1+0x4e18] ;  /* 0x004e180001087983 */ /* 0x000f640000300a00 */
[----:B-----5:R-:W-:-:S15]  /*1f920*/  HMMA.1688.F32.TF32 R24, R20, R8, R24 ;  /* 0x000000081418723c */ /* 0x020fde0000081018 */
[----:B------:R-:W-:-:S04]  /*1f930*/  NOP ;  /* 0x0000000000007918 */ /* 0x000fc80000000000 */
[----:B------:R-:W-:Y:S02]  /*1f940*/  IMAD.MOV.U32 R3, RZ, RZ, R26 ;  /* 0x000000ffff037224 */ /* 0x000fe400078e001a */
[----:B------:R-:W-:Y:S02]  /*1f950*/  IMAD.MOV.U32 R2, RZ, RZ, R27 ;  /* 0x000000ffff027224 */ /* 0x000fe400078e001b */
[----:B------:R-:W-:Y:S01]  /*1f960*/  IMAD.MOV.U32 R29, RZ, RZ, R24 ;  /* 0x000000ffff1d7224 */ /* 0x000fe200078e0018 */
[----:B------:R-:W3:Y:S01]  /*1f970*/  LDL.LU.64 R26, [R1+0x4e10] ;  /* 0x004e1000011a7983 */ /* 0x000ee20000300a00 */
[----:B------:R-:W-:-:S03]  /*1f980*/  IMAD.MOV.U32 R28, RZ, RZ, R25 ;  /* 0x000000ffff1c7224 */ /* 0x000fc600078e0019 */
[----:B------:R-:W3:Y:S01]  /*1f990*/  LDL.LU.64 R24, [R1+0x4e08] ;  /* 0x004e080001187983 */ /* 0x000ee20000300a00 */
[----:B--2---:R-:W-:Y:S03]  /*1f9a0*/  HMMA.1688.F32.TF32 R16, R20, R4, R16 ;  /* 0x000000041410723c */ /* 0x004fe60000081010 */
[----:B------:R1:W-:Y:S04]  /*1f9b0*/  STL [R1+0x4b5c], R28 ;  /* 0x004b5c1c01007387 */ /* 0x0003e80000100800 */
[----:B------:R-:W-:-:S12]  /*1f9c0*/  STL [R1+0x4b58], R29 ;  /* 0x004b581d01007387 */ /* 0x000fd80000100800 */
[----:B------:R-:W-:Y:S04]  /*1f9d0*/  STL.64 [R1+0x70], R16 ;  /* 0x0000701001007387 */ /* 0x000fe80000100a00 */
[----:B------:R-:W-:Y:S01]  /*1f9e0*/  STL.64 [R1+0x78], R18 ;  /* 0x0000781201007387 */ /* 0x000fe20000100a00 */
[----:B---3--:R-:W-:Y:S01]  /*1f9f0*/  HMMA.1688.F32.TF32 R12, R20, R12, R24 ;  /* 0x0000000c140c723c */ /* 0x008fe20000081018 */
[----:B-1----:R-:W-:Y:S02]  /*1fa00*/  LOP3.LUT R28, R0, 0x20, RZ, 0x3c, !PT ;  /* 0x00000020001c7812 */ /* 0x002fe400078e3cff */
[----:B------:R-:W-:Y:S04]  /*1fa10*/  LDS R18, [R0+UR10+0x83080] ;  /* 0x0830800a00127984 */ /* 0x000fe80008000800 */
[----:B------:R-:W1:Y:S04]  /*1fa20*/  LDS R19, [R28+UR10+0x83080] ;  /* 0x0830800a1c137984 */ /* 0x000e680008000800 */
[----:B------:R-:W-:Y:S04]  /*1fa30*/  LDS R16, [R0+UR10+0x82080] ;  /* 0x0820800a00107984 */ /* 0x000fe80008000800 */
[----:B------:R-:W2:Y:S04]  /*1fa40*/  LDS R17, [R28+UR10+0x82080] ;  /* 0x0820800a1c117984 */ /* 0x000ea80008000800 */
[----:B------:R-:W-:Y:S01]  /*1fa50*/  LDS R22, [R0+UR10+0x83100] ;  /* 0x0831000a00167984 */ /* 0x000fe20008000800 */
[----:B------:R-:W-:-:S02]  /*1fa60*/  IMAD.MOV.U32 R5, RZ, RZ, R14 ;  /* 0x000000ffff057224 */ /* 0x000fc400078e000e */
[----:B------:R-:W-:Y:S01]  /*1fa70*/  IMAD.MOV.U32 R4, RZ, RZ, R15 ;  /* 0x000000ffff047224 */ /* 0x000fe200078e000f */
[----:B------:R-:W-:Y:S01]  /*1fa80*/  MOV R8, R13 ;  /* 0x0000000d00087202 */ /* 0x000fe20000000f00 */
[----:B------:R-:W-:Y:S01]  /*1fa90*/  IMAD.MOV.U32 R9, RZ, RZ, R12 ;  /* 0x000000ffff097224 */ /* 0x000fe200078e000c */
[----:B------:R-:W3:Y:S04]  /*1faa0*/  LDS R23, [R28+UR10+0x83100] ;  /* 0x0831000a1c177984 */ /* 0x000ee80008000800 */
[----:B------:R-:W-:Y:S04]  /*1fab0*/  STL.64 [R1+0x4df0], R4 ;  /* 0x004df00401007387 */ /* 0x000fe80000100a00 */
[----:B------:R5:W-:Y:S04]  /*1fac0*/  STL.64 [R1+0x4da8], R10 ;  /* 0x004da80a01007387 */ /* 0x000be80000100a00 */
[----:B------:R-:W-:Y:S04]  /*1fad0*/  STL.64 [R1+0x4da0], R8 ;  /* 0x004da00801007387 */ /* 0x000fe80000100a00 */
[----:B------:R-:W-:Y:S04]  /*1fae0*/  LDS R20, [R0+UR10+0x82100] ;  /* 0x0821000a00147984 */ /* 0x000fe80008000800 */
[----:B-----5:R-:W5:Y:S04]  /*1faf0*/  LDL.64 R10, [R1+0x8] ;  /* 0x00000800010a7983 */ /* 0x020f680000100a00 */
[----:B------:R-:W1:Y:S04]  /*1fb00*/  LDS R21, [R28+UR10+0x82100] ;  /* 0x0821000a1c157984 */ /* 0x000e680008000800 */
[----:B------:R-:W-:Y:S04]  /*1fb10*/  LDS R12, [R0+UR10+0x82000] ;  /* 0x0820000a000c7984 */ /* 0x000fe80008000800 */
[----:B------:R-:W-:Y:S04]  /*1fb20*/  LDS R14, [R0+UR10+0x83000] ;  /* 0x0830000a000e7984 */ /* 0x000fe80008000800 */
[----:B------:R-:W-:Y:S04]  /*1fb30*/  LDS R13, [R28+UR10+0x82000] ;  /* 0x0820000a1c0d7984 */ /* 0x000fe80008000800 */
[----:B------:R-:W1:Y:S04]  /*1fb40*/  LDS R15, [R28+UR10+0x83000] ;  /* 0x0830000a1c0f7984 */ /* 0x000e680008000800 */
[----:B------:R-:W-:Y:S04]  /*1fb50*/  LDS R26, [R0+UR10+0x83180] ;  /* 0x0831800a001a7984 */ /* 0x000fe80008000800 */
[----:B------:R-:W1:Y:S04]  /*1fb60*/  LDS R27, [R28+UR10+0x83180] ;  /* 0x0831800a1c1b7984 */ /* 0x000e680008000800 */
[----:B------:R-:W-:Y:S04]  /*1fb70*/  LDS R24, [R0+UR10+0x82180] ;  /* 0x0821800a00187984 */ /* 0x000fe80008000800 */
[----:B------:R-:W1:Y:S04]  /*1fb80*/  LDS R25, [R28+UR10+0x82180] ;  /* 0x0821800a1c197984 */ /* 0x000e680008000800 */
[----:B-----5:R5:W-:Y:S04]  /*1fb90*/  STL.64 [R1+0x4db8], R10 ;  /* 0x004db80a01007387 */ /* 0x020be80000100a00 */
[----:B-----5:R-:W5:Y:S04]  /*1fba0*/  LDL R10, [R1+0x18] ;  /* 0x00001800010a7983 */ /* 0x020f680000100800 */
[----:B------:R-:W5:Y:S04]  /*1fbb0*/  LDL R11, [R1+0x1c] ;  /* 0x00001c00010b7983 */ /* 0x000f680000100800 */
[----:B-----5:R5:W-:Y:S04]  /*1fbc0*/  STL.64 [R1+0x4dd0], R10 ;  /* 0x004dd00a01007387 */ /* 0x020be80000100a00 */
[----:B-1----:R-:W-:Y:S04]  /*1fbd0*/  STL.64 [R1+0x4d90], R18 ;  /* 0x004d901201007387 */ /* 0x002fe80000100a00 */
[----:B--2---:R-:W-:Y:S04]  /*1fbe0*/  STL.64 [R1+0x4d88], R16 ;  /* 0x004d881001007387 */ /* 0x004fe80000100a00 */
[----:B---3--:R1:W-:Y:S04]  /*1fbf0*/  STL.64 [R1+0x4cf8], R22 ;  /* 0x004cf81601007387 */ /* 0x0083e80000100a00 */
[----:B------:R-:W-:Y:S04]  /*1fc00*/  STL.64 [R1+0x4cf0], R20 ;  /* 0x004cf01401007387 */ /* 0x000fe80000100a00 */
[----:B-----5:R-:W2:Y:S04]  /*1fc10*/  LDL R10, [R1+0x28] ;  /* 0x00002800010a7983 */ /* 0x020ea80000100800 */
[----:B-1----:R-:W3:Y:S04]  /*1fc20*/  LDL R22, [R1+0x58] ;  /* 0x0000580001167983 */ /* 0x002ee80000100800 */
[----:B------:R-:W3:Y:S04]  /*1fc30*/  LDL R23, [R1+0x5c] ;  /* 0x00005c0001177983 */ /* 0x000ee80000100800 */
[----:B------:R-:W2:Y:S04]  /*1fc40*/  LDL R11, [R1+0x2c] ;  /* 0x00002c00010b7983 */ /* 0x000ea80000100800 */
[----:B------:R-:W5:Y:S04]  /*1fc50*/  LDL.64 R18, [R1+0x48] ;  /* 0x0000480001127983 */ /* 0x000f680000100a00 */
[----:B------:R-:W2:Y:S04]  /*1fc60*/  LDL.LU R4, [R1+0x440] ;  /* 0x0004400001047983 */ /* 0x000ea80000300800 */
[----:B------:R-:W2:Y:S04]  /*1fc70*/  LDL.LU R5, [R1+0x444] ;  /* 0x0004440001057983 */ /* 0x000ea80000300800 */
[----:B----4-:R-:W-:Y:S04]  /*1fc80*/  STL.64 [R1+0x4e00], R6 ;  /* 0x004e000601007387 */ /* 0x010fe80000100a00 */
[----:B--2---:R1:W-:Y:S04]  /*1fc90*/  STL.64 [R1+0x4df8], R4 ;  /* 0x004df80401007387 */ /* 0x0043e80000100a00 */
[----:B-1----:R-:W5:Y:S04]  /*1fca0*/  LDL.LU R4, [R1+0x450] ;  /* 0x0004500001047983 */ /* 0x002f680000300800 */
[----:B------:R-:W5:Y:S04]  /*1fcb0*/  LDL.LU R5, [R1+0x454] ;  /* 0x0004540001057983 */ /* 0x000f680000300800 */
[----:B------:R-:W5:Y:S04]  /*1fcc0*/  LDL.LU R6, [R1+0x458] ;  /* 0x0004580001067983 */ /* 0x000f680000300800 */
[----:B------:R-:W5:Y:S04]  /*1fcd0*/  LDL.LU R7, [R1+0x45c] ;  /* 0x00045c0001077983 */ /* 0x000f680000300800 */
[----:B------:R1:W-:Y:S04]  /*1fce0*/  STL.64 [R1+0x4de8], R10 ;  /* 0x004de80a01007387 */ /* 0x0003e80000100a00 */
[----:B-1----:R-:W2:Y:S04]  /*1fcf0*/  LDL.64 R10, [R1+0x38] ;  /* 0x00003800010a7983 */ /* 0x002ea80000100a00 */
[----:B---3--:R1:W-:Y:S04]  /*1fd00*/  STL.64 [R1+0x4db0], R22 ;  /* 0x004db01601007387 */ /* 0x0083e80000100a00 */
[----:B------:R-:W3:Y:S04]  /*1fd10*/  LDL.LU R20, [R1+0x410] ;  /* 0x0004100001147983 */ /* 0x000ee80000300800 */
[----:B------:R-:W3:Y:S04]  /*1fd20*/  LDL.LU R21, [R1+0x414] ;  /* 0x0004140001157983 */ /* 0x000ee80000300800 */
[----:B-1----:R-:W4:Y:S04]  /*1fd30*/  LDL.LU R22, [R1+0x418] ;  /* 0x0004180001167983 */ /* 0x002f280000300800 */
[----:B------:R-:W4:Y:S04]  /*1fd40*/  LDL.LU R23, [R1+0x41c] ;  /* 0x00041c0001177983 */ /* 0x000f280000300800 */
[----:B----4-:R-:W-:Y:S04]  /*1fd50*/  STL.64 [R1+0x4dc8], R22 ;  /* 0x004dc81601007387 */ /* 0x010fe80000100a00 */
[----:B---3--:R1:W-:Y:S04]  /*1fd60*/  STL.64 [R1+0x4dc0], R20 ;  /* 0x004dc01401007387 */ /* 0x0083e80000100a00 */
[----:B-1----:R-:W3:Y:S04]  /*1fd70*/  LDL.LU R20, [R1+0x420] ;  /* 0x0004200001147983 */ /* 0x002ee80000300800 */
[----:B------:R-:W3:Y:S04]  /*1fd80*/  LDL.LU R21, [R1+0x424] ;  /* 0x0004240001157983 */ /* 0x000ee80000300800 */
[----:B------:R-:W4:Y:S04]  /*1fd90*/  LDL.LU R22, [R1+0x428] ;  /* 0x0004280001167983 */ /* 0x000f280000300800 */
[----:B------:R-:W4:Y:S01]  /*1fda0*/  LDL.LU R23, [R1+0x42c] ;  /* 0x00042c0001177983 */ /* 0x000f220000300800 */
[----:B-----5:R-:W-:Y:S03]  /*1fdb0*/  HMMA.1688.F32.TF32 R4, R12, R18, R4 ;  /* 0x000000120c04723c */ /* 0x020fe60000081004 */
[----:B----4-:R-:W-:Y:S04]  /*1fdc0*/  STL.64 [R1+0x4de0], R22 ;  /* 0x004de01601007387 */ /* 0x010fe80000100a00 */
[----:B---3--:R1:W-:Y:S04]  /*1fdd0*/  STL.64 [R1+0x4dd8], R20 ;  /* 0x004dd81401007387 */ /* 0x0083e80000100a00 */
[----:B-1----:R-:W3:Y:S04]  /*1fde0*/  LDL.LU R20, [R1+0x430] ;  /* 0x0004300001147983 */ /* 0x002ee80000300800 */
[----:B------:R-:W3:Y:S04]  /*1fdf0*/  LDL.LU R21, [R1+0x434] ;  /* 0x0004340001157983 */ /* 0x000ee80000300800 */
[----:B------:R-:W3:Y:S04]  /*1fe00*/  LDL.LU R22, [R1+0x438] ;  /* 0x0004380001167983 */ /* 0x000ee80000300800 */
[----:B------:R-:W3:Y:S04]  /*1fe10*/  LDL.LU R23, [R1+0x43c] ;  /* 0x00043c0001177983 */ /* 0x000ee80000300800 */
[----:B------:R-:W-:Y:S04]  /*1fe20*/  STL.64 [R1+0x4c80], R26 ;  /* 0x004c801a01007387 */ /* 0x000fe80000100a00 */
[----:B------:R1:W-:Y:S04]  /*1fe30*/  STL.64 [R1+0x4c78], R24 ;  /* 0x004c781801007387 */ /* 0x0003e80000100a00 */
[----:B-1----:R-:W4:Y:S04]  /*1fe40*/  LDL.LU R24, [R1+0x400] ;  /* 0x0004000001187983 */ /* 0x002f280000300800 */
[----:B------:R-:W4:Y:S04]  /*1fe50*/  LDL.LU R25, [R1+0x404] ;  /* 0x0004040001197983 */ /* 0x000f280000300800 */
[----:B------:R-:W4:Y:S04]  /*1fe60*/  LDL.LU R26, [R1+0x408] ;  /* 0x00040800011a7983 */ /* 0x000f280000300800 */
[----:B------:R-:W4:Y:S04]  /*1fe70*/  LDL.LU R27, [R1+0x40c] ;  /* 0x00040c00011b7983 */ /* 0x000f280000300800 */
[----:B------:R-:W-:Y:S04]  /*1fe80*/  STL.64 [R1+0x6f0], R4 ;  /* 0x0006f00401007387 */ /* 0x000fe80000100a00 */
[----:B------:R1:W-:Y:S04]  /*1fe90*/  STL.64 [R1+0x6f8], R6 ;  /* 0x0006f80601007387 */ /* 0x0003e80000100a00 */
[----:B-1----:R-:W2:Y:S04]  /*1fea0*/  LDL.LU.64 R6, [R1+0x4e00] ;  /* 0x004e000001067983 */ /* 0x002ea80000300a00 */
[----:B------:R-:W2:Y:S01]  /*1feb0*/  LDL.LU.64 R4, [R1+0x4df8] ;  /* 0x004df80001047983 */ /* 0x000ea20000300a00 */
[----:B------:R-:W-:-:S03]  /*1fec0*/  IMAD.MOV.U32 R29, RZ, RZ, R18 ;  /* 0x000000ffff1d7224 */ /* 0x000fc600078e0012 */
[----:B------:R-:W5:Y:S01]  /*1fed0*/  LDL.LU R16, [R1+0x3f0] ;  /* 0x0003f00001107983 */ /* 0x000f620000300800 */
[----:B------:R-:W-:-:S03]  /*1fee0*/  IMAD.MOV.U32 R28, RZ, RZ, R19 ;  /* 0x000000ffff1c7224 */ /* 0x000fc600078e0013 */
[----:B------:R-:W5:Y:S04]  /*1fef0*/  LDL.LU R17, [R1+0x3f4] ;  /* 0x0003f40001117983 */ /* 0x000f680000300800 */
[----:B------:R-:W5:Y:S04]  /*1ff00*/  LDL.LU R18, [R1+0x3f8] ;  /* 0x0003f80001127983 */ /* 0x000f680000300800 */
[----:B------:R-:W5:Y:S01]  /*1ff10*/  LDL.LU R19, [R1+0x3fc] ;  /* 0x0003fc0001137983 */ /* 0x000f620000300800 */
[----:B--2---:R-:W-:-:S15]  /*1ff20*/  HMMA.1688.F32.TF32 R4, R12, R10, R4 ;  /* 0x0000000a0c04723c */ /* 0x004fde0000081004 */
[----:B------:R-:W-:-:S04]  /*1ff30*/  NOP ;  /* 0x0000000000007918 */ /* 0x000fc80000000000 */
[----:B------:R1:W-:Y:S04]  /*1ff40*/  STL.64 [R1+0x6e0], R4 ;  /* 0x0006e00401007387 */ /* 0x0003e80000100a00 */
[----:B------:R2:W-:Y:S04]  /*1ff50*/  STL.64 [R1+0x6e8], R6 ;  /* 0x0006e80601007387 */ /* 0x0005e80000100a00 */
[----:B-1----:R-:W3:Y:S01]  /*1ff60*/  LDL.LU.64 R4, [R1+0x4df0] ;  /* 0x004df00001047983 */ /* 0x002ee20000300a00 */
[----:B--2---:R-:W-:Y:S02]  /*1ff70*/  IMAD.MOV.U32 R6, RZ, RZ, R10 ;  /* 0x000000ffff067224 */ /* 0x004fe400078e000a */
[----:B------:R-:W-:-:S02]  /*1ff80*/  IMAD.MOV.U32 R7, RZ, RZ, R11 ;  /* 0x000000ffff077224 */ /* 0x000fc400078e000b */
[----:B------:R-:W3:Y:S02]  /*1ff90*/  LDL.LU.64 R10, [R1+0x4de8] ;  /* 0x004de800010a7983 */ /* 0x000ee40000300a00 */
[----:B---3--:R-:W-:Y:S02]  /*1ffa0*/  HMMA.1688.F32.TF32 R8, R12, R10, R20 ;  /* 0x0000000a0c08723c */ /* 0x008fe40000081014 */
[----:B------:R-:W2:Y:S04]  /*1ffb0*/  LDL.LU.64 R22, [R1+0x4de0] ;  /* 0x004de00001167983 */ /* 0x000ea80000300a00 */
[----:B------:R-:W2:-:S13]  /*1ffc0*/  LDL.LU.64 R20, [R1+0x4dd8] ;  /* 0x004dd80001147983 */ /* 0x000e9a0000300a00 */
[----:B------:R-:W-:Y:S04]  /*1ffd0*/  STL.64 [R1+0x6d0], R8 ;  /* 0x0006d00801007387 */ /* 0x000fe80000100a00 */
[----:B------:R1:W-:Y:S04]  /*1ffe0*/  STL.64 [R1+0x6d8], R10 ;  /* 0x0006d80a01007387 */ /* 0x0003e80000100a00 */
[----:B-1----:R-:W2:Y:S02]  /*1fff0*/  LDL.LU.64 R10, [R1+0x4dd0] ;  /* 0x004dd000010a7983 */ /* 0x002ea40000300a00 */
[----:B--2---:R-:W-:Y:S02]  /*20000*/  HMMA.1688.F32.TF32 R8, R12, R10, R20 ;  /* 0x0000000a0c08723c */ /* 0x004fe40000081014 */
[----:B------:R-:W2:Y:S04]  /*20010*/  LDL.LU.64 R22, [R1+0x4dc8] ;  /* 0x004dc80001167983 */ /* 0x000ea80000300a00 */
[----:B------:R-:W2:-:S13]  /*20020*/  LDL.LU.64 R20, [R1+0x4dc0] ;  /* 0x004dc00001147983 */ /* 0x000e9a0000300a00 */
[----:B------:R-:W-:Y:S04]  /*20030*/  STL.64 [R1+0x6c0], R8 ;  /* 0x0006c00801007387 */ /* 0x000fe80000100a00 */
[----:B------:R1:W-:Y:S04]  /*20040*/  STL.64 [R1+0x6c8], R10 ;  /* 0x0006c80a01007387 */ /* 0x0003e80000100a00 */
[----:B-1----:R-:W2:Y:S02]  /*20050*/  LDL.LU.64 R10, [R1+0x4db8] ;  /* 0x004db800010a7983 */ /* 0x002ea40000300a00 */
[----:B--2---:R-:W-:-:S15]  /*20060*/  HMMA.1688.F32.TF32 R20, R12, R10, R20 ;  /* 0x0000000a0c14723c */ /* 0x004fde0000081014 */
[----:B------:R-:W-:-:S04]  /*20070*/  NOP ;  /* 0x0000000000007918 */ /* 0x000fc80000000000 */
[----:B------:R1:W-:Y:S04]  /*20080*/  STL.64 [R1+0x6b0], R20 ;  /* 0x0006b01401007387 */ /* 0x0003e80000100a00 */
[----:B------:R2:W-:Y:S01]  /*20090*/  STL.64 [R1+0x6b8], R22 ;  /* 0x0006b81601007387 */ /* 0x0005e20000100a00 */
[----:B-1----:R-:W-:Y:S02]  /*200a0*/  IMAD.MOV.U32 R21, RZ, RZ, R10 ;  /* 0x000000ffff157224 */ /* 0x002fe400078e000a */
[----:B------:R-:W-:Y:S01]  /*200b0*/  IMAD.MOV.U32 R20, RZ, RZ, R11 ;  /* 0x000000ffff147224 */ /* 0x000fe200078e000b */
[----:B--2---:R-:W2:Y:S04]  /*200c0*/  LDL.LU.64 R22, [R1+0x4db0] ;  /* 0x004db00001167983 */ /* 0x004ea80000300a00 */
[----:B------:R-:W4:Y:S04]  /*200d0*/  LDL.LU.64 R10, [R1+0x4da8] ;  /* 0x004da800010a7983 */ /* 0x000f280000300a00 */
[----:B------:R-:W3:Y:S01]  /*200e0*/  LDL.LU.64 R8, [R1+0x4da0] ;  /* 0x004da00001087983 */ /* 0x000ee20000300a00 */
[----:B----4-:R-:W-:-:S15]  /*200f0*/  HMMA.1688.F32.TF32 R24, R12, R10, R24 ;  /* 0x0000000a0c18723c */ /* 0x010fde0000081018 */
[----:B------:R-:W-:-:S04]  /*20100*/  NOP ;  /* 0x0000000000007918 */ /* 0x000fc80000000000 */
[----:B------:R1:W-:Y:S04]  /*20110*/  STL.64 [R1+0x6a0], R24 ;  /* 0x0006a01801007387 */ /* 0x0003e80000100a00 */
[----:B------:R4:W-:Y:S04]  /*20120*/  STL.64 [R1+0x6a8], R26 ;  /* 0x0006a81a01007387 */ /* 0x0009e80000100a00 */
[----:B-1----:R-:W2:Y:S04]  /*20130*/  LDL.LU R24, [R1+0x330] ;  /* 0x0003300001187983 */ /* 0x002ea80000300800 */
[----:B------:R-:W2:Y:S04]  /*20140*/  LDL.LU R25, [R1+0x334] ;  /* 0x0003340001197983 */ /* 0x000ea80000300800 */
[----:B----4-:R-:W4:Y:S04]  /*20150*/  LDL.LU R26, [R1+0x338] ;  /* 0x00033800011a7983 */ /* 0x010f280000300800 */
[----:B------:R-:W4:Y:S04]  /*20160*/  LDL.LU R27, [R1+0x33c] ;  /* 0x00033c00011b7983 */ /* 0x000f280000300800 */
[----:B----4-:R-:W-:Y:S04]  /*20170*/  STL.64 [R1+0x4d50], R26 ;  /* 0x004d501a01007387 */ /* 0x010fe80000100a00 */
[----:B--2---:R1:W-:Y:S04]  /*20180*/  STL.64 [R1+0x4d48], R24 ;  /* 0x004d481801007387 */ /* 0x0043e80000100a00 */
[----:B-1----:R-:W2:Y:S04]  /*20190*/  LDL.LU R24, [R1+0x340] ;  /* 0x0003400001187983 */ /* 0x002ea80000300800 */
[----:B------:R-:W2:Y:S04]  /*201a0*/  LDL.LU R25, [R1+0x344] ;  /* 0x0003440001197983 */ /* 0x000ea80000300800 */
[----:B------:R-:W4:Y:S04]  /*201b0*/  LDL.LU R26, [R1+0x348] ;  /* 0x00034800011a7983 */ /* 0x000f280000300800 */
[----:B------:R-:W4:Y:S04]  /*201c0*/  LDL.LU R27, [R1+0x34c] ;  /* 0x00034c00011b7983 */ /* 0x000f280000300800 */
[----:B----4-:R1:W-:Y:S04]  /*201d0*/  STL.64 [R1+0x4d60], R26 ;  /* 0x004d601a01007387 */ /* 0x0103e80000100a00 */
[----:B--2---:R-:W-:Y:S01]  /*201e0*/  STL.64 [R1+0x4d58], R24 ;  /* 0x004d581801007387 */ /* 0x004fe20000100a00 */
[----:B-1----:R-:W-:-:S02]  /*201f0*/  IMAD.MOV.U32 R26, RZ, RZ, R6 ;  /* 0x000000ffff1a7224 */ /* 0x002fc400078e0006 */
[----:B------:R-:W-:Y:S01]  /*20200*/  IMAD.MOV.U32 R27, RZ, RZ, R7 ;  /* 0x000000ffff1b7224 */ /* 0x000fe200078e0007 */
[----:B------:R-:W5:Y:S04]  /*20210*/  LDL.LU R6, [R1+0x4d9c] ;  /* 0x004d9c0001067983 */ /* 0x000f680000300800 */
[----:B------:R-:W5:Y:S04]  /*20220*/  LDL.LU R7, [R1+0x4d98] ;  /* 0x004d980001077983 */ /* 0x000f680000300800 */
[----:B------:R-:W-:Y:S04]  /*20230*/  STL.64 [R1+0x4d70], R26 ;  /* 0x004d701a01007387 */ /* 0x000fe80000100a00 */
[----:B------:R-:W-:Y:S04]  /*20240*/  STL.64 [R1+0x4d30], R10 ;  /* 0x004d300a01007387 */ /* 0x000fe80000100a00 */
[----:B---3--:R1:W-:Y:S04]  /*20250*/  STL.64 [R1+0x4d28], R8 ;  /* 0x004d280801007387 */ /* 0x0083e80000100a00 */
[----:B-1----:R-:W2:Y:S04]  /*20260*/  LDL.LU R8, [R1+0x370] ;  /* 0x0003700001087983 */ /* 0x002ea80000300800 */
[----:B------:R-:W2:Y:S04]  /*20270*/  LDL.LU R9, [R1+0x374] ;  /* 0x0003740001097983 */ /* 0x000ea80000300800 */
[----:B------:R-:W2:Y:S04]  /*20280*/  LDL.LU R10, [R1+0x378] ;  /* 0x00037800010a7983 */ /* 0x000ea80000300800 */
[----:B------:R-:W2:Y:S01]  /*20290*/  LDL.LU R11, [R1+0x37c] ;  /* 0x00037c00010b7983 */ /* 0x000ea20000300800 */
[----:B-----5:R-:W-:-:S15]  /*202a0*/  HMMA.1688.F32.TF32 R16, R12, R6, R16 ;  /* 0x000000060c10723c */ /* 0x020fde0000081010 */
[----:B------:R-:W-:-:S04]  /*202b0*/  NOP ;  /* 0x0000000000007918 */ /* 0x000fc80000000000 */
[----:B------:R-:W-:Y:S04]  /*202c0*/  STL.64 [R1+0x690], R16 ;  /* 0x0006901001007387 */ /* 0x000fe80000100a00 */
[----:B------:R1:W-:Y:S04]  /*202d0*/  STL.64 [R1+0x698], R18 ;  /* 0x0006981201007387 */ /* 0x0003e80000100a00 */
[----:B-1----:R-:W3:Y:S01]  /*202e0*/  LDL.LU.64 R18, [R1+0x4d90] ;  /* 0x004d900001127983 */ /* 0x002ee20000300a00 */
[----:B--2---:R-:W-:Y:S03]  /*202f0*/  HMMA.1688.F32.TF32 R8, R12, R22, R8 ;  /* 0x000000160c08723c */ /* 0x004fe60000081008 */
[----:B------:R-:W3:Y:S04]  /*20300*/  LDL.LU.64 R16, [R1+0x4d88] ;  /* 0x004d880001107983 */ /* 0x000ee80000300a00 */
[----:B------:R-:W-:Y:S04]  /*20310*/  STL.64 [R1+0x4d20], R6 ;  /* 0x004d200601007387 */ /* 0x000fe80000100a00 */
[----:B------:R1:W-:Y:S04]  /*20320*/  STL.64 [R1+0x4d18], R4 ;  /* 0x004d180401007387 */ /* 0x0003e80000100a00 */
[----:B-1----:R-:W2:Y:S04]  /*20330*/  LDL.LU R4, [R1+0x310] ;  /* 0x0003100001047983 */ /* 0x002ea80000300800 */
[----:B------:R-:W-:Y:S04]  /*20340*/  STL.64 [R1+0x580], R8 ;  /* 0x0005800801007387 */ /* 0x000fe80000100a00 */
[----:B------:R1:W-:Y:S04]  /*20350*/  STL.64 [R1+0x588], R10 ;  /* 0x0005880a01007387 */ /* 0x0003e80000100a00 */
[----:B------:R-:W2:Y:S04]  /*20360*/  LDL.LU R5, [R1+0x314] ;  /* 0x0003140001057983 */ /* 0x000ea80000300800 */
[----:B------:R-:W4:Y:S04]  /*20370*/  LDL.LU R6, [R1+0x318] ;  /* 0x0003180001067983 */ /* 0x000f280000300800 */
[----:B------:R-:W4:Y:S01]  /*20380*/  LDL.LU R7, [R1+0x31c] ;  /* 0x00031c0001077983 */ /* 0x000f220000300800 */
[----:B-1----:R-:W-:-:S02]  /*20390*/  IMAD.MOV.U32 R10, RZ, RZ, R21 ;  /* 0x000000ffff0a7224 */ /* 0x002fc400078e0015 */
[----:B------:R-:W-:Y:S01]  /*203a0*/  IMAD.MOV.U32 R11, RZ, RZ, R20 ;  /* 0x000000ffff0b7224 */ /* 0x000fe200078e0014 */
[----:B----4-:R-:W-:Y:S04]  /*203b0*/  STL.64 [R1+0x4d40], R6 ;  /* 0x004d400601007387 */ /* 0x010fe80000100a00 */
[----:B--2---:R-:W-:Y:S04]  /*203c0*/  STL.64 [R1+0x4d38], R4 ;  /* 0x004d380401007387 */ /* 0x004fe80000100a00 */
[----:B------:R1:W-:Y:S04]  /*203d0*/  STL.64 [R1+0x4d68], R10 ;  /* 0x004d680a01007387 */ /* 0x0003e80000100a00 */
[----:B------:R-:W2:Y:S04]  /*203e0*/  LDL.LU R8, [R1+0x350] ;  /* 0x0003500001087983 */ /* 0x000ea80000300800 */
[----:B------:R-:W2:Y:S04]  /*203f0*/  LDL.LU R9, [R1+0x354] ;  /* 0x0003540001097983 */ /* 0x000ea80000300800 */
[----:B-1----:R-:W4:Y:S04]  /*20400*/  LDL.LU R10, [R1+0x358] ;  /* 0x00035800010a7983 */ /* 0x002f280000300800 */
[----:B------:R-:W4:Y:S01]  /*20410*/  LDL.LU R11, [R1+0x35c] ;  /* 0x00035c00010b7983 */ /* 0x000f220000300800 */
[----:B------:R-:W-:Y:S01]  /*20420*/  MOV R26, R29 ;  /* 0x0000001d001a7202 */ /* 0x000fe20000000f00 */
[----:B------:R-:W-:-:S02]  /*20430*/  IMAD.MOV.U32 R27, RZ, RZ, R28 ;  /* 0x000000ffff1b7224 */ /* 0x000fc400078e001c */
[----:B----4-:R-:W-:Y:S04]  /*20440*/  STL.64 [R1+0x4d80], R10 ;  /* 0x004d800a01007387 */ /* 0x010fe80000100a00 */
[----:B--2---:R1:W-:Y:S04]  /*20450*/  STL.64 [R1+0x4d78], R8 ;  /* 0x004d780801007387 */ /* 0x0043e80000100a00 */
[----:B-1----:R-:W3:Y:S04]  /*20460*/  LDL.LU R8, [R1+0x360] ;  /* 0x0003600001087983 */ /* 0x002ee80000300800 */
[----:B------:R-:W3:Y:S04]  /*20470*/  LDL.LU R9, [R1+0x364] ;  /* 0x0003640001097983 */ /* 0x000ee80000300800 */
[----:B------:R-:W3:Y:S04]  /*20480*/  LDL.LU R10, [R1+0x368] ;  /* 0x00036800010a7983 */ /* 0x000ee80000300800 */
[----:B------:R-:W3:Y:S04]  /*20490*/  LDL.LU R11, [R1+0x36c] ;  /* 0x00036c00010b7983 */ /* 0x000ee80000300800 */
[----:B------:R-:W2:Y:S04]  /*204a0*/  LDL.LU R4, [R1+0x320] ;  /* 0x0003200001047983 */ /* 0x000ea80000300800 */
[----:B------:R-:W2:Y:S04]  /*204b0*/  LDL.LU R5, [R1+0x324] ;  /* 0x0003240001057983 */ /* 0x000ea80000300800 */
[----:B------:R-:W2:Y:S04]  /*204c0*/  LDL.LU R6, [R1+0x328] ;  /* 0x0003280001067983 */ /* 0x000ea80000300800 */
[----:B------:R-:W2:Y:S04]  /*204d0*/  LDL.LU R7, [R1+0x32c] ;  /* 0x00032c0001077983 */ /* 0x000ea80000300800 */
[----:B------:R1:W-:Y:S04]  /*204e0*/  STL.64 [R1+0x4d10], R22 ;  /* 0x004d101601007387 */ /* 0x0003e80000100a00 */
[----:B-1----:R-:W4:Y:S04]  /*204f0*/  LDL.64 R22, [R1+0x28] ;  /* 0x0000280001167983 */ /* 0x002f280000100a00 */
[----:B------:R-:W5:Y:S04]  /*20500*/  LDL.LU R12, [R1+0x220] ;  /* 0x00022000010c7983 */ /* 0x000f680000300800 */
[----:B------:R-:W5:Y:S04]  /*20510*/  LDL.LU R13, [R1+0x224] ;  /* 0x00022400010d7983 */ /* 0x000f680000300800 */
[----:B------:R-:W2:Y:S04]  /*20520*/  LDL.LU R14, [R1+0x228] ;  /* 0x00022800010e7983 */ /* 0x000ea80000300800 */
[----:B------:R-:W2:Y:S01]  /*20530*/  LDL.LU R15, [R1+0x22c] ;  /* 0x00022c00010f7983 */ /* 0x000ea20000300800 */
[C---:B---3--:R-:W-:Y:S03]  /*20540*/  HMMA.1688.F32.TF32 R24, R16.reuse, R26, R8 ;  /* 0x0000001a1018723c */ /* 0x048fe60000081008 */
[----:B--2---:R1:W-:Y:S04]  /*20550*/  STL.64 [R1+0x4ca8], R14 ;  /* 0x004ca80e01007387 */ /* 0x0043e80000100a00 */
[----:B-----5:R-:W-:Y:S04]  /*20560*/  STL.64 [R1+0x4ca0], R12 ;  /* 0x004ca00c01007387 */ /* 0x020fe80000100a00 */
[----:B-1----:R-:W2:Y:S04]  /*20570*/  LDL.64 R14, [R1+0x18] ;  /* 0x00001800010e7983 */ /* 0x002ea80000100a00 */
[----:B------:R-:W3:Y:S04]  /*20580*/  LDL.LU.64 R10, [R1+0x4d80] ;  /* 0x004d8000010a7983 */ /* 0x000ee80000300a00 */
[----:B------:R-:W3:Y:S04]  /*20590*/  LDL.LU.64 R8, [R1+0x4d78] ;  /* 0x004d780001087983 */ /* 0x000ee80000300a00 */
[----:B------:R-:W-:Y:S04]  /*205a0*/  STL.64 [R1+0x570], R24 ;  /* 0x0005701801007387 */ /* 0x000fe80000100a00 */
[----:B------:R1:W-:Y:S04]  /*205b0*/  STL.64 [R1+0x578], R26 ;  /* 0x0005781a01007387 */ /* 0x0003e80000100a00 */
[----:B-1----:R-:W3:Y:S02]  /*205c0*/  LDL.LU.64 R26, [R1+0x4d70] ;  /* 0x004d7000011a7983 */ /* 0x002ee40000300a00 */
[----:B---3--:R-:W-:Y:S02]  /*205d0*/  HMMA.1688.F32.TF32 R24, R16, R26, R8 ;  /* 0x0000001a1018723c */ /* 0x008fe40000081008 */
[----:B------:R-:W3:-:S15]  /*205e0*/  LDL.LU.64 R10, [R1+0x4d68] ;  /* 0x004d6800010a7983 */ /* 0x000ede0000300a00 */
[----:B------:R-:W-:Y:S02]  /*205f0*/  NOP ;  /* 0x0000000000007918 */ /* 0x000fe40000000000 */
[----:B------:R-:W-:Y:S04]  /*20600*/  STL.64 [R1+0x560], R24 ;  /* 0x0005601801007387 */ /* 0x000fe80000100a00 */
[----:B------:R1:W-:Y:S04]  /*20610*/  STL.64 [R1+0x568], R26 ;  /* 0x0005681a01007387 */ /* 0x0003e80000100a00 */
[----:B-1----:R-:W4:Y:S04]  /*20620*/  LDL.LU.64 R26, [R1+0x4d60] ;  /* 0x004d6000011a7983 */ /* 0x002f280000300a00 */
[----:B------:R-:W4:Y:S02]  /*20630*/  LDL.LU.64 R24, [R1+0x4d58] ;  /* 0x004d580001187983 */ /* 0x000f240000300a00 */
[----:B----4-:R-:W-:-:S15]  /*20640*/  HMMA.1688.F32.TF32 R24, R16, R22, R24 ;  /* 0x000000161018723c */ /* 0x010fde0000081018 */
[----:B------:R-:W-:-:S04]  /*20650*/  NOP ;  /* 0x0000000000007918 */ /* 0x000fc80000000000 */
[----:B------:R-:W-:Y:S04]  /*20660*/  STL.64 [R1+0x550], R24 ;  /* 0x0005501801007387 */ /* 0x000fe80000100a00 */
[----:B------:R1:W-:Y:S04]  /*20670*/  STL.64 [R1+0x558], R26 ;  /* 0x0005581a01007387 */ /* 0x0003e80000100a00 */
[----:B-1----:R-:W4:Y:S04]  /*20680*/  LDL.LU.64 R26, [R1+0x4d50] ;  /* 0x004d5000011a7983 */ /* 0x002f280000300a00 */
[----:B------:R-:W4:Y:S01]  /*20690*/  LDL.LU.64 R24, [R1+0x4d48] ;  /* 0x004d480001187983 */ /* 0x000f220000300a00 */
[----:B------:R-:W-:-:S02]  /*206a0*/  IMAD.MOV.U32 R9, RZ, RZ, R22 ;  /* 0x000000ffff097224 */ /* 0x000fc400078e0016 */
[----:B------:R-:W-:Y:S01]  /*206b0*/  IMAD.MOV.U32 R8, RZ, RZ, R23 ;  /* 0x000000ffff087224 */ /* 0x000fe200078e0017 */
[----:B--2---:R-:W-:Y:S01]  /*206c0*/  STL.64 [R1+0x4cb8], R14 ;  /* 0x004cb80e01007387 */ /* 0x004fe20000100a00 */
[----:B----4-:R-:W-:-:S15]  /*206d0*/  HMMA.1688.F32.TF32 R20, R16, R14, R24 ;  /* 0x0000000e1014723c */ /* 0x010fde0000081018 */
[----:B------:R-:W-:-:S04]  /*206e0*/  NOP ;  /* 0x0000000000007918 */ /* 0x000fc80000000000 */
[----:B------:R1:W-:Y:S04]  /*206f0*/  STL.64 [R1+0x540], R20 ;  /* 0x0005401401007387 */ /* 0x0003e80000100a00 */
[----:B------:R2:W-:Y:S04]  /*20700*/  STL.64 [R1+0x548], R22 ;  /* 0x0005481601007387 */ /* 0x0005e80000100a00 */
[----:B------:R-:W4:Y:S04]  /*20710*/  LDL.LU R24, [R1+0x260] ;  /* 0x0002600001187983 */ /* 0x000f280000300800 */
[----:B------:R-:W4:Y:S04]  /*20720*/  LDL.LU R25, [R1+0x264] ;  /* 0x0002640001197983 */ /* 0x000f280000300800 */
[----:B------:R-:W5:Y:S04]  /*20730*/  LDL.LU R26, [R1+0x268] ;  /* 0x00026800011a7983 */ /* 0x000f680000300800 */
[----:B------:R-:W5:Y:S04]  /*20740*/  LDL.LU R27, [R1+0x26c] ;  /* 0x00026c00011b7983 */ /* 0x000f680000300800 */
[----:B-1----:R-:W3:Y:S04]  /*20750*/  LDL.LU R20, [R1+0x300] ;  /* 0x0003000001147983 */ /* 0x002ee80000300800 */
[----:B------:R-:W3:Y:S01]  /*20760*/  LDL.LU R21, [R1+0x304] ;  /* 0x0003040001157983 */ /* 0x000ee20000300800 */
[----:B------:R-:W-:-:S03]  /*20770*/  IMAD.MOV.U32 R14, RZ, RZ, R9 ;  /* 0x000000ffff0e7224 */ /* 0x000fc600078e0009 */
[----:B--2---:R-:W2:Y:S01]  /*20780*/  LDL.LU R22, [R1+0x308] ;  /* 0x0003080001167983 */ /* 0x004ea20000300800 */
[----:B------:R-:W-:-:S03]  /*20790*/  IMAD.MOV.U32 R15, RZ, RZ, R8 ;  /* 0x000000ffff0f7224 */ /* 0x000fc600078e0008 */
[----:B------:R-:W2:Y:S04]  /*207a0*/  LDL.LU R23, [R1+0x30c] ;  /* 0x00030c0001177983 */ /* 0x000ea80000300800 */
[----:B-----5:R-:W-:Y:S04]  /*207b0*/  STL.64 [R1+0x4d08], R26 ;  /* 0x004d081a01007387 */ /* 0x020fe80000100a00 */
[----:B----4-:R1:W-:Y:S04]  /*207c0*/  STL.64 [R1+0x4d00], R24 ;  /* 0x004d001801007387 */ /* 0x0103e80000100a00 */
[----:B-1----:R-:W4:Y:S04]  /*207d0*/  LDL.LU R24, [R1+0x270] ;  /* 0x0002700001187983 */ /* 0x002f280000300800 */
[----:B------:R-:W4:Y:S04]  /*207e0*/  LDL.LU R25, [R1+0x274] ;  /* 0x0002740001197983 */ /* 0x000f280000300800 */
[----:B------:R-:W4:Y:S04]  /*207f0*/  LDL.LU R26, [R1+0x278] ;  /* 0x00027800011a7983 */ /* 0x000f280000300800 */
[----:B------:R-:W4:Y:S04]  /*20800*/  LDL.LU R27, [R1+0x27c] ;  /* 0x00027c00011b7983 */ /* 0x000f280000300800 */
[----:B------:R1:W-:Y:S04]  /*20810*/  STL.64 [R1+0x4cd0], R14 ;  /* 0x004cd00e01007387 */ /* 0x0003e80000100a00 */
[----:B-1----:R-:W5:Y:S01]  /*20820*/  LDL.64 R14, [R1+0x38] ;  /* 0x00003800010e7983 */ /* 0x002f620000100a00 */
[C---:B---3--:R-:W-:Y:S03]  /*20830*/  HMMA.1688.F32.TF32 R8, R16.reuse, R10, R4 ;  /* 0x0000000a1008723c */ /* 0x048fe60000081004 */
[----:B-----5:R1:W-:Y:S04]  /*20840*/  STL.64 [R1+0x4ce8], R14 ;  /* 0x004ce80e01007387 */ /* 0x0203e80000100a00 */
[----:B-1----:R-:W3:Y:S04]  /*20850*/  LDL.64 R14, [R1+0x48] ;  /* 0x00004800010e7983 */ /* 0x002ee80000100a00 */
[----:B------:R-:W5:Y:S04]  /*20860*/  LDL.LU.64 R6, [R1+0x4d40] ;  /* 0x004d400001067983 */ /* 0x000f680000300a00 */
[----:B------:R-:W5:Y:S04]  /*20870*/  LDL.LU.64 R4, [R1+0x4d38] ;  /* 0x004d380001047983 */ /* 0x000f680000300a00 */
[----:B------:R-:W-:Y:S04]  /*20880*/  STL.64 [R1+0x530], R8 ;  /* 0x0005300801007387 */ /* 0x000fe80000100a00 */
[----:B------:R1:W-:Y:S04]  /*20890*/  STL.64 [R1+0x538], R10 ;  /* 0x0005380a01007387 */ /* 0x0003e80000100a00 */
[----:B-1----:R-:W5:Y:S04]  /*208a0*/  LDL.LU.64 R10, [R1+0x4d30] ;  /* 0x004d3000010a7983 */ /* 0x002f680000300a00 */
[----:B------:R-:W2:Y:S01]  /*208b0*/  LDL.LU.64 R8, [R1+0x4d28] ;  /* 0x004d280001087983 */ /* 0x000ea20000300a00 */
[----:B-----5:R-:W-:-:S15]  /*208c0*/  HMMA.1688.F32.TF32 R4, R16, R10, R4 ;  /* 0x0000000a1004723c */ /* 0x020fde0000081004 */
[----:B------:R-:W-:-:S04]  /*208d0*/  NOP ;  /* 0x0000000000007918 */ /* 0x000fc80000000000 */
[----:B------:R-:W-:Y:S04]  /*208e0*/  STL.64 [R1+0x520], R4 ;  /* 0x0005200401007387 */ /* 0x000fe80000100a00 */
[----:B------:R1:W-:Y:S04]  /*208f0*/  STL.64 [R1+0x528], R6 ;  /* 0x0005280601007387 */ /* 0x0003e80000100a00 */
[----:B-1----:R-:W5:Y:S04]  /*20900*/  LDL.LU.64 R6, [R1+0x4d20] ;  /* 0x004d200001067983 */ /* 0x002f680000300a00 */
[----:B------:R-:W3:Y:S04]  /*20910*/  LDL.LU.64 R4, [R1+0x4d18] ;  /* 0x004d180001047983 */ /* 0x000ee80000300a00 */
[----:B------:R1:W-:Y:S04]  /*20920*/  STL.64 [R1+0x4c98], R10 ;  /* 0x004c980a01007387 */ /* 0x0003e80000100a00 */
[----:B--2---:R2:W-:Y:S04]  /*20930*/  STL.64 [R1+0x4c90], R8 ;  /* 0x004c900801007387 */ /* 0x0045e80000100a00 */
[----:B-1----:R-:W2:Y:S04]  /*20940*/  LDL.64 R10, [R1+0x8] ;  /* 0x00000800010a7983 */ /* 0x002ea80000100a00 */
[----:B--2---:R1:W-:Y:S04]  /*20950*/  STL.64 [R1+0x4cb0], R10 ;  /* 0x004cb00a01007387 */ /* 0x0043e80000100a00 */
[----:B------:R-:W2:Y:S04]  /*20960*/  LDL.LU R8, [R1+0x230] ;  /* 0x0002300001087983 */ /* 0x000ea80000300800 */
[----:B------:R-:W2:Y:S04]  /*20970*/  LDL.LU R9, [R1+0x234] ;  /* 0x0002340001097983 */ /* 0x000ea80000300800 */
[----:B-1----:R-:W2:Y:S04]  /*20980*/  LDL.LU R10, [R1+0x238] ;  /* 0x00023800010a7983 */ /* 0x002ea80000300800 */
[----:B------:R-:W2:Y:S01]  /*20990*/  LDL.LU R11, [R1+0x23c] ;  /* 0x00023c00010b7983 */ /* 0x000ea20000300800 */
[C---:B-----5:R-:W-:Y:S03]  /*209a0*/  HMMA.1688.F32.TF32 R20, R16.reuse, R6, R20 ;  /* 0x000000061014723c */ /* 0x060fe60000081014 */
[----:B--2---:R-:W-:Y:S04]  /*209b0*/  STL.64 [R1+0x4cc8], R10 ;  /* 0x004cc80a01007387 */ /* 0x004fe80000100a00 */
[----:B------:R1:W-:Y:S04]  /*209c0*/  STL.64 [R1+0x4cc0], R8 ;  /* 0x004cc00801007387 */ /* 0x0003e80000100a00 */
[----:B-1----:R-:W2:Y:S04]  /*209d0*/  LDL.LU R8, [R1+0x240] ;  /* 0x0002400001087983 */ /* 0x002ea80000300800 */
[----:B------:R-:W2:Y:S04]  /*209e0*/  LDL.LU R9, [R1+0x244] ;  /* 0x0002440001097983 */ /* 0x000ea80000300800 */
[----:B------:R-:W5:Y:S04]  /*209f0*/  LDL.LU R10, [R1+0x248] ;  /* 0x00024800010a7983 */ /* 0x000f680000300800 */
[----:B------:R-:W5:Y:S04]  /*20a00*/  LDL.LU R11, [R1+0x24c] ;  /* 0x00024c00010b7983 */ /* 0x000f680000300800 */
[----:B-----5:R-:W-:Y:S04]  /*20a10*/  STL.64 [R1+0x4ce0], R10 ;  /* 0x004ce00a01007387 */ /* 0x020fe80000100a00 */
[----:B--2---:R1:W-:Y:S04]  /*20a20*/  STL.64 [R1+0x4cd8], R8 ;  /* 0x004cd80801007387 */ /* 0x0043e80000100a00 */
[----:B-1----:R-:W2:Y:S04]  /*20a30*/  LDL.LU R8, [R1+0x250] ;  /* 0x0002500001087983 */ /* 0x002ea80000300800 */
[----:B------:R-:W2:Y:S04]  /*20a40*/  LDL.LU R9, [R1+0x254] ;  /* 0x0002540001097983 */ /* 0x000ea80000300800 */
[----:B------:R-:W2:Y:S04]  /*20a50*/  LDL.LU R10, [R1+0x258] ;  /* 0x00025800010a7983 */ /* 0x000ea80000300800 */
[----:B------:R-:W2:Y:S04]  /*20a60*/  LDL.LU R11, [R1+0x25c] ;  /* 0x00025c00010b7983 */ /* 0x000ea80000300800 */
[----:B------:R-:W-:Y:S04]  /*20a70*/  STL.64 [R1+0x510], R20 ;  /* 0x0005101401007387 */ /* 0x000fe80000100a00 */
[----:B------:R1:W-:Y:S04]  /*20a80*/  STL.64 [R1+0x518], R22 ;  /* 0x0005181601007387 */ /* 0x0003e80000100a00 */
[----:B-1----:R-:W4:Y:S02]  /*20a90*/  LDL.LU.64 R22, [R1+0x4d10] ;  /* 0x004d100001167983 */ /* 0x002f240000300a00 */
[----:B----4-:R-:W-:Y:S02]  /*20aa0*/  HMMA.1688.F32.TF32 R16, R16, R22, R24 ;  /* 0x000000161010723c */ /* 0x010fe40000081018 */
[----:B------:R-:W3:Y:S04]  /*20ab0*/  LDL.LU.64 R26, [R1+0x4d08] ;  /* 0x004d0800011a7983 */ /* 0x000ee80000300a00 */
[----:B------:R-:W3:Y:S04]  /*20ac0*/  LDL.LU.64 R24, [R1+0x4d00] ;  /* 0x004d000001187983 */ /* 0x000ee80000300a00 */
[----:B------:R-:W3:Y:S04]  /*20ad0*/  LDL.LU.64 R22, [R1+0x4cf8] ;  /* 0x004cf80001167983 */ /* 0x000ee80000300a00 */
[----:B------:R-:W3:Y:S05]  /*20ae0*/  LDL.LU.64 R20, [R1+0x4cf0] ;  /* 0x004cf00001147983 */ /* 0x000eea0000300a00 */
[----:B------:R-:W-:Y:S04]  /*20af0*/  STL.64 [R1+0x270], R16 ;  /* 0x0002701001007387 */ /* 0x000fe80000100a00 */
[----:B------:R1:W-:Y:S04]  /*20b00*/  STL.64 [R1+0x278], R18 ;  /* 0x0002781201007387 */ /* 0x0003e80000100a00 */
[----:B-1----:R-:W4:Y:S01]  /*20b10*/  LDL.64 R18, [R1+0x58] ;  /* 0x0000580001127983 */ /* 0x002f220000100a00 */
[----:B---3--:R-:W-:Y:S03]  /*20b20*/  HMMA.1688.F32.TF32 R24, R20, R14, R24 ;  /* 0x0000000e1418723c */ /* 0x008fe60000081018 */
[----:B----4-:R1:W-:Y:S04]  /*20b30*/  STL.64 [R1+0x4c88], R18 ;  /* 0x004c881201007387 */ /* 0x0103e80000100a00 */
[----:B------:R-:W3:Y:S04]  /*20b40*/  LDL.LU R16, [R1+0x210] ;  /* 0x0002100001107983 */ /* 0x000ee80000300800 */
[----:B------:R-:W3:Y:S04]  /*20b50*/  LDL.LU R17, [R1+0x214] ;  /* 0x0002140001117983 */ /* 0x000ee80000300800 */
[----:B-1----:R-:W3:Y:S04]  /*20b60*/  LDL.LU R18, [R1+0x218] ;  /* 0x0002180001127983 */ /* 0x002ee80000300800 */
[----:B------:R-:W3:Y:S04]  /*20b70*/  LDL.LU R19, [R1+0x21c] ;  /* 0x00021c0001137983 */ /* 0x000ee80000300800 */
[----:B------:R1:W-:Y:S04]  /*20b80*/  STL.64 [R1+0x7e0], R24 ;  /* 0x0007e01801007387 */ /* 0x0003e80000100a00 */
[----:B------:R-:W-:Y:S01]  /*20b90*/  STL.64 [R1+0x7e8], R26 ;  /* 0x0007e81a01007387 */ /* 0x000fe20000100a00 */
[----:B-1----:R-:W-:-:S02]  /*20ba0*/  IMAD.MOV.U32 R25, RZ, RZ, R14 ;  /* 0x000000ffff197224 */ /* 0x002fc400078e000e */
[----:B------:R-:W-:Y:S02]  /*20bb0*/  IMAD.MOV.U32 R24, RZ, RZ, R15 ;  /* 0x000000ffff187224 */ /* 0x000fe400078e000f */
        /* <DEDUP_REMOVED lines=13> */
[----:B------:R-:W-:Y:S04]  /*20c90*/  STL.64 [R1+0x7c0], R12 ;  /* 0x0007c00c01007387 */ /* 0x000fe80000100a00 */
[----:B------:R1:W-:Y:S04]  /*20ca0*/  STL.64 [R1+0x7c8], R14 ;  /* 0x0007c80e01007387 */ /* 0x0003e80000100a00 */
        /* <DEDUP_REMOVED lines=13> */
[----:B------:R-:W-:Y:S01]  /*20d80*/  STL.64 [R1+0x7a8], R14 ;  /* 0x0007a80e01007387 */ /* 0x000fe20000100a00 */
[----:B-1----:R-:W-:Y:S02]  /*20d90*/  IMAD.MOV.U32 R13, RZ, RZ, R10 ;  /* 0x000000ffff0d7224 */ /* 0x002fe400078e000a */
[----:B------:R-:W-:Y:S02]  /*20da0*/  IMAD.MOV.U32 R12, RZ, RZ, R11 ;  /* 0x000000ffff0c7224 */ /* 0x000fe400078e000b */
[----:B------:R-:W3:Y:S04]  /*20db0*/  LDL.LU.64 R10, [R1+0x4c98] ;  /* 0x004c9800010a7983 */ /* 0x000ee80000300a00 */
[----:B------:R-:W2:Y:S01]  /*20dc0*/  LDL.LU.64 R8, [R1+0x4c90] ;  /* 0x004c900001087983 */ /* 0x000ea20000300a00 */
[----:B---3--:R-:W-:Y:S03]  /*20dd0*/  HMMA.1688.F32.TF32 R16, R20, R10, R16 ;  /* 0x0000000a1410723c */ /* 0x008fe60000081010 */
[----:B------:R1:W-:Y:S04]  /*20de0*/  STL.64 [R1+0x4c10], R10 ;  /* 0x004c100a01007387 */ /* 0x0003e80000100a00 */
[----:B--2---:R-:W-:Y:S01]  /*20df0*/  STL.64 [R1+0x4c08], R8 ;  /* 0x004c080801007387 */ /* 0x004fe20000100a00 */
[----:B-1----:R-:W-:-:S11]  /*20e00*/  IMAD.MOV.U32 R11, RZ, RZ, R12 ;  /* 0x000000ffff0b7224 */ /* 0x002fd600078e000c */
[----:B------:R1:W-:Y:S04]  /*20e10*/  STL.64 [R1+0x790], R16 ;  /* 0x0007901001007387 */ /* 0x0003e80000100a00 */
[----:B------:R2:W-:Y:S01]  /*20e20*/  STL.64 [R1+0x798], R18 ;  /* 0x0007981201007387 */ /* 0x0005e20000100a00 */
[----:B------:R-:W-:-:S03]  /*20e30*/  IMAD.MOV.U32 R10, RZ, RZ, R13 ;  /* 0x000000ffff0a7224 */ /* 0x000fc600078e000d */
[----:B-1----:R-:W3:Y:S04]  /*20e40*/  LDL.LU R16, [R1+0x200] ;  /* 0x0002000001107983 */ /* 0x002ee80000300800 */
[----:B------:R-:W3:Y:S04]  /*20e50*/  LDL.LU R17, [R1+0x204] ;  /* 0x0002040001117983 */ /* 0x000ee80000300800 */
[----:B--2---:R-:W3:Y:S04]  /*20e60*/  LDL.LU R18, [R1+0x208] ;  /* 0x0002080001127983 */ /* 0x004ee80000300800 */
[----:B------:R-:W3:Y:S04]  /*20e70*/  LDL.LU R19, [R1+0x20c] ;  /* 0x00020c0001137983 */ /* 0x000ee80000300800 */
[----:B------:R-:W2:Y:S04]  /*20e80*/  LDL.LU R12, [R1+0x140] ;  /* 0x00014000010c7983 */ /* 0x000ea80000300800 */
[----:B------:R-:W2:Y:S04]  /*20e90*/  LDL.LU R13, [R1+0x144] ;  /* 0x00014400010d7983 */ /* 0x000ea80000300800 */
[----:B------:R-:W4:Y:S04]  /*20ea0*/  LDL.LU R14, [R1+0x148] ;  /* 0x00014800010e7983 */ /* 0x000f280000300800 */
[----:B------:R-:W4:Y:S04]  /*20eb0*/  LDL.LU R15, [R1+0x14c] ;  /* 0x00014c00010f7983 */ /* 0x000f280000300800 */
[----:B----4-:R1:W-:Y:S04]  /*20ec0*/  STL.64 [R1+0x4c50], R14 ;  /* 0x004c500e01007387 */ /* 0x0103e80000100a00 */
[----:B--2---:R-:W-:Y:S01]  /*20ed0*/  STL.64 [R1+0x4c48], R12 ;  /* 0x004c480c01007387 */ /* 0x004fe20000100a00 */
[----:B-1----:R-:W-:-:S02]  /*20ee0*/  IMAD.MOV.U32 R14, RZ, RZ, R29 ;  /* 0x000000ffff0e7224 */ /* 0x002fc400078e001d */
[----:B------:R-:W-:-:S05]  /*20ef0*/  IMAD.MOV.U32 R15, RZ, RZ, R28 ;  /* 0x000000ffff0f7224 */ /* 0x000fca00078e001c */
[----:B------:R1:W-:Y:S04]  /*20f00*/  STL.64 [R1+0x4c60], R14 ;  /* 0x004c600e01007387 */ /* 0x0003e80000100a00 */
[----:B------:R2:W-:Y:S01]  /*20f10*/  STL.64 [R1+0x4c28], R10 ;  /* 0x004c280a01007387 */ /* 0x0005e20000100a00 */
[----:B-1----:R-:W-:Y:S01]  /*20f20*/  IMAD.MOV.U32 R15, RZ, RZ, R24 ;  /* 0x000000ffff0f7224 */ /* 0x002fe200078e0018 */
[----:B------:R-:W-:Y:S02]  /*20f30*/  MOV R14, R25 ;  /* 0x00000019000e7202 */ /* 0x000fe40000000f00 */
[----:B------:R-:W4:Y:S01]  /*20f40*/  LDL.LU R24, [R1+0x170] ;  /* 0x0001700001187983 */ /* 0x000f220000300800 */
[----:B--2---:R-:W-:Y:S02]  /*20f50*/  IMAD.MOV.U32 R10, RZ, RZ, R27 ;  /* 0x000000ffff0a7224 */ /* 0x004fe400078e001b */
[----:B------:R-:W-:Y:S01]  /*20f60*/  IMAD.MOV.U32 R11, RZ, RZ, R26 ;  /* 0x000000ffff0b7224 */ /* 0x000fe200078e001a */
[----:B------:R-:W4:Y:S04]  /*20f70*/  LDL.LU R25, [R1+0x174] ;  /* 0x0001740001197983 */ /* 0x000f280000300800 */
[----:B------:R-:W4:Y:S04]  /*20f80*/  LDL.LU R26, [R1+0x178] ;  /* 0x00017800011a7983 */ /* 0x000f280000300800 */
[----:B------:R-:W4:Y:S04]  /*20f90*/  LDL.LU R27, [R1+0x17c] ;  /* 0x00017c00011b7983 */ /* 0x000f280000300800 */
[----:B------:R1:W-:Y:S04]  /*20fa0*/  STL.64 [R1+0x4c40], R10 ;  /* 0x004c400a01007387 */ /* 0x0003e80000100a00 */
[----:B-1----:R-:W2:Y:S01]  /*20fb0*/  LDL.64 R10, [R1+0x28] ;  /* 0x00002800010a7983 */ /* 0x002ea20000100a00 */
[C---:B---3--:R-:W-:Y:S03]  /*20fc0*/  HMMA.1688.F32.TF32 R16, R20.reuse, R6, R16 ;  /* 0x000000061410723c */ /* 0x048fe60000081010 */
[----:B--2---:R1:W-:Y:S04]  /*20fd0*/  STL.64 [R1+0x4c58], R10 ;  /* 0x004c580a01007387 */ /* 0x0043e80000100a00 */
[----:B------:R-:W2:Y:S04]  /*20fe0*/  LDL.LU R8, [R1+0x150] ;  /* 0x0001500001087983 */ /* 0x000ea80000300800 */
[----:B------:R-:W2:Y:S04]  /*20ff0*/  LDL.LU R9, [R1+0x154] ;  /* 0x0001540001097983 */ /* 0x000ea80000300800 */
[----:B-1----:R-:W3:Y:S04]  /*21000*/  LDL.LU R10, [R1+0x158] ;  /* 0x00015800010a7983 */ /* 0x002ee80000300800 */
[----:B------:R-:W3:Y:S04]  /*21010*/  LDL.LU R11, [R1+0x15c] ;  /* 0x00015c00010b7983 */ /* 0x000ee80000300800 */
[----:B---3--:R-:W-:Y:S04]  /*21020*/  STL.64 [R1+0x4c70], R10 ;  /* 0x004c700a01007387 */ /* 0x008fe80000100a00 */
[----:B--2---:R1:W-:Y:S04]  /*21030*/  STL.64 [R1+0x4c68], R8 ;  /* 0x004c680801007387 */ /* 0x0043e80000100a00 */
[----:B-1----:R-:W2:Y:S04]  /*21040*/  LDL.LU R8, [R1+0x160] ;  /* 0x0001600001087983 */ /* 0x002ea80000300800 */
[----:B------:R-:W2:Y:S04]  /*21050*/  LDL.LU R9, [R1+0x164] ;  /* 0x0001640001097983 */ /* 0x000ea80000300800 */
[----:B------:R-:W2:Y:S04]  /*21060*/  LDL.LU R10, [R1+0x168] ;  /* 0x00016800010a7983 */ /* 0x000ea80000300800 */
[----:B------:R-:W2:Y:S04]  /*21070*/  LDL.LU R11, [R1+0x16c] ;  /* 0x00016c00010b7983 */ /* 0x000ea80000300800 */
[----:B------:R-:W-:Y:S04]  /*21080*/  STL.64 [R1+0x780], R16 ;  /* 0x0007801001007387 */ /* 0x000fe80000100a00 */
[----:B------:R1:W-:Y:S04]  /*21090*/  STL.64 [R1+0x788], R18 ;  /* 0x0007881201007387 */ /* 0x0003e80000100a00 */
[----:B------:R-:W-:Y:S04]  /*210a0*/  LDS R16, [R0+UR10+0x82280] ;  /* 0x0822800a00107984 */ /* 0x000fe80008000800 */
[----:B-1----:R-:W4:Y:S04]  /*210b0*/  LDL.LU.64 R18, [R1+0x4c88] ;  /* 0x004c880001127983 */ /* 0x002f280000300a00 */
[----:B------:R-:W-:Y:S04]  /*210c0*/  STL.64 [R1+0x4c00], R6 ;  /* 0x004c000601007387 */ /* 0x000fe80000100a00 */
[----:B------:R1:W-:Y:S04]  /*210d0*/  STL.64 [R1+0x4bf8], R4 ;  /* 0x004bf80401007387 */ /* 0x0003e80000100a00 */
[----:B-1----:R-:W3:Y:S04]  /*210e0*/  LDL.LU R4, [R1+0x110] ;  /* 0x0001100001047983 */ /* 0x002ee80000300800 */
[----:B------:R-:W3:Y:S04]  /*210f0*/  LDL.LU R5, [R1+0x114] ;  /* 0x0001140001057983 */ /* 0x000ee80000300800 */
[----:B------:R-:W5:Y:S04]  /*21100*/  LDL.LU R6, [R1+0x118] ;  /* 0x0001180001067983 */ /* 0x000f680000300800 */
[----:B------:R-:W5:Y:S04]  /*21110*/  LDL.LU R7, [R1+0x11c] ;  /* 0x00011c0001077983 */ /* 0x000f680000300800 */
[----:B-----5:R-:W-:Y:S04]  /*21120*/  STL.64 [R1+0x4c20], R6 ;  /* 0x004c200601007387 */ /* 0x020fe80000100a00 */
[----:B---3--:R1:W-:Y:S04]  /*21130*/  STL.64 [R1+0x4c18], R4 ;  /* 0x004c180401007387 */ /* 0x0083e80000100a00 */
[----:B-1----:R-:W3:Y:S04]  /*21140*/  LDL.LU R4, [R1+0x120] ;  /* 0x0001200001047983 */ /* 0x002ee80000300800 */
[----:B------:R-:W3:Y:S04]  /*21150*/  LDL.LU R5, [R1+0x124] ;  /* 0x0001240001057983 */ /* 0x000ee80000300800 */
[----:B------:R-:W5:Y:S04]  /*21160*/  LDL.LU R6, [R1+0x128] ;  /* 0x0001280001067983 */ /* 0x000f680000300800 */
[----:B------:R-:W5:Y:S01]  /*21170*/  LDL.LU R7, [R1+0x12c] ;  /* 0x00012c0001077983 */ /* 0x000f620000300800 */
[----:B----4-:R-:W-:Y:S03]  /*21180*/  HMMA.1688.F32.TF32 R20, R20, R18, R24 ;  /* 0x000000121414723c */ /* 0x010fe60000081018 */
[----:B-----5:R-:W-:Y:S04]  /*21190*/  STL.64 [R1+0x4c38], R6 ;  /* 0x004c380601007387 */ /* 0x020fe80000100a00 */
[----:B---3--:R1:W-:Y:S04]  /*211a0*/  STL.64 [R1+0x4c30], R4 ;  /* 0x004c300401007387 */ /* 0x0083e80000100a00 */
[----:B-1----:R-:W3:Y:S04]  /*211b0*/  LDL.LU R4, [R1+0x130] ;  /* 0x0001300001047983 */ /* 0x002ee80000300800 */
[----:B------:R-:W3:Y:S04]  /*211c0*/  LDL.LU R5, [R1+0x134] ;  /* 0x0001340001057983 */ /* 0x000ee80000300800 */
[----:B------:R-:W3:Y:S04]  /*211d0*/  LDL.LU R6, [R1+0x138] ;  /* 0x0001380001067983 */ /* 0x000ee80000300800 */
[----:B------:R-:W3:Y:S04]  /*211e0*/  LDL.LU R7, [R1+0x13c] ;  /* 0x00013c0001077983 */ /* 0x000ee80000300800 */
[----:B------:R-:W2:Y:S04]  /*211f0*/  LDL.LU.64 R26, [R1+0x4c80] ;  /* 0x004c8000011a7983 */ /* 0x000ea80000300a00 */
[----:B------:R-:W2:Y:S04]  /*21200*/  LDL.LU.64 R24, [R1+0x4c78] ;  /* 0x004c780001187983 */ /* 0x000ea80000300a00 */
[----:B------:R1:W-:Y:S04]  /*21210*/  STL.64 [R1+0x680], R20 ;  /* 0x0006801401007387 */ /* 0x0003e80000100a00 */
[----:B------:R4:W-:Y:S04]  /*21220*/  STL.64 [R1+0x688], R22 ;  /* 0x0006881601007387 */ /* 0x0009e80000100a00 */
[----:B-1----:R-:W5:Y:S04]  /*21230*/  LDL.LU R20, [R1+0x60] ;  /* 0x0000600001147983 */ /* 0x002f680000300800 */
[----:B------:R-:W5:Y:S04]  /*21240*/  LDL.LU R21, [R1+0x64] ;  /* 0x0000640001157983 */ /* 0x000f680000300800 */
[----:B----4-:R-:W5:Y:S04]  /*21250*/  LDL.LU R22, [R1+0x68] ;  /* 0x0000680001167983 */ /* 0x010f680000300800 */
[----:B------:R-:W5:Y:S01]  /*21260*/  LDL.LU R23, [R1+0x6c] ;  /* 0x00006c0001177983 */ /* 0x000f620000300800 */
[----:B--2---:R-:W-:Y:S03]  /*21270*/  HMMA.1688.F32.TF32 R12, R24, R14, R8 ;  /* 0x0000000e180c723c */ /* 0x004fe60000081008 */
[----:B------:R-:W2:Y:S04]  /*21280*/  LDL.LU.64 R10, [R1+0x4c70] ;  /* 0x004c7000010a7983 */ /* 0x000ea80000300a00 */
[----:B------:R-:W2:-:S12]  /*21290*/  LDL.LU.64 R8, [R1+0x4c68] ;  /* 0x004c680001087983 */ /* 0x000e980000300a00 */
[----:B------:R-:W-:Y:S04]  /*212a0*/  STL.64 [R1+0x670], R12 ;  /* 0x0006700c01007387 */ /* 0x000fe80000100a00 */
[----:B------:R1:W-:Y:S04]  /*212b0*/  STL.64 [R1+0x678], R14 ;  /* 0x0006780e01007387 */ /* 0x0003e80000100a00 */
[----:B-1----:R-:W2:Y:S02]  /*212c0*/  LDL.LU.64 R14, [R1+0x4c60] ;  /* 0x004c6000010e7983 */ /* 0x002ea40000300a00 */
[----:B--2---:R-:W-:Y:S02]  /*212d0*/  HMMA.1688.F32.TF32 R12, R24, R14, R8 ;  /* 0x0000000e180c723c */ /* 0x004fe40000081008 */
[----:B------:R-:W2:-:S15]  /*212e0*/  LDL.LU.64 R10, [R1+0x4c58] ;  /* 0x004c5800010a7983 */ /* 0x000e9e0000300a00 */
[----:B------:R-:W-:Y:S02]  /*212f0*/  NOP ;  /* 0x0000000000007918 */ /* 0x000fe40000000000 */
[----:B------:R-:W-:Y:S04]  /*21300*/  STL.64 [R1+0x660], R12 ;  /* 0x0006600c01007387 */ /* 0x000fe80000100a00 */
[----:B------:R1:W-:Y:S04]  /*21310*/  STL.64 [R1+0x668], R14 ;  /* 0x0006680e01007387 */ /* 0x0003e80000100a00 */
[----:B-1----:R-:W2:Y:S04]  /*21320*/  LDL.LU.64 R14, [R1+0x4c50] ;  /* 0x004c5000010e7983 */ /* 0x002ea80000300a00 */
[----:B------:R-:W2:Y:S02]  /*21330*/  LDL.LU.64 R12, [R1+0x4c48] ;  /* 0x004c4800010c7983 */ /* 0x000ea40000300a00 */
[----:B--2---:R-:W-:-:S15]  /*21340*/  HMMA.1688.F32.TF32 R12, R24, R10, R12 ;  /* 0x0000000a180c723c */ /* 0x004fde000008100c */
[----:B------:R-:W-:-:S04]  /*21350*/  NOP ;  /* 0x0000000000007918 */ /* 0x000fc80000000000 */
[----:B------:R1:W-:Y:S04]  /*21360*/  STL.64 [R1+0x650], R12 ;  /* 0x0006500c01007387 */ /* 0x0003e80000100a00 */
[----:B------:R-:W-:Y:S01]  /*21370*/  STL.64 [R1+0x658], R14 ;  /* 0x0006580e01007387 */ /* 0x000fe20000100a00 */
[----:B------:R-:W-:Y:S02]  /*21380*/  IMAD.MOV.U32 R29, RZ, RZ, R18 ;  /* 0x000000ffff1d7224 */ /* 0x000fe400078e0012 */
[----:B------:R-:W-:Y:S01]  /*21390*/  IMAD.MOV.U32 R28, RZ, RZ, R19 ;  /* 0x000000ffff1c7224 */ /* 0x000fe200078e0013 */
[----:B------:R-:W-:Y:S01]  /*213a0*/  LDS R14, [R0+UR10+0x83200] ;  /* 0x0832000a000e7984 */ /* 0x000fe20008000800 */
[----:B-1----:R-:W-:Y:S02]  /*213b0*/  IMAD.MOV.U32 R13, RZ, RZ, R10 ;  /* 0x000000ffff0d7224 */ /* 0x002fe400078e000a */
        /* <DEDUP_REMOVED lines=13> */
[----:B-1----:R-:W2:Y:S04]  /*21490*/  LDL.LU.64 R10, [R1+0x4c10] ;  /* 0x004c1000010a7983 */ /* 0x002ea80000300a00 */
[----:B------:R-:W3:Y:S01]  /*214a0*/  LDL.LU.64 R8, [R1+0x4c08] ;  /* 0x004c080001087983 */ /* 0x000ee20000300a00 */
[----:B--2---:R-:W-:-:S15]  /*214b0*/  HMMA.1688.F32.TF32 R4, R24, R10, R4 ;  /* 0x0000000a1804723c */ /* 0x004fde0000081004 */
[----:B------:R-:W-:-:S04]  /*214c0*/  NOP ;  /* 0x0000000000007918 */ /* 0x000fc80000000000 */
[----:B------:R-:W-:Y:S04]  /*214d0*/  STL.64 [R1+0x620], R4 ;  /* 0x0006200401007387 */ /* 0x000fe80000100a00 */
[----:B------:R1:W-:Y:S04]  /*214e0*/  STL.64 [R1+0x628], R6 ;  /* 0x0006280601007387 */ /* 0x0003e80000100a00 */
[----:B-1----:R-:W2:Y:S04]  /*214f0*/  LDL.LU.64 R6, [R1+0x4c00] ;  /* 0x004c000001067983 */ /* 0x002ea80000300a00 */
[----:B------:R-:W4:Y:S04]  /*21500*/  LDL.LU.64 R4, [R1+0x4bf8] ;  /* 0x004bf80001047983 */ /* 0x000f280000300a00 */
[----:B------:R-:W-:Y:S04]  /*21510*/  STL.64 [R1+0x4b88], R10 ;  /* 0x004b880a01007387 */ /* 0x000fe80000100a00 */
[----:B---3--:R1:W-:Y:S04]  /*21520*/  STL.64 [R1+0x4b80], R8 ;  /* 0x004b800801007387 */ /* 0x0083e80000100a00 */
[----:B-1----:R-:W3:Y:S04]  /*21530*/  LDL.LU R8, [R1+0x100] ;  /* 0x0001000001087983 */ /* 0x002ee80000300800 */
[----:B------:R-:W3:Y:S04]  /*21540*/  LDL.LU R9, [R1+0x104] ;  /* 0x0001040001097983 */ /* 0x000ee80000300800 */
[----:B------:R-:W3:Y:S04]  /*21550*/  LDL.LU R10, [R1+0x108] ;  /* 0x00010800010a7983 */ /* 0x000ee80000300800 */
[----:B------:R-:W3:Y:S04]  /*21560*/  LDL.LU R11, [R1+0x10c] ;  /* 0x00010c00010b7983 */ /* 0x000ee80000300800 */
[----:B--2---:R-:W-:Y:S04]  /*21570*/  STL.64 [R1+0x4b78], R6 ;  /* 0x004b780601007387 */ /* 0x004fe80000100a00 */
[----:B----4-:R5:W-:Y:S01]  /*21580*/  STL.64 [R1+0x4b70], R4 ;  /* 0x004b700401007387 */ /* 0x010be20000100a00 */
[C---:B---3--:R-:W-:Y:S08]  /*21590*/  HMMA.1688.F32.TF32 R8, R24.reuse, R6, R8 ;  /* 0x000000061808723c */ /* 0x048ff00000081008 */
[----:B-----5:R-:W-:Y:S11]  /*215a0*/  HMMA.1688.F32.TF32 R4, R24, R18, R20 ;  /* 0x000000121804723c */ /* 0x020ff60000081014 */
[----:B------:R-:W-:Y:S04]  /*215b0*/  STL.64 [R1+0x610], R8 ;  /* 0x0006100801007387 */ /* 0x000fe80000100a00 */
[----:B------:R-:W-:Y:S04]  /*215c0*/  STL.64 [R1+0x618], R10 ;  /* 0x0006180a01007387 */ /* 0x000fe80000100a00 */
[----:B------:R1:W-:Y:S04]  /*215d0*/  STL.64 [R1+0x500], R4 ;  /* 0x0005000401007387 */ /* 0x0003e80000100a00 */
[----:B------:R2:W-:Y:S01]  /*215e0*/  STL.64 [R1+0x508], R6 ;  /* 0x0005080601007387 */ /* 0x0005e20000100a00 */
[----:B------:R-:W-:-:S03]  /*215f0*/  LOP3.LUT R27, R0, 0x20, RZ, 0x3c, !PT ;  /* 0x00000020001b7812 */ /* 0x000fc600078e3cff */
[----:B------:R-:W-:Y:S04]  /*21600*/  LDS R18, [R0+UR10+0x83280] ;  /* 0x0832800a00127984 */ /* 0x000fe80008000800 */
[----:B-1----:R-:W3:Y:S04]  /*21610*/  LDL.LU R4, [R1+0x390] ;  /* 0x0003900001047983 */ /* 0x002ee80000300800 */
[----:B------:R-:W3:Y:S04]  /*21620*/  LDL.LU R5, [R1+0x394] ;  /* 0x0003940001057983 */ /* 0x000ee80000300800 */
[----:B--2---:R-:W2:Y:S04]  /*21630*/  LDL.LU R6, [R1+0x398] ;  /* 0x0003980001067983 */ /* 0x004ea80000300800 */
[----:B------:R-:W2:Y:S04]  /*21640*/  LDL.LU R7, [R1+0x39c] ;  /* 0x00039c0001077983 */ /* 0x000ea80000300800 */
[----:B------:R-:W1:Y:S04]  /*21650*/  LDS R19, [R27+UR10+0x83280] ;  /* 0x0832800a1b137984 */ /* 0x000e680008000800 */
[----:B------:R-:W4:Y:S04]  /*21660*/  LDS R17, [R27+UR10+0x82280] ;  /* 0x0822800a1b117984 */ /* 0x000f280008000800 */
[----:B------:R-:W-:Y:S04]  /*21670*/  LDS R22, [R0+UR10+0x83300] ;  /* 0x0833000a00167984 */ /* 0x000fe80008000800 */
[----:B------:R-:W5:Y:S04]  /*21680*/  LDS R23, [R27+UR10+0x83300] ;  /* 0x0833000a1b177984 */ /* 0x000f680008000800 */
[----:B------:R-:W-:Y:S04]  /*21690*/  LDS R20, [R0+UR10+0x82300] ;  /* 0x0823000a00147984 */ /* 0x000fe80008000800 */
[----:B------:R-:W1:Y:S04]  /*216a0*/  LDS R21, [R27+UR10+0x82300] ;  /* 0x0823000a1b157984 */ /* 0x000e680008000800 */
[----:B------:R-:W-:Y:S04]  /*216b0*/  LDS R15, [R27+UR10+0x83200] ;  /* 0x0832000a1b0f7984 */ /* 0x000fe80008000800 */
[----:B------:R-:W-:Y:S04]  /*216c0*/  LDS R25, [R27+UR10+0x82380] ;  /* 0x0823800a1b197984 */ /* 0x000fe80008000800 */
[----:B------:R-:W-:Y:S04]  /*216d0*/  LDS R26, [R0+UR10+0x83380] ;  /* 0x0833800a001a7984 */ /* 0x000fe80008000800 */
[----:B------:R-:W-:Y:S04]  /*216e0*/  LDS R24, [R0+UR10+0x82380] ;  /* 0x0823800a00187984 */ /* 0x000fe80008000800 */
[----:B--2---:R-:W-:Y:S04]  /*216f0*/  STL.64 [R1+0x4b98], R6 ;  /* 0x004b980601007387 */ /* 0x004fe80000100a00 */
[----:B---3--:R2:W-:Y:S04]  /*21700*/  STL.64 [R1+0x4b90], R4 ;  /* 0x004b900401007387 */ /* 0x0085e80000100a00 */
[----:B--2---:R-:W2:Y:S04]  /*21710*/  LDL.LU R4, [R1+0x3a0] ;  /* 0x0003a00001047983 */ /* 0x004ea80000300800 */
[----:B------:R-:W2:Y:S04]  /*21720*/  LDL.LU R5, [R1+0x3a4] ;  /* 0x0003a40001057983 */ /* 0x000ea80000300800 */
[----:B------:R-:W3:Y:S04]  /*21730*/  LDL.LU R6, [R1+0x3a8] ;  /* 0x0003a80001067983 */ /* 0x000ee80000300800 */
[----:B------:R-:W3:Y:S04]  /*21740*/  LDL.LU R7, [R1+0x3ac] ;  /* 0x0003ac0001077983 */ /* 0x000ee80000300800 */
[----:B---3--:R3:W-:Y:S04]  /*21750*/  STL.64 [R1+0x4ba8], R6 ;  /* 0x004ba80601007387 */ /* 0x0087e80000100a00 */
[----:B--2---:R-:W-:Y:S04]  /*21760*/  STL.64 [R1+0x4ba0], R4 ;  /* 0x004ba00401007387 */ /* 0x004fe80000100a00 */
[----:B---3--:R-:W2:Y:S04]  /*21770*/  LDL.LU.64 R6, [R1+0x18] ;  /* 0x0000180001067983 */ /* 0x008ea80000300a00 */
[----:B--2---:R-:W-:Y:S04]  /*21780*/  STL.64 [R1+0x4bb8], R6 ;  /* 0x004bb80601007387 */ /* 0x004fe80000100a00 */
[----:B------:R-:W2:Y:S04]  /*21790*/  LDL.64 R10, [R1+0x8] ;  /* 0x00000800010a7983 */ /* 0x000ea80000100a00 */
[----:B--2---:R2:W-:Y:S04]  /*217a0*/  STL.64 [R1+0x4bb0], R10 ;  /* 0x004bb00a01007387 */ /* 0x0045e80000100a00 */
[----:B------:R-:W3:Y:S04]  /*217b0*/  LDL.LU R8, [R1+0x3b0] ;  /* 0x0003b00001087983 */ /* 0x000ee80000300800 */
[----:B------:R-:W3:Y:S04]  /*217c0*/  LDL.LU R9, [R1+0x3b4] ;  /* 0x0003b40001097983 */ /* 0x000ee80000300800 */
[----:B--2---:R-:W2:Y:S04]  /*217d0*/  LDL.LU R10, [R1+0x3b8] ;  /* 0x0003b800010a7983 */ /* 0x004ea80000300800 */
[----:B------:R-:W2:Y:S01]  /*217e0*/  LDL.LU R11, [R1+0x3bc] ;  /* 0x0003bc00010b7983 */ /* 0x000ea20000300800 */
[----:B------:R-:W-:-:S02]  /*217f0*/  IMAD.MOV.U32 R6, RZ, RZ, R13 ;  /* 0x000000ffff067224 */ /* 0x000fc400078e000d */
[----:B------:R-:W-:Y:S01]  /*21800*/  IMAD.MOV.U32 R7, RZ, RZ, R12 ;  /* 0x000000ffff077224 */ /* 0x000fe200078e000c */
[----:B------:R-:W-:Y:S04]  /*21810*/  LDS R13, [R27+UR10+0x82200] ;  /* 0x0822000a1b0d7984 */ /* 0x000fe80008000800 */
[----:B------:R-:W-:Y:S04]  /*21820*/  LDS R12, [R0+UR10+0x82200] ;  /* 0x0822000a000c7984 */ /* 0x000fe80008000800 */
[----:B------:R-:W1:Y:S04]  /*21830*/  LDS R27, [R27+UR10+0x83380] ;  /* 0x0833800a1b1b7984 */ /* 0x000e680008000800 */
[----:B--2---:R-:W-:Y:S04]  /*21840*/  STL.64 [R1+0x4bc8], R10 ;  /* 0x004bc80a01007387 */ /* 0x004fe80000100a00 */
[----:B---3--:R2:W-:Y:S04]  /*21850*/  STL.64 [R1+0x4bc0], R8 ;  /* 0x004bc00801007387 */ /* 0x0085e80000100a00 */
[----:B------:R-:W-:Y:S04]  /*21860*/  STL.64 [R1+0x4bd0], R6 ;  /* 0x004bd00601007387 */ /* 0x000fe80000100a00 */
[----:B--2---:R-:W2:Y:S04]  /*21870*/  LDL.LU R8, [R1+0x3c0] ;  /* 0x0003c00001087983 */ /* 0x004ea80000300800 */
[----:B------:R-:W2:Y:S04]  /*21880*/  LDL.LU R9, [R1+0x3c4] ;  /* 0x0003c40001097983 */ /* 0x000ea80000300800 */
[----:B------:R-:W3:Y:S04]  /*21890*/  LDL.LU R10, [R1+0x3c8] ;  /* 0x0003c800010a7983 */ /* 0x000ee80000300800 */
[----:B------:R-:W3:Y:S04]  /*218a0*/  LDL.LU R11, [R1+0x3cc] ;  /* 0x0003cc00010b7983 */ /* 0x000ee80000300800 */
[----:B---3--:R-:W-:Y:S04]  /*218b0*/  STL.64 [R1+0x4be0], R10 ;  /* 0x004be00a01007387 */ /* 0x008fe80000100a00 */
[----:B--2---:R2:W-:Y:S04]  /*218c0*/  STL.64 [R1+0x4bd8], R8 ;  /* 0x004bd80801007387 */ /* 0x0045e80000100a00 */
[----:B--2---:R-:W2:Y:S04]  /*218d0*/  LDL.LU R8, [R1+0x3d0] ;  /* 0x0003d00001087983 */ /* 0x004ea80000300800 */
[----:B------:R-:W2:Y:S04]  /*218e0*/  LDL.LU R9, [R1+0x3d4] ;  /* 0x0003d40001097983 */ /* 0x000ea80000300800 */
[----:B------:R-:W3:Y:S04]  /*218f0*/  LDL.LU R10, [R1+0x3d8] ;  /* 0x0003d800010a7983 */ /* 0x000ee80000300800 */
[----:B------:R-:W3:Y:S04]  /*21900*/  LDL.LU R11, [R1+0x3dc] ;  /* 0x0003dc00010b7983 */ /* 0x000ee80000300800 */
[----:B---3--:R3:W-:Y:S04]  /*21910*/  STL.64 [R1+0x4bf0], R10 ;  /* 0x004bf00a01007387 */ /* 0x0087e80000100a00 */
[----:B--2---:R-:W-:Y:S04]  /*21920*/  STL.64 [R1+0x4be8], R8 ;  /* 0x004be80801007387 */ /* 0x004fe80000100a00 */
[----:B------:R-:W2:Y:S04]  /*21930*/  LDL.64 R6, [R1+0x38] ;  /* 0x0000380001067983 */ /* 0x000ea80000100a00 */
[----:B---3--:R-:W3:Y:S04]  /*21940*/  LDL.64 R10, [R1+0x48] ;  /* 0x00004800010a7983 */ /* 0x008ee80000100a00 */
[----:B-1----:R-:W-:Y:S04]  /*21950*/  STL.64 [R1+0x4b68], R18 ;  /* 0x004b681201007387 */ /* 0x002fe80000100a00 */
[----:B----4-:R1:W-:Y:S04]  /*21960*/  STL.64 [R1+0x4b60], R16 ;  /* 0x004b601001007387 */ /* 0x0103e80000100a00 */
[----:B-1----:R-:W4:Y:S04]  /*21970*/  LDL.LU R16, [R1+0x380] ;  /* 0x0003800001107983 */ /* 0x002f280000300800 */
[----:B------:R-:W4:Y:S04]  /*21980*/  LDL.LU R17, [R1+0x384] ;  /* 0x0003840001117983 */ /* 0x000f280000300800 */
[----:B------:R-:W4:Y:S04]  /*21990*/  LDL.LU R18, [R1+0x388] ;  /* 0x0003880001127983 */ /* 0x000f280000300800 */
[----:B------:R-:W4:Y:S04]  /*219a0*/  LDL.LU R19, [R1+0x38c] ;  /* 0x00038c0001137983 */ /* 0x000f280000300800 */
[----:B-----5:R-:W-:Y:S04]  /*219b0*/  STL.64 [R1+0x4ac0], R22 ;  /* 0x004ac01601007387 */ /* 0x020fe80000100a00 */
[----:B------:R1:W-:Y:S04]  /*219c0*/  STL.64 [R1+0x4ab8], R20 ;  /* 0x004ab81401007387 */ /* 0x0003e80000100a00 */
[----:B-1----:R-:W3:Y:S04]  /*219d0*/  LDL.LU R20, [R1+0x3e0] ;  /* 0x0003e00001147983 */ /* 0x002ee80000300800 */
[----:B------:R-:W3:Y:S04]  /*219e0*/  LDL.LU R21, [R1+0x3e4] ;  /* 0x0003e40001157983 */ /* 0x000ee80000300800 */
[----:B------:R-:W3:Y:S04]  /*219f0*/  LDL.LU R22, [R1+0x3e8] ;  /* 0x0003e80001167983 */ /* 0x000ee80000300800 */
[----:B------:R-:W3:Y:S04]  /*21a00*/  LDL.LU R23, [R1+0x3ec] ;  /* 0x0003ec0001177983 */ /* 0x000ee80000300800 */
[----:B------:R-:W-:Y:S04]  /*21a10*/  STL.64 [R1+0x4a30], R26 ;  /* 0x004a301a01007387 */ /* 0x000fe80000100a00 */
[----:B------:R-:W-:Y:S01]  /*21a20*/  STL.64 [R1+0x4a28], R24 ;  /* 0x004a281801007387 */ /* 0x000fe20000100a00 */
[----:B---3--:R-:W-:-:S15]  /*21a30*/  HMMA.1688.F32.TF32 R20, R12, R10, R20 ;  /* 0x0000000a0c14723c */ /* 0x008fde0000081014 */
[----:B------:R-:W-:-:S04]  /*21a40*/  NOP ;  /* 0x0000000000007918 */ /* 0x000fc80000000000 */
[----:B------:R1:W-:Y:S04]  /*21a50*/  STL.64 [R1+0x4f0], R20 ;  /* 0x0004f01401007387 */ /* 0x0003e80000100a00 */
[----:B------:R2:W-:Y:S01]  /*21a60*/  STL.64 [R1+0x4f8], R22 ;  /* 0x0004f81601007387 */ /* 0x0005e20000100a00 */
[----:B-1----:R-:W-:Y:S01]  /*21a70*/  IMAD.MOV.U32 R21, RZ, RZ, R10 ;  /* 0x000000ffff157224 */ /* 0x002fe200078e000a */
[----:B------:R-:W-:Y:S02]  /*21a80*/  MOV R20, R11 ;  /* 0x0000000b00147202 */ /* 0x000fe40000000f00 */
[----:B------:R-:W3:Y:S04]  /*21a90*/  LDL.LU.64 R10, [R1+0x4bf0] ;  /* 0x004bf000010a7983 */ /* 0x000ee80000300a00 */
[----:B------:R-:W3:Y:S01]  /*21aa0*/  LDL.LU.64 R8, [R1+0x4be8] ;  /* 0x004be80001087983 */ /* 0x000ee20000300a00 */
[----:B--2---:R-:W-:-:S02]  /*21ab0*/  IMAD.MOV.U32 R23, RZ, RZ, R6 ;  /* 0x000000ffff177224 */ /* 0x004fc400078e0006 */
[----:B------:R-:W-:Y:S01]  /*21ac0*/  IMAD.MOV.U32 R22, RZ, RZ, R7 ;  /* 0x000000ffff167224 */ /* 0x000fe200078e0007 */
[----:B---3--:R-:W-:-:S15]  /*21ad0*/  HMMA.1688.F32.TF32 R8, R12, R6, R8 ;  /* 0x000000060c08723c */ /* 0x008fde0000081008 */
[----:B------:R-:W-:-:S04]  /*21ae0*/  NOP ;  /* 0x0000000000007918 */ /* 0x000fc80000000000 */
        /* <DEDUP_REMOVED lines=10> */
[----:B-1----:R-:W2:Y:S01]  /*21b90*/  LDL.LU.64 R6, [R1+0x4bb8] ;  /* 0x004bb80001067983 */ /* 0x002ea20000300a00 */
[----:B------:R-:W-:Y:S02]  /*21ba0*/  IMAD.MOV.U32 R26, RZ, RZ, R29 ;  /* 0x000000ffff1a7224 */ /* 0x000fe400078e001d */
[----:B------:R-:W-:Y:S01]  /*21bb0*/  IMAD.MOV.U32 R27, RZ, RZ, R28 ;  /* 0x000000ffff1b7224 */ /* 0x000fe200078e001c */
        /* <DEDUP_REMOVED lines=17> */
[----:B------:R-:W2:Y:S04]  /*21cd0*/  LDL.LU.64 R10, [R1+0x4b88] ;  /* 0x004b8800010a7983 */ /* 0x000ea80000300a00 */
[----:B------:R-:W3:Y:S01]  /*21ce0*/  LDL.LU.64 R8, [R1+0x4b80] ;  /* 0x004b800001087983 */ /* 0x000ee20000300a00 */
[----:B--2---:R-:W-:-:S15]  /*21cf0*/  HMMA.1688.F32.TF32 R4, R12, R10, R4 ;  /* 0x0000000a0c04723c */ /* 0x004fde0000081004 */
[----:B------:R-:W-:-:S04]  /*21d00*/  NOP ;  /* 0x0000000000007918 */ /* 0x000fc80000000000 */
[----:B------:R-:W-:Y:S04]  /*21d10*/  STL.64 [R1+0x4a0], R4 ;  /* 0x0004a00401007387 */ /* 0x000fe80000100a00 */
[----:B------:R1:W-:Y:S04]  /*21d20*/  STL.64 [R1+0x4a8], R6 ;  /* 0x0004a80601007387 */ /* 0x0003e80000100a00 */
[----:B-1----:R-:W4:Y:S04]  /*21d30*/  LDL.LU.64 R6, [R1+0x4b78] ;  /* 0x004b780001067983 */ /* 0x002f280000300a00 */
[----:B------:R-:W2:Y:S04]  /*21d40*/  LDL.LU.64 R4, [R1+0x4b70] ;  /* 0x004b700001047983 */ /* 0x000ea80000300a00 */
[----:B------:R-:W-:Y:S04]  /*21d50*/  STL.64 [R1+0x4ae8], R10 ;  /* 0x004ae80a01007387 */ /* 0x000fe80000100a00 */
[----:B---3--:R1:W-:Y:S04]  /*21d60*/  STL.64 [R1+0x4ae0], R8 ;  /* 0x004ae00801007387 */ /* 0x0083e80000100a00 */
[----:B-1----:R-:W3:Y:S04]  /*21d70*/  LDL.LU R8, [R1+0x2f0] ;  /* 0x0002f00001087983 */ /* 0x002ee80000300800 */
[----:B------:R-:W3:Y:S04]  /*21d80*/  LDL.LU R9, [R1+0x2f4] ;  /* 0x0002f40001097983 */ /* 0x000ee80000300800 */
[----:B------:R-:W3:Y:S04]  /*21d90*/  LDL.LU R10, [R1+0x2f8] ;  /* 0x0002f800010a7983 */ /* 0x000ee80000300800 */
[----:B------:R-:W3:Y:S01]  /*21da0*/  LDL.LU R11, [R1+0x2fc] ;  /* 0x0002fc00010b7983 */ /* 0x000ee20000300800 */
[----:B----4-:R-:W-:-:S15]  /*21db0*/  HMMA.1688.F32.TF32 R16, R12, R6, R16 ;  /* 0x000000060c10723c */ /* 0x010fde0000081010 */
[----:B------:R-:W-:-:S04]  /*21dc0*/  NOP ;  /* 0x0000000000007918 */ /* 0x000fc80000000000 */
[----:B------:R-:W-:Y:S04]  /*21dd0*/  STL.64 [R1+0x370], R16 ;  /* 0x0003701001007387 */ /* 0x000fe80000100a00 */
[----:B------:R1:W-:Y:S04]  /*21de0*/  STL.64 [R1+0x378], R18 ;  /* 0x0003781201007387 */ /* 0x0003e80000100a00 */
[----:B-1----:R-:W4:Y:S01]  /*21df0*/  LDL.LU.64 R18, [R1+0x4b68] ;  /* 0x004b680001127983 */ /* 0x002f220000300a00 */
[----:B---3--:R-:W-:Y:S03]  /*21e00*/  HMMA.1688.F32.TF32 R8, R12, R26, R8 ;  /* 0x0000001a0c08723c */ /* 0x008fe60000081008 */
[----:B------:R-:W4:Y:S04]  /*21e10*/  LDL.LU.64 R16, [R1+0x4b60] ;  /* 0x004b600001107983 */ /* 0x000f280000300a00 */
[----:B------:R-:W-:Y:S04]  /*21e20*/  STL.64 [R1+0x4ad8], R6 ;  /* 0x004ad80601007387 */ /* 0x000fe80000100a00 */
[----:B--2---:R1:W-:Y:S04]  /*21e30*/  STL.64 [R1+0x4ad0], R4 ;  /* 0x004ad00401007387 */ /* 0x0043e80000100a00 */
[----:B-1----:R-:W2:Y:S04]  /*21e40*/  LDL.LU R4, [R1+0x290] ;  /* 0x0002900001047983 */ /* 0x002ea80000300800 */
[----:B------:R-:W-:Y:S04]  /*21e50*/  STL.64 [R1+0x170], R8 ;  /* 0x0001700801007387 */ /* 0x000fe80000100a00 */
[----:B------:R1:W-:Y:S04]  /*21e60*/  STL.64 [R1+0x178], R10 ;  /* 0x0001780a01007387 */ /* 0x0003e80000100a00 */
[----:B------:R-:W2:Y:S04]  /*21e70*/  LDL.LU R5, [R1+0x294] ;  /* 0x0002940001057983 */ /* 0x000ea80000300800 */
[----:B------:R-:W3:Y:S04]  /*21e80*/  LDL.LU R6, [R1+0x298] ;  /* 0x0002980001067983 */ /* 0x000ee80000300800 */
[----:B------:R-:W3:Y:S01]  /*21e90*/  LDL.LU R7, [R1+0x29c] ;  /* 0x00029c0001077983 */ /* 0x000ee20000300800 */
[----:B-1----:R-:W-:-:S02]  /*21ea0*/  IMAD.MOV.U32 R10, RZ, RZ, R25 ;  /* 0x000000ffff0a7224 */ /* 0x002fc400078e0019 */
[----:B------:R-:W-:Y:S01]  /*21eb0*/  IMAD.MOV.U32 R11, RZ, RZ, R24 ;  /* 0x000000ffff0b7224 */ /* 0x000fe200078e0018 */
[----:B---3--:R-:W-:Y:S04]  /*21ec0*/  STL.64 [R1+0x4af8], R6 ;  /* 0x004af80601007387 */ /* 0x008fe80000100a00 */
[----:B--2---:R-:W-:Y:S04]  /*21ed0*/  STL.64 [R1+0x4af0], R4 ;  /* 0x004af00401007387 */ /* 0x004fe80000100a00 */
[----:B------:R1:W-:Y:S04]  /*21ee0*/  STL.64 [R1+0x4b00], R10 ;  /* 0x004b000a01007387 */ /* 0x0003e80000100a00 */
[----:B------:R-:W2:Y:S04]  /*21ef0*/  LDL.LU R8, [R1+0x2b0] ;  /* 0x0002b00001087983 */ /* 0x000ea80000300800 */
[----:B------:R-:W2:Y:S04]  /*21f00*/  LDL.LU R9, [R1+0x2b4] ;  /* 0x0002b40001097983 */ /* 0x000ea80000300800 */
[----:B-1----:R-:W3:Y:S04]  /*21f10*/  LDL.LU R10, [R1+0x2b8] ;  /* 0x0002b800010a7983 */ /* 0x002ee80000300800 */
[----:B------:R-:W3:Y:S04]  /*21f20*/  LDL.LU R11, [R1+0x2bc] ;  /* 0x0002bc00010b7983 */ /* 0x000ee80000300800 */
[----:B---3--:R1:W-:Y:S04]  /*21f30*/  STL.64 [R1+0x4b10], R10 ;  /* 0x004b100a01007387 */ /* 0x0083e80000100a00 */
[----:B--2---:R-:W-:Y:S04]  /*21f40*/  STL.64 [R1+0x4b08], R8 ;  /* 0x004b080801007387 */ /* 0x004fe80000100a00 */
[----:B-1----:R-:W2:Y:S04]  /*21f50*/  LDL.LU.64 R10, [R1+0x28] ;  /* 0x00002800010a7983 */ /* 0x002ea80000300a00 */
[----:B--2---:R1:W-:Y:S04]  /*21f60*/  STL.64 [R1+0x4b28], R10 ;  /* 0x004b280a01007387 */ /* 0x0043e80000100a00 */
[----:B------:R-:W2:Y:S04]  /*21f70*/  LDL.LU R4, [R1+0x2a0] ;  /* 0x0002a00001047983 */ /* 0x000ea80000300800 */
[----:B------:R-:W2:Y:S04]  /*21f80*/  LDL.LU R5, [R1+0x2a4] ;  /* 0x0002a40001057983 */ /* 0x000ea80000300800 */
[----:B------:R-:W3:Y:S04]  /*21f90*/  LDL.LU R6, [R1+0x2a8] ;  /* 0x0002a80001067983 */ /* 0x000ee80000300800 */
[----:B------:R-:W3:Y:S01]  /*21fa0*/  LDL.LU R7, [R1+0x2ac] ;  /* 0x0002ac0001077983 */ /* 0x000ee20000300800 */
[----:B-1----:R-:W-:-:S02]  /*21fb0*/  IMAD.MOV.U32 R10, RZ, RZ, R23 ;  /* 0x000000ffff0a7224 */ /* 0x002fc400078e0017 */
[----:B------:R-:W-:-:S05]  /*21fc0*/  IMAD.MOV.U32 R11, RZ, RZ, R22 ;  /* 0x000000ffff0b7224 */ /* 0x000fca00078e0016 */
[----:B------:R-:W-:Y:S04]  /*21fd0*/  STL.64 [R1+0x4b40], R10 ;  /* 0x004b400a01007387 */ /* 0x000fe80000100a00 */
[----:B---3--:R-:W-:Y:S04]  /*21fe0*/  STL.64 [R1+0x4b20], R6 ;  /* 0x004b200601007387 */ /* 0x008fe80000100a00 */
[----:B--2---:R1:W-:Y:S04]  /*21ff0*/  STL.64 [R1+0x4b18], R4 ;  /* 0x004b180401007387 */ /* 0x0043e80000100a00 */
[----:B-1----:R-:W2:Y:S04]  /*22000*/  LDL.LU R4, [R1+0x2c0] ;  /* 0x0002c00001047983 */ /* 0x002ea80000300800 */
[----:B------:R-:W2:Y:S04]  /*22010*/  LDL.LU R5, [R1+0x2c4] ;  /* 0x0002c40001057983 */ /* 0x000ea80000300800 */
[----:B------:R-:W3:Y:S04]  /*22020*/  LDL.LU R6, [R1+0x2c8] ;  /* 0x0002c80001067983 */ /* 0x000ee80000300800 */
[----:B------:R-:W3:Y:S04]  /*22030*/  LDL.LU R7, [R1+0x2cc] ;  /* 0x0002cc0001077983 */ /* 0x000ee80000300800 */
        /* <DEDUP_REMOVED lines=8> */
[----:B-1----:R-:W4:Y:S04]  /*220c0*/  LDL.LU R4, [R1+0x2e0] ;  /* 0x0002e00001047983 */ /* 0x002f280000300800 */
[----:B------:R-:W4:Y:S04]  /*220d0*/  LDL.LU R5, [R1+0x2e4] ;  /* 0x0002e40001057983 */ /* 0x000f280000300800 */
[----:B------:R-:W4:Y:S04]  /*220e0*/  LDL.LU R6, [R1+0x2e8] ;  /* 0x0002e80001067983 */ /* 0x000f280000300800 */
[----:B------:R-:W4:Y:S04]  /*220f0*/  LDL.LU R7, [R1+0x2ec] ;  /* 0x0002ec0001077983 */ /* 0x000f280000300800 */
[----:B------:R1:W-:Y:S04]  /*22100*/  STL.64 [R1+0x4ac8], R26 ;  /* 0x004ac81a01007387 */ /* 0x0003e80000100a00 */
[----:B------:R-:W2:Y:S04]  /*22110*/  LDL.LU R12, [R1+0x70] ;  /* 0x00007000010c7983 */ /* 0x000ea80000300800 */
[----:B------:R-:W2:Y:S04]  /*22120*/  LDL.LU R13, [R1+0x74] ;  /* 0x00007400010d7983 */ /* 0x000ea80000300800 */
[----:B------:R-:W3:Y:S04]  /*22130*/  LDL.LU R14, [R1+0x78] ;  /* 0x00007800010e7983 */ /* 0x000ee80000300800 */
[----:B------:R-:W3:Y:S01]  /*22140*/  LDL.LU R15, [R1+0x7c] ;  /* 0x00007c00010f7983 */ /* 0x000ee20000300800 */
[----:B------:R-:W-:-:S03]  /*22150*/  IMAD.MOV.U32 R11, RZ, RZ, R20 ;  /* 0x000000ffff0b7224 */ /* 0x000fc600078e0014 */
[----:B------:R-:W5:Y:S01]  /*22160*/  LDL.LU R24, [R1+0x280] ;  /* 0x0002800001187983 */ /* 0x000f620000300800 */
[----:B------:R-:W-:-:S03]  /*22170*/  MOV R10, R21 ;  /* 0x00000015000a7202 */ /* 0x000fc60000000f00 */
[----:B------:R-:W5:Y:S04]  /*22180*/  LDL.LU R25, [R1+0x284] ;  /* 0x0002840001197983 */ /* 0x000f680000300800 */
[----:B-1----:R-:W5:Y:S04]  /*22190*/  LDL.LU R26, [R1+0x288] ;  /* 0x00028800011a7983 */ /* 0x002f680000300800 */
[----:B------:R-:W5:Y:S04]  /*221a0*/  LDL.LU R27, [R1+0x28c] ;  /* 0x00028c00011b7983 */ /* 0x000f680000300800 */
[----:B------:R-:W4:Y:S04]  /*221b0*/  LDL.LU R20, [R1+0x1f0] ;  /* 0x0001f00001147983 */ /* 0x000f280000300800 */
[----:B------:R-:W4:Y:S04]  /*221c0*/  LDL.LU R21, [R1+0x1f4] ;  /* 0x0001f40001157983 */ /* 0x000f280000300800 */
[----:B------:R-:W4:Y:S04]  /*221d0*/  LDL.LU R22, [R1+0x1f8] ;  /* 0x0001f80001167983 */ /* 0x000f280000300800 */
[----:B------:R-:W5:Y:S04]  /*221e0*/  LDL.LU R23, [R1+0x1fc] ;  /* 0x0001fc0001177983 */ /* 0x000f680000300800 */
[----:B---3--:R-:W-:Y:S04]  /*221f0*/  STL.64 [R1+0x49b8], R14 ;  /* 0x0049b80e01007387 */ /* 0x008fe80000100a00 */
[----:B--2---:R1:W-:Y:S04]  /*22200*/  STL.64 [R1+0x49b0], R12 ;  /* 0x0049b00c01007387 */ /* 0x0043e80000100a00 */
[----:B-1----:R-:W2:Y:S04]  /*22210*/  LDL.LU R12, [R1+0xa0] ;  /* 0x0000a000010c7983 */ /* 0x002ea80000300800 */
[----:B------:R-:W2:Y:S04]  /*22220*/  LDL.LU R13, [R1+0xa4] ;  /* 0x0000a400010d7983 */ /* 0x000ea80000300800 */
[----:B------:R-:W3:Y:S04]  /*22230*/  LDL.LU R14, [R1+0xa8] ;  /* 0x0000a800010e7983 */ /* 0x000ee80000300800 */
[----:B------:R-:W3:Y:S01]  /*22240*/  LDL.LU R15, [R1+0xac] ;  /* 0x0000ac00010f7983 */ /* 0x000ee20000300800 */
[----:B----4-:R-:W-:Y:S03]  /*22250*/  HMMA.1688.F32.TF32 R8, R16, R10, R4 ;  /* 0x0000000a1008723c */ /* 0x010fe60000081004 */
[----:B---3--:R1:W-:Y:S04]  /*22260*/  STL.64 [R1+0x49c8], R14 ;  /* 0x0049c80e01007387 */ /* 0x0083e80000100a00 */
[----:B--2---:R-:W-:Y:S01]  /*22270*/  STL.64 [R1+0x49c0], R12 ;  /* 0x0049c00c01007387 */ /* 0x004fe20000100a00 */
[----:B-1----:R-:W-:-:S03]  /*22280*/  IMAD.MOV.U32 R14, RZ, RZ, R28 ;  /* 0x000000ffff0e7224 */ /* 0x002fc600078e001c */
[----:B------:R-:W2:Y:S01]  /*22290*/  LDL.LU R28, [R1+0x4b5c] ;  /* 0x004b5c00011c7983 */ /* 0x000ea20000300800 */
[----:B------:R-:W-:-:S03]  /*222a0*/  IMAD.MOV.U32 R15, RZ, RZ, R29 ;  /* 0x000000ffff0f7224 */ /* 0x000fc600078e001d */
[----:B------:R-:W3:Y:S04]  /*222b0*/  LDL.LU R29, [R1+0x4b58] ;  /* 0x004b5800011d7983 */ /* 0x000ee80000300800 */
[----:B------:R-:W4:Y:S04]  /*222c0*/  LDL.LU.64 R6, [R1+0x4b50] ;  /* 0x004b500001067983 */ /* 0x000f280000300a00 */
[----:B------:R-:W4:Y:S04]  /*222d0*/  LDL.LU.64 R4, [R1+0x4b48] ;  /* 0x004b480001047983 */ /* 0x000f280000300a00 */
[----:B------:R-:W-:Y:S04]  /*222e0*/  STL.64 [R1+0x770], R8 ;  /* 0x0007700801007387 */ /* 0x000fe80000100a00 */
[----:B------:R1:W-:Y:S04]  /*222f0*/  STL.64 [R1+0x778], R10 ;  /* 0x0007780a01007387 */ /* 0x0003e80000100a00 */
[----:B-1----:R-:W4:Y:S02]  /*22300*/  LDL.LU.64 R10, [R1+0x4b40] ;  /* 0x004b4000010a7983 */ /* 0x002f240000300a00 */
[----:B----4-:R-:W-:Y:S02]  /*22310*/  HMMA.1688.F32.TF32 R8, R16, R10, R4 ;  /* 0x0000000a1008723c */ /* 0x010fe40000081004 */
[----:B------:R-:W4:Y:S04]  /*22320*/  LDL.LU.64 R6, [R1+0x4b38] ;  /* 0x004b380001067983 */ /* 0x000f280000300a00 */
[----:B------:R-:W4:-:S13]  /*22330*/  LDL.LU.64 R4, [R1+0x4b30] ;  /* 0x004b300001047983 */ /* 0x000f1a0000300a00 */
[----:B------:R-:W-:Y:S04]  /*22340*/  STL.64 [R1+0x760], R8 ;  /* 0x0007600801007387 */ /* 0x000fe80000100a00 */
[----:B------:R1:W-:Y:S04]  /*22350*/  STL.64 [R1+0x768], R10 ;  /* 0x0007680a01007387 */ /* 0x0003e80000100a00 */
[----:B-1----:R-:W4:Y:S02]  /*22360*/  LDL.LU.64 R10, [R1+0x4b28] ;  /* 0x004b2800010a7983 */ /* 0x002f240000300a00 */
[----:B----4-:R-:W-:Y:S01]  /*22370*/  HMMA.1688.F32.TF32 R4, R16, R10, R4 ;  /* 0x0000000a1004723c */ /* 0x010fe20000081004 */
[----:B------:R-:W-:-:S02]  /*22380*/  IMAD.MOV.U32 R13, RZ, RZ, R10 ;  /* 0x000000ffff0d7224 */ /* 0x000fc400078e000a */
[----:B------:R-:W-:-:S15]  /*22390*/  IMAD.MOV.U32 R12, RZ, RZ, R11 ;  /* 0x000000ffff0c7224 */ /* 0x000fde00078e000b */
[----:B------:R-:W-:Y:S01]  /*223a0*/  NOP ;  /* 0x0000000000007918 */ /* 0x000fe20000000000 */
[----:B------:R-:W-:Y:S04]  /*223b0*/  STL.64 [R1+0x750], R4 ;  /* 0x0007500401007387 */ /* 0x000fe80000100a00 */
[----:B------:R1:W-:Y:S04]  /*223c0*/  STL.64 [R1+0x758], R6 ;  /* 0x0007580601007387 */ /* 0x0003e80000100a00 */
[----:B-1----:R-:W4:Y:S04]  /*223d0*/  LDL.LU.64 R6, [R1+0x4b20] ;  /* 0x004b200001067983 */ /* 0x002f280000300a00 */
[----:B------:R-:W4:Y:S04]  /*223e0*/  LDL.LU.64 R4, [R1+0x4b18] ;  /* 0x004b180001047983 */ /* 0x000f280000300a00 */
[----:B------:R-:W2:Y:S04]  /*223f0*/  LDL.LU.64 R10, [R1+0x4b10] ;  /* 0x004b1000010a7983 */ /* 0x000ea80000300a00 */
[----:B------:R-:W2:Y:S02]  /*22400*/  LDL.LU.64 R8, [R1+0x4b08] ;  /* 0x004b080001087983 */ /* 0x000ea40000300a00 */
[----:B--2---:R-:W-:-:S15]  /*22410*/  HMMA.1688.F32.TF32 R8, R16, R14, R8 ;  /* 0x0000000e1008723c */ /* 0x004fde0000081008 */
[----:B------:R-:W-:-:S04]  /*22420*/  NOP ;  /* 0x0000000000007918 */ /* 0x000fc80000000000 */
[----:B------:R-:W-:Y:S04]  /*22430*/  STL.64 [R1+0x740], R8 ;  /* 0x0007400801007387 */ /* 0x000fe80000100a00 */
[----:B------:R1:W-:Y:S04]  /*22440*/  STL.64 [R1+0x748], R10 ;  /* 0x0007480a01007387 */ /* 0x0003e80000100a00 */
[----:B-1----:R-:W4:Y:S04]  /*22450*/  LDL.LU.64 R10, [R1+0x4b00] ;  /* 0x004b0000010a7983 */ /* 0x002f280000300a00 */
[----:B------:R1:W-:Y:S04]  /*22460*/  STL.64 [R1+0x4a98], R14 ;  /* 0x004a980e01007387 */ /* 0x0003e80000100a00 */
[----:B-1----:R-:W2:Y:S01]  /*22470*/  LDL.LU.64 R14, [R1+0x38] ;  /* 0x00003800010e7983 */ /* 0x002ea20000300a00 */
[C---:B----4-:R-:W-:Y:S03]  /*22480*/  HMMA.1688.F32.TF32 R8, R16.reuse, R10, R4 ;  /* 0x0000000a1008723c */ /* 0x050fe60000081004 */
[----:B--2---:R-:W-:Y:S04]  /*22490*/  STL.64 [R1+0x4aa0], R14 ;  /* 0x004aa00e01007387 */ /* 0x004fe80000100a00 */
[----:B------:R-:W2:Y:S04]  /*224a0*/  LDL.LU.64 R6, [R1+0x4af8] ;  /* 0x004af80001067983 */ /* 0x000ea80000300a00 */
[----:B------:R-:W2:Y:S08]  /*224b0*/  LDL.LU.64 R4, [R1+0x4af0] ;  /* 0x004af00001047983 */ /* 0x000eb00000300a00 */
[----:B------:R-:W-:Y:S04]  /*224c0*/  STL.64 [R1+0x730], R8 ;  /* 0x0007300801007387 */ /* 0x000fe80000100a00 */
[----:B------:R1:W-:Y:S04]  /*224d0*/  STL.64 [R1+0x738], R10 ;  /* 0x0007380a01007387 */ /* 0x0003e80000100a00 */
[----:B-1----:R-:W2:Y:S04]  /*224e0*/  LDL.LU.64 R10, [R1+0x4ae8] ;  /* 0x004ae800010a7983 */ /* 0x002ea80000300a00 */
[----:B------:R-:W4:Y:S04]  /*224f0*/  LDL.LU.64 R8, [R1+0x4ae0] ;  /* 0x004ae00001087983 */ /* 0x000f280000300a00 */
[----:B------:R-:W3:Y:S01]  /*22500*/  LDL.LU.64 R14, [R1+0x48] ;  /* 0x00004800010e7983 */ /* 0x000ee20000300a00 */
[----:B--2---:R-:W-:-:S15]  /*22510*/  HMMA.1688.F32.TF32 R4, R16, R10, R4 ;  /* 0x0000000a1004723c */ /* 0x004fde0000081004 */
[----:B------:R-:W-:-:S04]  /*22520*/  NOP ;  /* 0x0000000000007918 */ /* 0x000fc80000000000 */
[----:B------:R-:W-:Y:S04]  /*22530*/  STL.64 [R1+0x720], R4 ;  /* 0x0007200401007387 */ /* 0x000fe80000100a00 */
[----:B------:R1:W-:Y:S04]  /*22540*/  STL.64 [R1+0x728], R6 ;  /* 0x0007280601007387 */ /* 0x0003e80000100a00 */
[----:B-1----:R-:W5:Y:S04]  /*22550*/  LDL.LU.64 R6, [R1+0x4ad8] ;  /* 0x004ad80001067983 */ /* 0x002f680000300a00 */
[----:B------:R-:W2:Y:S04]  /*22560*/  LDL.LU.64 R4, [R1+0x4ad0] ;  /* 0x004ad00001047983 */ /* 0x000ea80000300a00 */
[----:B------:R-:W-:Y:S04]  /*22570*/  STL.64 [R1+0x4a60], R10 ;  /* 0x004a600a01007387 */ /* 0x000fe80000100a00 */
[----:B----4-:R1:W-:Y:S04]  /*22580*/  STL.64 [R1+0x4a58], R8 ;  /* 0x004a580801007387 */ /* 0x0103e80000100a00 */
[----:B-1----:R-:W4:Y:S04]  /*22590*/  LDL.LU R8, [R1+0x1e0] ;  /* 0x0001e00001087983 */ /* 0x002f280000300800 */
[----:B------:R-:W4:Y:S04]  /*225a0*/  LDL.LU R9, [R1+0x1e4] ;  /* 0x0001e40001097983 */ /* 0x000f280000300800 */
[----:B------:R-:W4:Y:S04]  /*225b0*/  LDL.LU R10, [R1+0x1e8] ;  /* 0x0001e800010a7983 */ /* 0x000f280000300800 */
[----:B------:R-:W4:Y:S01]  /*225c0*/  LDL.LU R11, [R1+0x1ec] ;  /* 0x0001ec00010b7983 */ /* 0x000f220000300800 */
[----:B-----5:R-:W-:-:S15]  /*225d0*/  HMMA.1688.F32.TF32 R24, R16, R6, R24 ;  /* 0x000000061018723c */ /* 0x020fde0000081018 */
[----:B------:R-:W-:-:S04]  /*225e0*/  NOP ;  /* 0x0000000000007918 */ /* 0x000fc80000000000 */
[----:B------:R-:W-:Y:S04]  /*225f0*/  STL.64 [R1+0x710], R24 ;  /* 0x0007101801007387 */ /* 0x000fe80000100a00 */
[----:B------:R1:W-:Y:S04]  /*22600*/  STL.64 [R1+0x718], R26 ;  /* 0x0007181a01007387 */ /* 0x0003e80000100a00 */
[----:B-1----:R-:W5:Y:S04]  /*22610*/  LDL.LU.64 R26, [R1+0x4ac8] ;  /* 0x004ac800011a7983 */ /* 0x002f680000300a00 */
[----:B------:R-:W-:Y:S04]  /*22620*/  STL.64 [R1+0x4a50], R6 ;  /* 0x004a500601007387 */ /* 0x000fe80000100a00 */
[----:B--2---:R1:W-:Y:S04]  /*22630*/  STL.64 [R1+0x4a48], R4 ;  /* 0x004a480401007387 */ /* 0x0043e80000100a00 */
[----:B-1----:R-:W2:Y:S04]  /*22640*/  LDL.LU R4, [R1+0x1d0] ;  /* 0x0001d00001047983 */ /* 0x002ea80000300800 */
[----:B------:R-:W2:Y:S04]  /*22650*/  LDL.LU R5, [R1+0x1d4] ;  /* 0x0001d40001057983 */ /* 0x000ea80000300800 */
[----:B------:R-:W2:Y:S04]  /*22660*/  LDL.LU R6, [R1+0x1d8] ;  /* 0x0001d80001067983 */ /* 0x000ea80000300800 */
[----:B------:R-:W2:Y:S01]  /*22670*/  LDL.LU R7, [R1+0x1dc] ;  /* 0x0001dc0001077983 */ /* 0x000ea20000300800 */
[----:B-----5:R-:W-:Y:S03]  /*22680*/  HMMA.1688.F32.TF32 R16, R16, R26, R20 ;  /* 0x0000001a1010723c */ /* 0x020fe60000081014 */
[----:B------:R-:W4:Y:S04]  /*22690*/  LDL.LU.64 R22, [R1+0x4ac0] ;  /* 0x004ac00001167983 */ /* 0x000f280000300a00 */
[----:B------:R-:W4:Y:S04]  /*226a0*/  LDL.LU.64 R20, [R1+0x4ab8] ;  /* 0x004ab80001147983 */ /* 0x000f280000300a00 */
[----:B------:R1:W-:Y:S04]  /*226b0*/  STL.64 [R1+0x4a40], R26 ;  /* 0x004a401a01007387 */ /* 0x0003e80000100a00 */
[----:B------:R-:W5:Y:S04]  /*226c0*/  LDL.LU R24, [R1+0x1c0] ;  /* 0x0001c00001187983 */ /* 0x000f680000300800 */
[----:B------:R3:W-:Y:S04]  /*226d0*/  STL.64 [R1+0x600], R16 ;  /* 0x0006001001007387 */ /* 0x0007e80000100a00 */
[----:B------:R2:W-:Y:S04]  /*226e0*/  STL.64 [R1+0x608], R18 ;  /* 0x0006081201007387 */ /* 0x0005e80000100a00 */
[----:B------:R-:W5:Y:S04]  /*226f0*/  LDL.LU R25, [R1+0x1c4] ;  /* 0x0001c40001197983 */ /* 0x000f680000300800 */
[----:B-1----:R-:W5:Y:S01]  /*22700*/  LDL.LU R26, [R1+0x1c8] ;  /* 0x0001c800011a7983 */ /* 0x002f620000300800 */
[----:B---3--:R-:W-:-:S02]  /*22710*/  IMAD.MOV.U32 R16, RZ, RZ, R29 ;  /* 0x000000ffff107224 */ /* 0x008fc400078e001d */
[----:B------:R-:W-:Y:S01]  /*22720*/  IMAD.MOV.U32 R17, RZ, RZ, R28 ;  /* 0x000000ffff117224 */ /* 0x000fe200078e001c */
[----:B------:R-:W5:Y:S01]  /*22730*/  LDL.LU R27, [R1+0x1cc] ;  /* 0x0001cc00011b7983 */ /* 0x000f620000300800 */
[----:B--2---:R-:W-:Y:S02]  /*22740*/  IMAD.MOV.U32 R18, RZ, RZ, R3 ;  /* 0x000000ffff127224 */ /* 0x004fe400078e0003 */
[----:B------:R-:W-:Y:S01]  /*22750*/  IMAD.MOV.U32 R19, RZ, RZ, R2 ;  /* 0x000000ffff137224 */ /* 0x000fe200078e0002 */
[----:B------:R-:W2:Y:S04]  /*22760*/  LDL.LU R29, [R1+0x4ab4] ;  /* 0x004ab400011d7983 */ /* 0x000ea80000300800 */
[----:B------:R-:W3:Y:S04]  /*22770*/  LDL.LU R28, [R1+0x4ab0] ;  /* 0x004ab000011c7983 */ /* 0x000ee80000300800 */
[----:B------:R-:W2:Y:S04]  /*22780*/  LDL.LU R3, [R1+0x4aac] ;  /* 0x004aac0001037983 */ /* 0x000ea80000300800 */
[----:B------:R-:W2:Y:S04]  /*22790*/  LDL.LU R2, [R1+0x4aa8] ;  /* 0x004aa80001027983 */ /* 0x000ea80000300800 */
[----:B------:R-:W-:Y:S04]  /*227a0*/  STL.64 [R1+0x49d8], R18 ;  /* 0x0049d81201007387 */ /* 0x000fe80000100a00 */
[----:B------:R1:W-:Y:S04]  /*227b0*/  STL.64 [R1+0x49d0], R16 ;  /* 0x0049d01001007387 */ /* 0x0003e80000100a00 */
[----:B-1----:R-:W2:Y:S04]  /*227c0*/  LDL.LU R16, [R1+0xb0] ;  /* 0x0000b00001107983 */ /* 0x002ea80000300800 */
[----:B------:R-:W2:Y:S04]  /*227d0*/  LDL.LU R17, [R1+0xb4] ;  /* 0x0000b40001117983 */ /* 0x000ea80000300800 */
[----:B------:R-:W2:Y:S04]  /*227e0*/  LDL.LU R18, [R1+0xb8] ;  /* 0x0000b80001127983 */ /* 0x000ea80000300800 */
[----:B------:R-:W2:Y:S01]  /*227f0*/  LDL.LU R19, [R1+0xbc] ;  /* 0x0000bc0001137983 */ /* 0x000ea20000300800 */
[----:B----4-:R-:W-:Y:S03]  /*22800*/  HMMA.1688.F32.TF32 R8, R20, R14, R8 ;  /* 0x0000000e1408723c */ /* 0x010fe60000081008 */
[----:B--2---:R-:W-:Y:S04]  /*22810*/  STL.64 [R1+0x49e8], R18 ;  /* 0x0049e81201007387 */ /* 0x004fe80000100a00 */
[----:B------:R-:W-:-:S12]  /*22820*/  STL.64 [R1+0x49e0], R16 ;  /* 0x0049e01001007387 */ /* 0x000fd80000100a00 */
[----:B------:R1:W-:Y:S04]  /*22830*/  STL.64 [R1+0x5f0], R8 ;  /* 0x0005f00801007387 */ /* 0x0003e80000100a00 */
[----:B------:R-:W-:Y:S01]  /*22840*/  STL.64 [R1+0x5f8], R10 ;  /* 0x0005f80a01007387 */ /* 0x000fe20000100a00 */
[----:B-1----:R-:W-:Y:S02]  /*22850*/  IMAD.MOV.U32 R9, RZ, RZ, R14 ;  /* 0x000000ffff097224 */ /* 0x002fe400078e000e */
[----:B------:R-:W-:Y:S02]  /*22860*/  IMAD.MOV.U32 R8, RZ, RZ, R15 ;  /* 0x000000ffff087224 */ /* 0x000fe400078e000f */
[----:B------:R-:W2:Y:S01]  /*22870*/  LDL.LU.64 R14, [R1+0x4aa0] ;  /* 0x004aa000010e7983 */ /* 0x000ea20000300a00 */
[----:B------:R-:W-:Y:S01]  /*22880*/  IMAD.MOV.U32 R18, RZ, RZ, R13 ;  /* 0x000000ffff127224 */ /* 0x000fe200078e000d */
[----:B------:R-:W-:-:S07]  /*22890*/  MOV R19, R12 ;  /* 0x0000000c00137202 */ /* 0x000fce0000000f00 */
[C---:B-----5:R-:W-:Y:S08]  /*228a0*/  HMMA.1688.F32.TF32 R24, R20.reuse, R18, R24 ;  /* 0x000000121418723c */ /* 0x060ff00000081018 */
[----:B--2---:R-:W-:-:S15]  /*228b0*/  HMMA.1688.F32.TF32 R4, R20, R14, R4 ;  /* 0x0000000e1404723c */ /* 0x004fde0000081004 */
[----:B------:R-:W-:-:S04]  /*228c0*/  NOP ;  /* 0x0000000000007918 */ /* 0x000fc80000000000 */
[----:B------:R1:W-:Y:S04]  /*228d0*/  STL.64 [R1+0x5e0], R4 ;  /* 0x0005e00401007387 */ /* 0x0003e80000100a00 */
[----:B------:R-:W-:Y:S01]  /*228e0*/  STL.64 [R1+0x5e8], R6 ;  /* 0x0005e80601007387 */ /* 0x000fe20000100a00 */
[----:B-1----:R-:W-:Y:S02]  /*228f0*/  IMAD.MOV.U32 R4, RZ, RZ, R15 ;  /* 0x000000ffff047224 */ /* 0x002fe400078e000f */
[----:B------:R-:W-:Y:S02]  /*22900*/  IMAD.MOV.U32 R5, RZ, RZ, R14 ;  /* 0x000000ffff057224 */ /* 0x000fe400078e000e */
[----:B------:R-:W2:Y:S04]  /*22910*/  LDL.LU.64 R14, [R1+0x4a98] ;  /* 0x004a9800010e7983 */ /* 0x000ea80000300a00 */
[----:B------:R1:W-:Y:S04]  /*22920*/  STL.64 [R1+0x49f8], R18 ;  /* 0x0049f81201007387 */ /* 0x0003e80000100a00 */
[----:B------:R-:W-:Y:S04]  /*22930*/  STL.64 [R1+0x5d0], R24 ;  /* 0x0005d01801007387 */ /* 0x000fe80000100a00 */
[----:B------:R-:W-:Y:S01]  /*22940*/  STL.64 [R1+0x5d8], R26 ;  /* 0x0005d81a01007387 */ /* 0x000fe20000100a00 */
[----:B-1----:R-:W-:-:S02]  /*22950*/  IMAD.MOV.U32 R19, RZ, RZ, R4 ;  /* 0x000000ffff137224 */ /* 0x002fc400078e0004 */
[----:B------:R-:W-:Y:S01]  /*22960*/  IMAD.MOV.U32 R18, RZ, RZ, R5 ;  /* 0x000000ffff127224 */ /* 0x000fe200078e0005 */
[----:B------:R-:W4:Y:S04]  /*22970*/  LDL.LU R4, [R1+0x190] ;  /* 0x0001900001047983 */ /* 0x000f280000300800 */
[----:B------:R-:W4:Y:S04]  /*22980*/  LDL.LU R5, [R1+0x194] ;  /* 0x0001940001057983 */ /* 0x000f280000300800 */
[----:B------:R-:W5:Y:S04]  /*22990*/  LDL.LU R6, [R1+0x198] ;  /* 0x0001980001067983 */ /* 0x000f680000300800 */
[----:B------:R-:W5:Y:S04]  /*229a0*/  LDL.LU R7, [R1+0x19c] ;  /* 0x00019c0001077983 */ /* 0x000f680000300800 */
[----:B-----5:R-:W-:Y:S04]  /*229b0*/  STL.64 [R1+0x4a70], R6 ;  /* 0x004a700601007387 */ /* 0x020fe80000100a00 */
[----:B----4-:R1:W-:Y:S04]  /*229c0*/  STL.64 [R1+0x4a68], R4 ;  /* 0x004a680401007387 */ /* 0x0103e80000100a00 */
[----:B-1----:R-:W4:Y:S04]  /*229d0*/  LDL.LU R4, [R1+0x1a0] ;  /* 0x0001a00001047983 */ /* 0x002f280000300800 */
[----:B------:R-:W4:Y:S04]  /*229e0*/  LDL.LU R5, [R1+0x1a4] ;  /* 0x0001a40001057983 */ /* 0x000f280000300800 */
[----:B------:R-:W5:Y:S04]  /*229f0*/  LDL.LU R6, [R1+0x1a8] ;  /* 0x0001a80001067983 */ /* 0x000f680000300800 */
[----:B------:R-:W5:Y:S04]  /*22a00*/  LDL.LU R7, [R1+0x1ac] ;  /* 0x0001ac0001077983 */ /* 0x000f680000300800 */
[----:B-----5:R-:W-:Y:S04]  /*22a10*/  STL.64 [R1+0x4a90], R6 ;  /* 0x004a900601007387 */ /* 0x020fe80000100a00 */
[----:B----4-:R1:W-:Y:S04]  /*22a20*/  STL.64 [R1+0x4a88], R4 ;  /* 0x004a880401007387 */ /* 0x0103e80000100a00 */
[----:B-1----:R-:W2:Y:S04]  /*22a30*/  LDL.LU R4, [R1+0x1b0] ;  /* 0x0001b00001047983 */ /* 0x002ea80000300800 */
[----:B------:R-:W2:Y:S04]  /*22a40*/  LDL.LU R5, [R1+0x1b4] ;  /* 0x0001b40001057983 */ /* 0x000ea80000300800 */
[----:B------:R-:W2:Y:S04]  /*22a50*/  LDL.LU R6, [R1+0x1b8] ;  /* 0x0001b80001067983 */ /* 0x000ea80000300800 */
[----:B------:R-:W2:Y:S04]  /*22a60*/  LDL.LU R7, [R1+0x1bc] ;  /* 0x0001bc0001077983 */ /* 0x000ea80000300800 */
[----:B------:R-:W4:Y:S04]  /*22a70*/  LDL.LU.64 R10, [R1+0x8] ;  /* 0x00000800010a7983 */ /* 0x000f280000300a00 */
[----:B------:R-:W5:Y:S04]  /*22a80*/  LDL.LU R24, [R1+0x180] ;  /* 0x0001800001187983 */ /* 0x000f680000300800 */
[----:B------:R-:W5:Y:S04]  /*22a90*/  LDL.LU R25, [R1+0x184] ;  /* 0x0001840001197983 */ /* 0x000f680000300800 */
[----:B------:R-:W5:Y:S04]  /*22aa0*/  LDL.LU R26, [R1+0x188] ;  /* 0x00018800011a7983 */ /* 0x000f680000300800 */
[----:B------:R-:W5:Y:S04]  /*22ab0*/  LDL.LU R27, [R1+0x18c] ;  /* 0x00018c00011b7983 */ /* 0x000f680000300800 */
[----:B------:R1:W-:Y:S02]  /*22ac0*/  STL.64 [R1+0x4a10], R18 ;  /* 0x004a101201007387 */ /* 0x0003e40000100a00 */
[----:B-1----:R-:W-:-:S02]  /*22ad0*/  IMAD.MOV.U32 R18, RZ, RZ, R9 ;  /* 0x000000ffff127224 */ /* 0x002fc400078e0009 */
[----:B------:R-:W-:-:S05]  /*22ae0*/  IMAD.MOV.U32 R19, RZ, RZ, R8 ;  /* 0x000000ffff137224 */ /* 0x000fca00078e0008 */
[----:B------:R1:W-:Y:S04]  /*22af0*/  STL.64 [R1+0x4a38], R18 ;  /* 0x004a381201007387 */ /* 0x0003e80000100a00 */
[----:B------:R-:W3:Y:S04]  /*22b00*/  LDL.LU R16, [R1+0xf0] ;  /* 0x0000f00001107983 */ /* 0x000ee80000300800 */
[----:B------:R-:W3:Y:S04]  /*22b10*/  LDL.LU R17, [R1+0xf4] ;  /* 0x0000f40001117983 */ /* 0x000ee80000300800 */
[----:B-1----:R-:W3:Y:S04]  /*22b20*/  LDL.LU R18, [R1+0xf8] ;  /* 0x0000f80001127983 */ /* 0x002ee80000300800 */
[----:B------:R-:W4:Y:S01]  /*22b30*/  LDL.LU R19, [R1+0xfc] ;  /* 0x0000fc0001137983 */ /* 0x000f220000300800 */
[----:B------:R-:W-:-:S02]  /*22b40*/  IMAD.MOV.U32 R12, RZ, RZ, R2 ;  /* 0x000000ffff0c7224 */ /* 0x000fc400078e0002 */
[----:B------:R-:W-:Y:S01]  /*22b50*/  IMAD.MOV.U32 R13, RZ, RZ, R3 ;  /* 0x000000ffff0d7224 */ /* 0x000fe200078e0003 */
[----:B--2---:R-:W-:-:S15]  /*22b60*/  HMMA.1688.F32.TF32 R4, R20, R14, R4 ;  /* 0x0000000e1404723c */ /* 0x004fde0000081004 */
[----:B------:R-:W-:-:S04]  /*22b70*/  NOP ;  /* 0x0000000000007918 */ /* 0x000fc80000000000 */
[----:B------:R-:W-:Y:S04]  /*22b80*/  STL.64 [R1+0x5c0], R4 ;  /* 0x0005c00401007387 */ /* 0x000fe80000100a00 */
[----:B------:R1:W-:Y:S04]  /*22b90*/  STL.64 [R1+0x5c8], R6 ;  /* 0x0005c80601007387 */ /* 0x0003e80000100a00 */
[----:B-1----:R-:W4:Y:S04]  /*22ba0*/  LDL.LU.64 R6, [R1+0x4a90] ;  /* 0x004a900001067983 */ /* 0x002f280000300a00 */
[----:B------:R-:W4:Y:S04]  /*22bb0*/  LDL.LU.64 R4, [R1+0x4a88] ;  /* 0x004a880001047983 */ /* 0x000f280000300a00 */
[----:B------:R3:W-:Y:S04]  /*22bc0*/  STL.64 [R1+0x49f0], R14 ;  /* 0x0049f00e01007387 */ /* 0x0007e80000100a00 */
[----:B------:R-:W2:Y:S04]  /*22bd0*/  LDL.LU R2, [R1+0x4a84] ;  /* 0x004a840001027983 */ /* 0x000ea80000300800 */
[----:B------:R-:W2:Y:S01]  /*22be0*/  LDL.LU R3, [R1+0x4a80] ;  /* 0x004a800001037983 */ /* 0x000ea20000300800 */
[----:B---3--:R-:W-:Y:S01]  /*22bf0*/  MOV R14, R28 ;  /* 0x0000001c000e7202 */ /* 0x008fe20000000f00 */
[----:B------:R-:W-:-:S02]  /*22c00*/  IMAD.MOV.U32 R15, RZ, RZ, R29 ;  /* 0x000000ffff0f7224 */ /* 0x000fc400078e001d */
[----:B------:R-:W3:Y:S04]  /*22c10*/  LDL.LU R28, [R1+0x4a7c] ;  /* 0x004a7c00011c7983 */ /* 0x000ee80000300800 */
        /* <DEDUP_REMOVED lines=8> */
[----:B--2---:R1:W-:Y:S04]  /*22ca0*/  STL.64 [R1+0x4a20], R14 ;  /* 0x004a200e01007387 */ /* 0x0043e80000100a00 */
[----:B------:R-:W-:-:S12]  /*22cb0*/  STL.64 [R1+0x4a18], R12 ;  /* 0x004a180c01007387 */ /* 0x000fd80000100a00 */
[----:B------:R-:W-:Y:S04]  /*22cc0*/  STL.64 [R1+0x5b0], R4 ;  /* 0x0005b00401007387 */ /* 0x000fe80000100a00 */
[----:B------:R2:W-:Y:S01]  /*22cd0*/  STL.64 [R1+0x5b8], R6 ;  /* 0x0005b80601007387 */ /* 0x0005e20000100a00 */
[----:B-1----:R-:W-:Y:S02]  /*22ce0*/  IMAD.MOV.U32 R14, RZ, RZ, R3 ;  /* 0x000000ffff0e7224 */ /* 0x002fe400078e0003 */
[----:B------:R-:W-:Y:S02]  /*22cf0*/  IMAD.MOV.U32 R15, RZ, RZ, R2 ;  /* 0x000000ffff0f7224 */ /* 0x000fe400078e0002 */
[----:B------:R-:W-:Y:S02]  /*22d00*/  IMAD.MOV.U32 R3, RZ, RZ, R10 ;  /* 0x000000ffff037224 */ /* 0x000fe400078e000a */
[----:B------:R-:W-:Y:S01]  /*22d10*/  IMAD.MOV.U32 R2, RZ, RZ, R11 ;  /* 0x000000ffff027224 */ /* 0x000fe200078e000b */
[----:B--2---:R-:W2:Y:S04]  /*22d20*/  LDL.LU.64 R6, [R1+0x4a70] ;  /* 0x004a700001067983 */ /* 0x004ea80000300a00 */
[----:B------:R-:W2:Y:S04]  /*22d30*/  LDL.LU.64 R4, [R1+0x4a68] ;  /* 0x004a680001047983 */ /* 0x000ea80000300a00 */
[----:B------:R-:W2:Y:S04]  /*22d40*/  LDL.LU.64 R10, [R1+0x4a60] ;  /* 0x004a6000010a7983 */ /* 0x000ea80000300a00 */
[----:B------:R-:W4:Y:S01]  /*22d50*/  LDL.LU.64 R8, [R1+0x4a58] ;  /* 0x004a580001087983 */ /* 0x000f220000300a00 */
[----:B--2---:R-:W-:-:S15]  /*22d60*/  HMMA.1688.F32.TF32 R4, R20, R10, R4 ;  /* 0x0000000a1404723c */ /* 0x004fde0000081004 */
[----:B------:R-:W-:-:S04]  /*22d70*/  NOP ;  /* 0x0000000000007918 */ /* 0x000fc80000000000 */
        /* <DEDUP_REMOVED lines=8> */
[----:B-1----:R-:W5:Y:S01]  /*22e00*/  LDL.LU.64 R26, [R1+0x4a40] ;  /* 0x004a4000011a7983 */ /* 0x002f620000300a00 */
[----:B------:R-:W-:Y:S02]  /*22e10*/  IMAD.MOV.U32 R12, RZ, RZ, R29 ;  /* 0x000000ffff0c7224 */ /* 0x000fe400078e001d */
[----:B---3--:R-:W-:Y:S01]  /*22e20*/  IMAD.MOV.U32 R13, RZ, RZ, R28 ;  /* 0x000000ffff0d7224 */ /* 0x008fe200078e001c */
[----:B-----5:R-:W-:Y:S01]  /*22e30*/  HMMA.1688.F32.TF32 R20, R20, R26, R16 ;  /* 0x0000001a1414723c */ /* 0x020fe20000081010 */
[----:B------:R-:W3:Y:S04]  /*22e40*/  LDL.LU.64 R18, [R1+0x4a38] ;  /* 0x004a380001127983 */ /* 0x000ee80000300a00 */
[----:B------:R-:W3:Y:S04]  /*22e50*/  LDL.LU.64 R26, [R1+0x4a30] ;  /* 0x004a3000011a7983 */ /* 0x000ee80000300a00 */
[----:B------:R-:W3:Y:S10]  /*22e60*/  LDL.LU.64 R24, [R1+0x4a28] ;  /* 0x004a280001187983 */ /* 0x000ef40000300a00 */
[----:B------:R-:W-:Y:S04]  /*22e70*/  STL.64 [R1+0x490], R20 ;  /* 0x0004901401007387 */ /* 0x000fe80000100a00 */
[----:B------:R-:W-:Y:S01]  /*22e80*/  STL.64 [R1+0x498], R22 ;  /* 0x0004981601007387 */ /* 0x000fe20000100a00 */
[----:B---3--:R-:W-:Y:S03]  /*22e90*/  HMMA.1688.F32.TF32 R16, R24, R18, R12 ;  /* 0x000000121810723c */ /* 0x008fe6000008100c */
[----:B------:R-:W3:Y:S04]  /*22ea0*/  LDL.LU.64 R14, [R1+0x4a20] ;  /* 0x004a2000010e7983 */ /* 0x000ee80000300a00 */
[----:B------:R-:W3:-:S12]  /*22eb0*/  LDL.LU.64 R12, [R1+0x4a18] ;  /* 0x004a1800010c7983 */ /* 0x000ed80000300a00 */
[----:B------:R-:W-:Y:S04]  /*22ec0*/  STL.64 [R1+0x480], R16 ;  /* 0x0004801001007387 */ /* 0x000fe80000100a00 */
[----:B------:R1:W-:Y:S04]  /*22ed0*/  STL.64 [R1+0x488], R18 ;  /* 0x0004881201007387 */ /* 0x0003e80000100a00 */
[----:B-1----:R-:W3:Y:S02]  /*22ee0*/  LDL.LU.64 R18, [R1+0x4a10] ;  /* 0x004a100001127983 */ /* 0x002ee40000300a00 */
[----:B---3--:R-:W-:Y:S02]  /*22ef0*/  HMMA.1688.F32.TF32 R16, R24, R18, R12 ;  /* 0x000000121810723c */ /* 0x008fe4000008100c */
[----:B------:R-:W3:Y:S04]  /*22f00*/  LDL.LU.64 R14, [R1+0x4a08] ;  /* 0x004a0800010e7983 */ /* 0x000ee80000300a00 */
[----:B------:R-:W3:-:S13]  /*22f10*/  LDL.LU.64 R12, [R1+0x4a00] ;  /* 0x004a0000010c7983 */ /* 0x000eda0000300a00 */
        /* <DEDUP_REMOVED lines=8> */
[----:B-1----:R-:W3:Y:S04]  /*22fa0*/  LDL.LU.64 R18, [R1+0x49e8] ;  /* 0x0049e80001127983 */ /* 0x002ee80000300a00 */
[----:B------:R-:W3:Y:S02]  /*22fb0*/  LDL.LU.64 R16, [R1+0x49e0] ;  /* 0x0049e00001107983 */ /* 0x000ee40000300a00 */
[----:B---3--:R-:W-:Y:S02]  /*22fc0*/  HMMA.1688.F32.TF32 R12, R24, R14, R16 ;  /* 0x0000000e180c723c */ /* 0x008fe40000081010 */
[----:B------:R-:W3:Y:S04]  /*22fd0*/  LDL.LU.64 R18, [R1+0x49d8] ;  /* 0x0049d80001127983 */ /* 0x000ee80000300a00 */
[----:B------:R-:W3:-:S13]  /*22fe0*/  LDL.LU.64 R16, [R1+0x49d0] ;  /* 0x0049d00001107983 */ /* 0x000eda0000300a00 */
[----:B------:R-:W-:Y:S04]  /*22ff0*/  STL.64 [R1+0x450], R12 ;  /* 0x0004500c01007387 */ /* 0x000fe80000100a00 */
[----:B------:R1:W-:Y:S04]  /*23000*/  STL.64 [R1+0x458], R14 ;  /* 0x0004580e01007387 */ /* 0x0003e80000100a00 */
[----:B-1----:R-:W5:Y:S04]  /*23010*/  LDL.LU.64 R14, [R1+0x49c8] ;  /* 0x0049c800010e7983 */ /* 0x002f680000300a00 */
[----:B------:R-:W5:Y:S01]  /*23020*/  LDL.LU.64 R12, [R1+0x49c0] ;  /* 0x0049c000010c7983 */ /* 0x000f620000300a00 */
[----:B------:R-:W-:-:S02]  /*23030*/  IMAD.MOV.U32 R22, RZ, RZ, R3 ;  /* 0x000000ffff167224 */ /* 0x000fc400078e0003 */
[----:B------:R-:W-:-:S07]  /*23040*/  IMAD.MOV.U32 R23, RZ, RZ, R2 ;  /* 0x000000ffff177224 */ /* 0x000fce00078e0002 */
[C---:B-----5:R-:W-:Y:S01]  /*23050*/  HMMA.1688.F32.TF32 R20, R24.reuse, R22, R12 ;  /* 0x000000161814723c */ /* 0x060fe2000008100c */
[----:B------:R-:W5:Y:S04]  /*23060*/  LDL.LU.64 R14, [R1+0x49b8] ;  /* 0x0049b800010e7983 */ /* 0x000f680000300a00 */
[----:B------:R-:W5:Y:S03]  /*23070*/  LDL.LU.64 R12, [R1+0x49b0] ;  /* 0x0049b000010c7983 */ /* 0x000f660000300a00 */
[----:B---3--:R-:W-:Y:S11]  /*23080*/  HMMA.1688.F32.TF32 R16, R24, R10, R16 ;  /* 0x0000000a1810723c */ /* 0x008ff60000081010 */
[----:B------:R-:W-:Y:S04]  /*23090*/  STL.64 [R1+0x90], R20 ;  /* 0x0000901401007387 */ /* 0x000fe80000100a00 */
[----:B------:R1:W-:Y:S04]  /*230a0*/  STL.64 [R1+0x98], R22 ;  /* 0x0000981601007387 */ /* 0x0003e80000100a00 */
[----:B------:R-:W-:Y:S04]  /*230b0*/  STL.64 [R1+0x80], R16 ;  /* 0x0000801001007387 */ /* 0x000fe80000100a00 */
[----:B------:R-:W-:Y:S01]  /*230c0*/  STL.64 [R1+0x88], R18 ;  /* 0x0000881201007387 */ /* 0x000fe20000100a00 */
[----:B-1----:R-:W-:-:S03]  /*230d0*/  LOP3.LUT R23, R0, 0x20, RZ, 0x3c, !PT ;  /* 0x0000002000177812 */ /* 0x002fc600078e3cff */
[----:B------:R-:W-:Y:S04]  /*230e0*/  LDS R18, [R0+UR10+0x85080] ;  /* 0x0850800a00127984 */ /* 0x000fe80008000800 */
[----:B------:R-:W1:Y:S04]  /*230f0*/  LDS R19, [R23+UR10+0x85080] ;  /* 0x0850800a17137984 */ /* 0x000e680008000800 */
[----:B------:R-:W-:Y:S04]  /*23100*/  LDS R16, [R0+UR10+0x84080] ;  /* 0x0840800a00107984 */ /* 0x000fe80008000800 */
[----:B------:R-:W3:Y:S01]  /*23110*/  LDS R17, [R23+UR10+0x84080] ;  /* 0x0840800a17117984 */ /* 0x000ee20008000800 */
[----:B-----5:R-:W-:-:S15]  /*23120*/  HMMA.1688.F32.TF32 R12, R24, R6, R12 ;  /* 0x00000006180c723c */ /* 0x020fde000008100c */
[----:B------:R-:W-:-:S04]  /*23130*/  NOP ;  /* 0x0000000000007918 */ /* 0x000fc80000000000 */
[----:B------:R-:W-:Y:S01]  /*23140*/  IMAD.MOV.U32 R2, RZ, RZ, R15 ;  /* 0x000000ffff027224 */ /* 0x000fe200078e000f */
[----:B------:R-:W-:Y:S01]  /*23150*/  MOV R28, R13 ;  /* 0x0000000d001c7202 */ /* 0x000fe20000000f00 */
[----:B------:R-:W-:Y:S01]  /*23160*/  IMAD.MOV.U32 R3, RZ, RZ, R14 ;  /* 0x000000ffff037224 */ /* 0x000fe200078e000e */
[----:B------:R-:W-:Y:S04]  /*23170*/  LDS R13, [R23+UR10+0x84000] ;  /* 0x0840000a170d7984 */ /* 0x000fe80008000800 */
[----:B------:R-:W-:Y:S04]  /*23180*/  STL [R1+0x4720], R2 ;  /* 0x0047200201007387 */ /* 0x000fe80000100800 */
[----:B------:R-:W-:Y:S04]  /*23190*/  STL [R1+0x471c], R3 ;  /* 0x00471c0301007387 */ /* 0x000fe80000100800 */
[----:B------:R5:W-:Y:S01]  /*231a0*/  STL [R1+0x4718], R28 ;  /* 0x0047181c01007387 */ /* 0x000be20000100800 */
[----:B------:R-:W-:-:S02]  /*231b0*/  IMAD.MOV.U32 R29, RZ, RZ, R12 ;  /* 0x000000ffff1d7224 */ /* 0x000fc400078e000c */
[----:B----4-:R-:W-:Y:S01]  /*231c0*/  IMAD.MOV.U32 R20, RZ, RZ, R9 ;  /* 0x000000ffff147224 */ /* 0x010fe200078e0009 */
[----:B------:R-:W-:Y:S01]  /*231d0*/  LDS R15, [R23+UR10+0x85000] ;  /* 0x0850000a170f7984 */ /* 0x000fe20008000800 */
[----:B------:R-:W-:Y:S02]  /*231e0*/  IMAD.MOV.U32 R21, RZ, RZ, R8 ;  /* 0x000000ffff157224 */ /* 0x000fe400078e0008 */
[----:B--2---:R-:W-:Y:S01]  /*231f0*/  IMAD.MOV.U32 R22, RZ, RZ, R5 ;  /* 0x000000ffff167224 */ /* 0x004fe200078e0005 */
[----:B------:R-:W-:Y:S04]  /*23200*/  LDS R12, [R0+UR10+0x84000] ;  /* 0x0840000a000c7984 */ /* 0x000fe80008000800 */
[----:B-----5:R-:W2:Y:S04]  /*23210*/  LDL R28, [R1+0xe0c] ;  /* 0x000e0c00011c7983 */ /* 0x020ea80000100800 */
[----:B------:R-:W-:Y:S04]  /*23220*/  STL [R1+0x4708], R29 ;  /* 0x0047081d01007387 */ /* 0x000fe80000100800 */
[----:B-1----:R1:W-:Y:S04]  /*23230*/  STL.64 [R1+0x4950], R18 ;  /* 0x0049501201007387 */ /* 0x0023e80000100a00 */
[----:B---3--:R-:W-:Y:S04]  /*23240*/  STL.64 [R1+0x4948], R16 ;  /* 0x0049481001007387 */ /* 0x008fe80000100a00 */
[----:B------:R-:W-:Y:S04]  /*23250*/  LDS R14, [R0+UR10+0x85000] ;  /* 0x0850000a000e7984 */ /* 0x000fe80008000800 */
[----:B-1----:R-:W3:Y:S04]  /*23260*/  LDL.LU R18, [R1+0x58] ;  /* 0x0000580001127983 */ /* 0x002ee80000300800 */
[----:B------:R-:W3:Y:S04]  /*23270*/  LDL.LU R19, [R1+0x5c] ;  /* 0x00005c0001137983 */ /* 0x000ee80000300800 */
[----:B------:R1:W-:Y:S02]  /*23280*/  STL [R1+0x48b8], R23 ;  /* 0x0048b81701007387 */ /* 0x0003e40000100800 */
[----:B-1----:R-:W-:-:S02]  /*23290*/  IMAD.MOV.U32 R23, RZ, RZ, R4 ;  /* 0x000000ffff177224 */ /* 0x002fc400078e0004 */
[----:B--2---:R-:W1:Y:S04]  /*232a0*/  LDSM.16.M88.4 R8, [R28+UR11] ;  /* 0x0000000b1c08783b */ /* 0x004e680008000200 */
[----:B------:R-:W2:Y:S04]  /*232b0*/  LDSM.16.M88.4 R4, [R28+UR11+0x8000] ;  /* 0x0080000b1c04783b */ /* 0x000ea80008000200 */
[----:B-1----:R-:W-:Y:S04]  /*232c0*/  STL.64 [R1+0x40], R8 ;  /* 0x0000400801007387 */ /* 0x002fe80000100a00 */
[----:B------:R-:W-:Y:S04]  /*232d0*/  STL.64 [R1+0x48], R10 ;  /* 0x0000480a01007387 */ /* 0x000fe80000100a00 */
[----:B------:R-:W1:Y:S04]  /*232e0*/  LDSM.16.M88.4 R8, [R28+UR11+0x10000] ;  /* 0x0100000b1c08783b */ /* 0x000e680008000200 */
[----:B--2---:R-:W-:Y:S04]  /*232f0*/  STL.64 [R1+0x30], R4 ;  /* 0x0000300401007387 */ /* 0x004fe80000100a00 */
[----:B------:R-:W-:Y:S04]  /*23300*/  STL.64 [R1+0x38], R6 ;  /* 0x0000380601007387 */ /* 0x000fe80000100a00 */
[----:B------:R-:W2:Y:S04]  /*23310*/  LDSM.16.M88.4 R4, [R28+UR11+0x18000] ;  /* 0x0180000b1c04783b */ /* 0x000ea80008000200 */
[----:B-1----:R-:W-:Y:S04]  /*23320*/  STL.64 [R1+0x20], R8 ;  /* 0x0000200801007387 */ /* 0x002fe80000100a00 */
[----:B------:R-:W-:Y:S04]  /*23330*/  STL.64 [R1+0x28], R10 ;  /* 0x0000280a01007387 */ /* 0x000fe80000100a00 */
[----:B------:R-:W1:Y:S04]  /*23340*/  LDSM.16.M88.4 R8, [R28+UR11+0x28000] ;  /* 0x0280000b1c08783b */ /* 0x000e680008000200 */
[----:B--2---:R-:W-:Y:S01]  /*23350*/  STL.64 [R1+0x10], R4 ;  /* 0x0000100401007387 */ /* 0x004fe20000100a00 */
[----:B------:R-:W-:-:S02]  /*23360*/  IMAD.MOV.U32 R3, RZ, RZ, R4 ;  /* 0x000000ffff037224 */ /* 0x000fc400078e0004 */
[----:B------:R-:W-:Y:S01]  /*23370*/  IMAD.MOV.U32 R2, RZ, RZ, R5 ;  /* 0x000000ffff027224 */ /* 0x000fe200078e0005 */
[----:B------:R-:W-:Y:S04]  /*23380*/  STL.64 [R1+0x18], R6 ;  /* 0x0000180601007387 */ /* 0x000fe80000100a00 */
[----:B------:R-:W2:Y:S04]  /*23390*/  LDSM.16.M88.4 R4, [R28+UR11+0x20000] ;  /* 0x0200000b1c04783b */ /* 0x000ea80008000200 */
[----:B-1----:R-:W-:Y:S04]  /*233a0*/  STL [R1+0x451c], R10 ;  /* 0x00451c0a01007387 */ /* 0x002fe80000100800 */
[----:B--2---:R-:W-:Y:S04]  /*233b0*/  STL.64 [R1], R4 ;  /* 0x0000000401007387 */ /* 0x004fe80000100a00 */
[----:B------:R-:W-:Y:S04]  /*233c0*/  STL.64 [R1+0x8], R6 ;  /* 0x0000080601007387 */ /* 0x000fe80000100a00 */
[----:B------:R-:W-:Y:S04]  /*233d0*/  STL [R1+0x4518], R11 ;  /* 0x0045180b01007387 */ /* 0x000fe80000100800 */
[----:B------:R-:W1:Y:S04]  /*233e0*/  LDSM.16.M88.4 R4, [R28+UR11+0x30000] ;  /* 0x0300000b1c04783b */ /* 0x000e680008000200 */
[----:B------:R-:W-:Y:S04]  /*233f0*/  STL.64 [R1+0x49a8], R8 ;  /* 0x0049a80801007387 */ /* 0x000fe80000100a00 */
[----:B------:R-:W2:Y:S01]  /*23400*/  LDSM.16.M88.4 R8, [R28+UR11+0x38000] ;  /* 0x0380000b1c08783b */ /* 0x000ea20008000200 */
[----:B---3--:R-:W-:Y:S03]  /*23410*/  HMMA.1688.F32.TF32 R24, R24, R18, R20 ;  /* 0x000000121818723c */ /* 0x008fe60000081014 */
[----:B-1----:R1:W-:Y:S04]  /*23420*/  STL.64 [R1+0x4968], R6 ;  /* 0x0049680601007387 */ /* 0x0023e80000100a00 */
[----:B------:R-:W-:Y:S04]  /*23430*/  STL.64 [R1+0x4960], R4 ;  /* 0x0049600401007387 */ /* 0x000fe80000100a00 */
[----:B--2---:R-:W-:Y:S04]  /*23440*/  STL.64 [R1+0x60], R8 ;  /* 0x0000600801007387 */ /* 0x004fe80000100a00 */
[----:B------:R-:W-:Y:S04]  /*23450*/  STL.64 [R1+0x68], R10 ;  /* 0x0000680a01007387 */ /* 0x000fe80000100a00 */
[----:B------:R-:W2:Y:S04]  /*23460*/  LDL.LU R16, [R1+0x6b0] ;  /* 0x0006b00001107983 */ /* 0x000ea80000300800 */
[----:B------:R-:W2:Y:S04]  /*23470*/  LDL.LU R17, [R1+0x6b4] ;  /* 0x0006b40001117983 */ /* 0x000ea80000300800 */
[----:B------:R-:W3:Y:S04]  /*23480*/  LDL.LU R18, [R1+0x6b8] ;  /* 0x0006b80001127983 */ /* 0x000ee80000300800 */
[----:B------:R-:W3:Y:S01]  /*23490*/  LDL.LU R19, [R1+0x6bc] ;  /* 0x0006bc0001137983 */ /* 0x000ee20000300800 */
[----:B-1----:R-:W-:-:S02]  /*234a0*/  IMAD.MOV.U32 R7, RZ, RZ, R8 ;  /* 0x000000ffff077224 */ /* 0x002fc400078e0008 */
[----:B------:R-:W-:Y:S01]  /*234b0*/  IMAD.MOV.U32 R6, RZ, RZ, R9 ;  /* 0x000000ffff067224 */ /* 0x000fe200078e0009 */
[----:B---3--:R-:W-:Y:S04]  /*234c0*/  STL.64 [R1+0x4978], R18 ;  /* 0x0049781201007387 */ /* 0x008fe80000100a00 */
[----:B--2---:R1:W-:Y:S04]  /*234d0*/  STL.64 [R1+0x4970], R16 ;  /* 0x0049701001007387 */ /* 0x0043e80000100a00 */
[----:B-1----:R-:W2:Y:S04]  /*234e0*/  LDL.LU R16, [R1+0x6c0] ;  /* 0x0006c00001107983 */ /* 0x002ea80000300800 */
[----:B------:R-:W2:Y:S04]  /*234f0*/  LDL.LU R17, [R1+0x6c4] ;  /* 0x0006c40001117983 */ /* 0x000ea80000300800 */
[----:B------:R-:W3:Y:S04]  /*23500*/  LDL.LU R18, [R1+0x6c8] ;  /* 0x0006c80001127983 */ /* 0x000ee80000300800 */
[----:B------:R-:W3:Y:S04]  /*23510*/  LDL.LU R19, [R1+0x6cc] ;  /* 0x0006cc0001137983 */ /* 0x000ee80000300800 */
[----:B------:R-:W4:Y:S04]  /*23520*/  LDL.LU R8, [R1+0x6f0] ;  /* 0x0006f00001087983 */ /* 0x000f280000300800 */
[----:B------:R-:W4:Y:S04]  /*23530*/  LDL.LU R9, [R1+0x6f4] ;  /* 0x0006f40001097983 */ /* 0x000f280000300800 */
[----:B------:R-:W4:Y:S04]  /*23540*/  LDL.LU R10, [R1+0x6f8] ;  /* 0x0006f800010a7983 */ /* 0x000f280000300800 */
[----:B------:R-:W4:Y:S04]  /*23550*/  LDL.LU R11, [R1+0x6fc] ;  /* 0x0006fc00010b7983 */ /* 0x000f280000300800 */
[----:B------:R-:W5:Y:S04]  /*23560*/  LDL.64 R4, [R1+0x30] ;  /* 0x0000300001047983 */ /* 0x000f680000100a00 */
[----:B-----5:R1:W-:Y:S04]  /*23570*/  STL.64 [R1+0x49a0], R4 ;  /* 0x0049a00401007387 */ /* 0x0203e80000100a00 */
[----:B-1----:R-:W4:Y:S04]  /*23580*/  LDL.64 R4, [R1+0x40] ;  /* 0x0000400001047983 */ /* 0x002f280000100a00 */
[----:B---3--:R-:W-:Y:S04]  /*23590*/  STL.64 [R1+0x4988], R18 ;  /* 0x0049881201007387 */ /* 0x008fe80000100a00 */
[----:B--2---:R1:W-:Y:S04]  /*235a0*/  STL.64 [R1+0x4980], R16 ;  /* 0x0049801001007387 */ /* 0x0043e80000100a00 */
[----:B-1----:R-:W2:Y:S04]  /*235b0*/  LDL.64 R16, [R1+0x20] ;  /* 0x0000200001107983 */ /* 0x002ea80000100a00 */
[----:B--2---:R1:W-:Y:S04]  /*235c0*/  STL.64 [R1+0x4998], R16 ;  /* 0x0049981001007387 */ /* 0x0043e80000100a00 */
[----:B-1----:R-:W2:Y:S04]  /*235d0*/  LDL.LU R16, [R1+0x6e0] ;  /* 0x0006e00001107983 */ /* 0x002ea80000300800 */
[----:B------:R-:W2:Y:S04]  /*235e0*/  LDL.LU R17, [R1+0x6e4] ;  /* 0x0006e40001117983 */ /* 0x000ea80000300800 */
[----:B------:R-:W2:Y:S04]  /*235f0*/  LDL.LU R18, [R1+0x6e8] ;  /* 0x0006e80001127983 */ /* 0x000ea80000300800 */
[----:B------:R-:W2:Y:S04]  /*23600*/  LDL.LU R19, [R1+0x6ec] ;  /* 0x0006ec0001137983 */ /* 0x000ea80000300800 */
[----:B------:R-:W-:Y:S04]  /*23610*/  STL.64 [R1+0x4578], R26 ;  /* 0x0045781a01007387 */ /* 0x000fe80000100a00 */
[----:B------:R1:W-:Y:S02]  /*23620*/  STL.64 [R1+0x4570], R24 ;  /* 0x0045701801007387 */ /* 0x0003e40000100a00 */
[----:B-1----:R-:W-:Y:S01]  /*23630*/  MOV R24, R7 ;  /* 0x0000000700187202 */ /* 0x002fe20000000f00 */
[----:B------:R-:W-:-:S05]  /*23640*/  IMAD.MOV.U32 R25, RZ, RZ, R6 ;  /* 0x000000ffff197224 */ /* 0x000fca00078e0006 */
[----:B------:R1:W-:Y:S02]  /*23650*/  STL.64 [R1+0x4958], R24 ;  /* 0x0049581801007387 */ /* 0x0003e40000100a00 */
[----:B-1----:R-:W-:Y:S02]  /*23660*/  IMAD.MOV.U32 R24, RZ, RZ, R3 ;  /* 0x000000ffff187224 */ /* 0x002fe400078e0003 */
[----:B------:R-:W-:-:S05]  /*23670*/  IMAD.MOV.U32 R25, RZ, RZ, R2 ;  /* 0x000000ffff197224 */ /* 0x000fca00078e0002 */
[----:B------:R1:W-:Y:S04]  /*23680*/  STL.64 [R1+0x4990], R24 ;  /* 0x0049901801007387 */ /* 0x0003e80000100a00 */
[----:B-1----:R-:W3:Y:S04]  /*23690*/  LDL.LU R24, [R1+0x6d0] ;  /* 0x0006d00001187983 */ /* 0x002ee80000300800 */
[----:B------:R-:W3:Y:S04]  /*236a0*/  LDL.LU R25, [R1+0x6d4] ;  /* 0x0006d40001197983 */ /* 0x000ee80000300800 */
[----:B------:R-:W3:Y:S04]  /*236b0*/  LDL.LU R26, [R1+0x6d8] ;  /* 0x0006d800011a7983 */ /* 0x000ee80000300800 */
[----:B------:R-:W3:Y:S04]  /*236c0*/  LDL.LU R27, [R1+0x6dc] ;  /* 0x0006dc00011b7983 */ /* 0x000ee80000300800 */
[----:B------:R-:W5:Y:S04]  /*236d0*/  LDL.LU R20, [R1+0x510] ;  /* 0x0005100001147983 */ /* 0x000f680000300800 */
[----:B------:R-:W5:Y:S04]  /*236e0*/  LDL.LU R21, [R1+0x514] ;  /* 0x0005140001157983 */ /* 0x000f680000300800 */
[----:B------:R-:W2:Y:S04]  /*236f0*/  LDL.LU R22, [R1+0x518] ;  /* 0x0005180001167983 */ /* 0x000ea80000300800 */
[----:B------:R-:W2:Y:S01]  /*23700*/  LDL.LU R23, [R1+0x51c] ;  /* 0x00051c0001177983 */ /* 0x000ea20000300800 */
[----:B----4-:R-:W-:Y:S03]  /*23710*/  HMMA.1688.F32.TF32 R8, R12, R4, R8 ;  /* 0x000000040c08723c */ /* 0x010fe60000081008 */
[----:B--2---:R-:W-:Y:S04]  /*23720*/  STL.64 [R1+0x48c8], R22 ;  /* 0x0048c81601007387 */ /* 0x004fe80000100a00 */
[----:B-----5:R1:W-:Y:S04]  /*23730*/  STL.64 [R1+0x48c0], R20 ;  /* 0x0048c01401007387 */ /* 0x0203e80000100a00 */
[----:B-1----:R-:W2:Y:S04]  /*23740*/  LDL.LU R20, [R1+0x520] ;  /* 0x0005200001147983 */ /* 0x002ea80000300800 */
[----:B------:R-:W2:Y:S04]  /*23750*/  LDL.LU R21, [R1+0x524] ;  /* 0x0005240001157983 */ /* 0x000ea80000300800 */
[----:B------:R-:W4:Y:S04]  /*23760*/  LDL.LU R22, [R1+0x528] ;  /* 0x0005280001167983 */ /* 0x000f280000300800 */
[----:B------:R-:W4:Y:S04]  /*23770*/  LDL.LU R23, [R1+0x52c] ;  /* 0x00052c0001177983 */ /* 0x000f280000300800 */
[----:B----4-:R-:W-:Y:S04]  /*23780*/  STL.64 [R1+0x48d8], R22 ;  /* 0x0048d81601007387 */ /* 0x010fe80000100a00 */
[----:B--2---:R1:W-:Y:S04]  /*23790*/  STL.64 [R1+0x48d0], R20 ;  /* 0x0048d01401007387 */ /* 0x0043e80000100a00 */
[----:B-1----:R-:W2:Y:S04]  /*237a0*/  LDL.64 R20, [R1] ;  /* 0x0000000001147983 */ /* 0x002ea80000100a00 */
[----:B------:R1:W-:Y:S04]  /*237b0*/  STL.64 [R1+0x440], R8 ;  /* 0x0004400801007387 */ /* 0x0003e80000100a00 */
[----:B------:R4:W-:Y:S04]  /*237c0*/  STL.64 [R1+0x448], R10 ;  /* 0x0004480a01007387 */ /* 0x0009e80000100a00 */
[----:B-1----:R-:W5:Y:S01]  /*237d0*/  LDL.LU.64 R8, [R1+0x49a8] ;  /* 0x0049a80001087983 */ /* 0x002f620000300a00 */
[----:B----4-:R-:W-:-:S02]  /*237e0*/  IMAD.MOV.U32 R11, RZ, RZ, R4 ;  /* 0x000000ffff0b7224 */ /* 0x010fc400078e0004 */
[----:B------:R-:W-:Y:S02]  /*237f0*/  IMAD.MOV.U32 R10, RZ, RZ, R5 ;  /* 0x000000ffff0a7224 */ /* 0x000fe400078e0005 */
[----:B------:R-:W4:Y:S02]  /*23800*/  LDL.LU.64 R4, [R1+0x49a0] ;  /* 0x0049a00001047983 */ /* 0x000f240000300a00 */
[----:B----4-:R-:W-:-:S15]  /*23810*/  HMMA.1688.F32.TF32 R16, R12, R4, R16 ;  /* 0x000000040c10723c */ /* 0x010fde0000081010 */
[----:B------:R-:W-:-:S04]  /*23820*/  NOP ;  /* 0x0000000000007918 */ /* 0x000fc80000000000 */
[----:B------:R1:W-:Y:S04]  /*23830*/  STL.64 [R1+0x430], R16 ;  /* 0x0004301001007387 */ /* 0x0003e80000100a00 */
[----:B------:R-:W-:Y:S04]  /*23840*/  STL.64 [R1+0x438], R18 ;  /* 0x0004381201007387 */ /* 0x000fe80000100a00 */
[----:B-1----:R-:W3:Y:S01]  /*23850*/  LDL.LU.64 R16, [R1+0x4998] ;  /* 0x0049980001107983 */ /* 0x002ee20000300a00 */
[----:B------:R-:W-:Y:S02]  /*23860*/  IMAD.MOV.U32 R29, RZ, RZ, R4 ;  /* 0x000000ffff1d7224 */ /* 0x000fe400078e0004 */
[----:B------:R-:W-:Y:S01]  /*23870*/  IMAD.MOV.U32 R28, RZ, RZ, R5 ;  /* 0x000000ffff1c7224 */ /* 0x000fe200078e0005 */
[----:B------:R-:W5:Y:S04]  /*23880*/  LDL.LU R4, [R1+0x6a0] ;  /* 0x0006a00001047983 */ /* 0x000f680000300800 */
[----:B------:R-:W5:Y:S04]  /*23890*/  LDL.LU R5, [R1+0x6a4] ;  /* 0x0006a40001057983 */ /* 0x000f680000300800 */
[----:B------:R-:W5:Y:S04]  /*238a0*/  LDL.LU R6, [R1+0x6a8] ;  /* 0x0006a80001067983 */ /* 0x000f680000300800 */
[----:B------:R-:W5:Y:S01]  /*238b0*/  LDL.LU R7, [R1+0x6ac] ;  /* 0x0006ac0001077983 */ /* 0x000f620000300800 */
[----:B---3--:R-:W-:Y:S01]  /*238c0*/  HMMA.1688.F32.TF32 R24, R12, R16, R24 ;  /* 0x000000100c18723c */ /* 0x008fe20000081018 */
[----:B------:R-:W-:-:S02]  /*238d0*/  IMAD.MOV.U32 R3, RZ, RZ, R16 ;  /* 0x000000ffff037224 */ /* 0x000fc400078e0010 */
[----:B------:R-:W-:-:S15]  /*238e0*/  IMAD.MOV.U32 R2, RZ, RZ, R17 ;  /* 0x000000ffff027224 */ /* 0x000fde00078e0011 */
[----:B------:R-:W-:Y:S01]  /*238f0*/  NOP ;  /* 0x0000000000007918 */ /* 0x000fe20000000000 */
[----:B------:R1:W-:Y:S04]  /*23900*/  STL.64 [R1+0x420], R24 ;  /* 0x0004201801007387 */ /* 0x0003e80000100a00 */
[----:B------:R3:W-:Y:S04]  /*23910*/  STL.64 [R1+0x428], R26 ;  /* 0x0004281a01007387 */ /* 0x0007e80000100a00 */
[----:B-1----:R-:W3:Y:S04]  /*23920*/  LDL.LU.64 R24, [R1+0x4990] ;  /* 0x0049900001187983 */ /* 0x002ee80000300a00 */
[----:B------:R-:W3:Y:S04]  /*23930*/  LDL.LU.64 R18, [R1+0x4988] ;  /* 0x0049880001127983 */ /* 0x000ee80000300a00 */
[----:B------:R-:W3:Y:S02]  /*23940*/  LDL.LU.64 R16, [R1+0x4980] ;  /* 0x0049800001107983 */ /* 0x000ee40000300a00 */
[----:B---3--:R-:W-:Y:S02]  /*23950*/  HMMA.1688.F32.TF32 R24, R12, R24, R16 ;  /* 0x000000180c18723c */ /* 0x008fe40000081010 */
[----:B------:R-:W2:Y:S04]  /*23960*/  LDL.LU.64 R18, [R1+0x4978] ;  /* 0x0049780001127983 */ /* 0x000ea80000300a00 */
[----:B------:R-:W2:-:S13]  /*23970*/  LDL.LU.64 R16, [R1+0x4970] ;  /* 0x0049700001107983 */ /* 0x000e9a0000300a00 */
[----:B------:R1:W-:Y:S04]  /*23980*/  STL.64 [R1+0x410], R24 ;  /* 0x0004101801007387 */ /* 0x0003e80000100a00 */
[----:B------:R3:W-:Y:S04]  /*23990*/  STL.64 [R1+0x418], R26 ;  /* 0x0004181a01007387 */ /* 0x0007e80000100a00 */
[----:B-1----:R-:W4:Y:S01]  /*239a0*/  LDL.LU R24, [R1+0x690] ;  /* 0x0006900001187983 */ /* 0x002f220000300800 */
[----:B--2---:R-:W-:-:S15]  /*239b0*/  HMMA.1688.F32.TF32 R16, R12, R20, R16 ;  /* 0x000000140c10723c */ /* 0x004fde0000081010 */
[----:B------:R-:W-:-:S04]  /*239c0*/  NOP ;  /* 0x0000000000007918 */ /* 0x000fc80000000000 */
[----:B------:R-:W-:Y:S04]  /*239d0*/  STL.64 [R1+0x400], R16 ;  /* 0x0004001001007387 */ /* 0x000fe80000100a00 */
[----:B------:R-:W-:Y:S04]  /*239e0*/  STL.64 [R1+0x408], R18 ;  /* 0x0004081201007387 */ /* 0x000fe80000100a00 */
[----:B------:R-:W4:Y:S04]  /*239f0*/  LDL.LU R25, [R1+0x694] ;  /* 0x0006940001197983 */ /* 0x000f280000300800 */
[----:B---3--:R-:W4:Y:S04]  /*23a00*/  LDL.LU R26, [R1+0x698] ;  /* 0x00069800011a7983 */ /* 0x008f280000300800 */
[----:B------:R-:W4:Y:S04]  /*23a10*/  LDL.LU R27, [R1+0x69c] ;  /* 0x00069c00011b7983 */ /* 0x000f280000300800 */
[----:B------:R1:W-:Y:S04]  /*23a20*/  STL.64 [R1+0x48f0], R20 ;  /* 0x0048f01401007387 */ /* 0x0003e80000100a00 */
[----:B-1----:R-:W2:Y:S04]  /*23a30*/  LDL.LU R20, [R1+0x540] ;  /* 0x0005400001147983 */ /* 0x002ea80000300800 */
[----:B------:R-:W2:Y:S04]  /*23a40*/  LDL.LU R21, [R1+0x544] ;  /* 0x0005440001157983 */ /* 0x000ea80000300800 */
[----:B------:R-:W3:Y:S04]  /*23a50*/  LDL.LU R22, [R1+0x548] ;  /* 0x0005480001167983 */ /* 0x000ee80000300800 */
[----:B------:R-:W3:Y:S04]  /*23a60*/  LDL.LU R23, [R1+0x54c] ;  /* 0x00054c0001177983 */ /* 0x000ee80000300800 */
[----:B------:R-:W2:Y:S04]  /*23a70*/  LDL.LU R16, [R1+0x580] ;  /* 0x0005800001107983 */ /* 0x000ea80000300800 */
[----:B------:R-:W4:Y:S04]  /*23a80*/  LDL.LU R17, [R1+0x584] ;  /* 0x0005840001117983 */ /* 0x000f280000300800 */
[----:B------:R-:W4:Y:S04]  /*23a90*/  LDL.LU R18, [R1+0x588] ;  /* 0x0005880001127983 */ /* 0x000f280000300800 */
[----:B------:R-:W4:Y:S04]  /*23aa0*/  LDL.LU R19, [R1+0x58c] ;  /* 0x00058c0001137983 */ /* 0x000f280000300800 */
[----:B---3--:R-:W-:Y:S04]  /*23ab0*/  STL.64 [R1+0x4910], R22 ;  /* 0x0049101601007387 */ /* 0x008fe80000100a00 */
[----:B--2---:R1:W-:Y:S04]  /*23ac0*/  STL.64 [R1+0x4908], R20 ;  /* 0x0049081401007387 */ /* 0x0043e80000100a00 */
[----:B-1----:R-:W2:Y:S04]  /*23ad0*/  LDL.LU R20, [R1+0x550] ;  /* 0x0005500001147983 */ /* 0x002ea80000300800 */
[----:B------:R-:W2:Y:S04]  /*23ae0*/  LDL.LU R21, [R1+0x554] ;  /* 0x0005540001157983 */ /* 0x000ea80000300800 */
[----:B------:R-:W3:Y:S04]  /*23af0*/  LDL.LU R22, [R1+0x558] ;  /* 0x0005580001167983 */ /* 0x000ee80000300800 */
[----:B------:R-:W3:Y:S01]  /*23b00*/  LDL.LU R23, [R1+0x55c] ;  /* 0x00055c0001177983 */ /* 0x000ee20000300800 */
[----:B-----5:R-:W-:Y:S03]  /*23b10*/  HMMA.1688.F32.TF32 R4, R12, R8, R4 ;  /* 0x000000080c04723c */ /* 0x020fe60000081004 */
[----:B---3--:R-:W-:Y:S04]  /*23b20*/  STL.64 [R1+0x4920], R22 ;  /* 0x0049201601007387 */ /* 0x008fe80000100a00 */
[----:B--2---:R1:W-:Y:S02]  /*23b30*/  STL.64 [R1+0x4918], R20 ;  /* 0x0049181401007387 */ /* 0x0043e40000100a00 */
[----:B-1----:R-:W-:Y:S01]  /*23b40*/  IMAD.MOV.U32 R20, RZ, RZ, R29 ;  /* 0x000000ffff147224 */ /* 0x002fe200078e001d */
[----:B------:R-:W-:-:S05]  /*23b50*/  MOV R21, R28 ;  /* 0x0000001c00157202 */ /* 0x000fca0000000f00 */
[----:B------:R-:W-:Y:S04]  /*23b60*/  STL.64 [R1+0x4930], R20 ;  /* 0x0049301401007387 */ /* 0x000fe80000100a00 */
[----:B------:R-:W-:Y:S04]  /*23b70*/  STL.64 [R1+0x3f0], R4 ;  /* 0x0003f00401007387 */ /* 0x000fe80000100a00 */
[----:B------:R1:W-:Y:S04]  /*23b80*/  STL.64 [R1+0x3f8], R6 ;  /* 0x0003f80601007387 */ /* 0x0003e80000100a00 */
[----:B-1----:R-:W2:Y:S04]  /*23b90*/  LDL.LU.64 R6, [R1+0x4968] ;  /* 0x0049680001067983 */ /* 0x002ea80000300a00 */
[----:B------:R-:W4:Y:S01]  /*23ba0*/  LDL.LU.64 R4, [R1+0x4960] ;  /* 0x0049600001047983 */ /* 0x000f220000300a00 */
[----:B------:R-:W-:-:S03]  /*23bb0*/  IMAD.MOV.U32 R21, RZ, RZ, R10 ;  /* 0x000000ffff157224 */ /* 0x000fc600078e000a */
[----:B------:R1:W-:Y:S01]  /*23bc0*/  STL.64 [R1+0x4928], R8 ;  /* 0x0049280801007387 */ /* 0x0003e20000100a00 */
[----:B------:R-:W-:-:S03]  /*23bd0*/  IMAD.MOV.U32 R20, RZ, RZ, R11 ;  /* 0x000000ffff147224 */ /* 0x000fc600078e000b */
[----:B-1----:R-:W3:Y:S04]  /*23be0*/  LDL.LU R8, [R1+0x560] ;  /* 0x0005600001087983 */ /* 0x002ee80000300800 */
[----:B------:R-:W3:Y:S04]  /*23bf0*/  LDL.LU R9, [R1+0x564] ;  /* 0x0005640001097983 */ /* 0x000ee80000300800 */
[----:B------:R-:W5:Y:S04]  /*23c00*/  LDL.LU R10, [R1+0x568] ;  /* 0x00056800010a7983 */ /* 0x000f680000300800 */
[----:B------:R-:W5:Y:S01]  /*23c10*/  LDL.LU R11, [R1+0x56c] ;  /* 0x00056c00010b7983 */ /* 0x000f620000300800 */
[C---:B----4-:R-:W-:Y:S03]  /*23c20*/  HMMA.1688.F32.TF32 R24, R12.reuse, R4, R24 ;  /* 0x000000040c18723c */ /* 0x050fe60000081018 */
[----:B-----5:R-:W-:Y:S04]  /*23c30*/  STL.64 [R1+0x4940], R10 ;  /* 0x0049400a01007387 */ /* 0x020fe80000100a00 */
[----:B---3--:R1:W-:Y:S04]  /*23c40*/  STL.64 [R1+0x4938], R8 ;  /* 0x0049380801007387 */ /* 0x0083e80000100a00 */
[----:B-1----:R-:W3:Y:S04]  /*23c50*/  LDL.LU R8, [R1+0x570] ;  /* 0x0005700001087983 */ /* 0x002ee80000300800 */
[----:B------:R-:W3:Y:S04]  /*23c60*/  LDL.LU R9, [R1+0x574] ;  /* 0x0005740001097983 */ /* 0x000ee80000300800 */
[----:B------:R-:W3:Y:S04]  /*23c70*/  LDL.LU R10, [R1+0x578] ;  /* 0x00057800010a7983 */ /* 0x000ee80000300800 */
[----:B------:R-:W3:Y:S04]  /*23c80*/  LDL.LU R11, [R1+0x57c] ;  /* 0x00057c00010b7983 */ /* 0x000ee80000300800 */
[----:B------:R1:W-:Y:S04]  /*23c90*/  STL.64 [R1+0x3e0], R24 ;  /* 0x0003e01801007387 */ /* 0x0003e80000100a00 */
[----:B------:R-:W-:Y:S04]  /*23ca0*/  STL.64 [R1+0x3e8], R26 ;  /* 0x0003e81a01007387 */ /* 0x000fe80000100a00 */
[----:B-1----:R-:W4:Y:S04]  /*23cb0*/  LDL.LU.64 R24, [R1+0x4958] ;  /* 0x0049580001187983 */ /* 0x002f280000300a00 */
[----:B--2---:R-:W-:Y:S04]  /*23cc0*/  STL.64 [R1+0x48e8], R6 ;  /* 0x0048e80601007387 */ /* 0x004fe80000100a00 */
[----:B------:R1:W-:Y:S04]  /*23cd0*/  STL.64 [R1+0x48e0], R4 ;  /* 0x0048e00401007387 */ /* 0x0003e80000100a00 */
[----:B-1----:R-:W2:Y:S04]  /*23ce0*/  LDL.LU R4, [R1+0x530] ;  /* 0x0005300001047983 */ /* 0x002ea80000300800 */
[----:B------:R-:W2:Y:S04]  /*23cf0*/  LDL.LU R5, [R1+0x534] ;  /* 0x0005340001057983 */ /* 0x000ea80000300800 */
[----:B------:R-:W5:Y:S04]  /*23d00*/  LDL.LU R6, [R1+0x538] ;  /* 0x0005380001067983 */ /* 0x000f680000300800 */
[----:B------:R-:W5:Y:S01]  /*23d10*/  LDL.LU R7, [R1+0x53c] ;  /* 0x00053c0001077983 */ /* 0x000f620000300800 */
[----:B----4-:R-:W-:Y:S03]  /*23d20*/  HMMA.1688.F32.TF32 R12, R12, R24, R16 ;  /* 0x000000180c0c723c */ /* 0x010fe60000081010 */
[----:B-----5:R-:W-:Y:S04]  /*23d30*/  STL.64 [R1+0x4900], R6 ;  /* 0x0049000601007387 */ /* 0x020fe80000100a00 */
[----:B--2---:R1:W-:Y:S04]  /*23d40*/  STL.64 [R1+0x48f8], R4 ;  /* 0x0048f80401007387 */ /* 0x0043e80000100a00 */
[----:B-1----:R-:W2:Y:S04]  /*23d50*/  LDL.64 R4, [R1+0x10] ;  /* 0x0000100001047983 */ /* 0x002ea80000100a00 */
[----:B------:R-:W3:Y:S04]  /*23d60*/  LDL.LU.64 R18, [R1+0x4950] ;  /* 0x0049500001127983 */ /* 0x000ee80000300a00 */
[----:B------:R-:W3:Y:S04]  /*23d70*/  LDL.LU.64 R16, [R1+0x4948] ;  /* 0x0049480001107983 */ /* 0x000ee80000300a00 */
[----:B------:R-:W-:Y:S04]  /*23d80*/  STL.64 [R1+0x360], R12 ;  /* 0x0003600c01007387 */ /* 0x000fe80000100a00 */
[----:B------:R-:W-:Y:S01]  /*23d90*/  STL.64 [R1+0x368], R14 ;  /* 0x0003680e01007387 */ /* 0x000fe20000100a00 */
[----:B---3--:R-:W-:Y:S03]  /*23da0*/  HMMA.1688.F32.TF32 R20, R16, R20, R8 ;  /* 0x000000141014723c */ /* 0x008fe60000081008 */
[----:B------:R-:W3:Y:S04]  /*23db0*/  LDL.LU.64 R10, [R1+0x4940] ;  /* 0x00494000010a7983 */ /* 0x000ee80000300a00 */
[----:B------:R-:W3:-:S12]  /*23dc0*/  LDL.LU.64 R8, [R1+0x4938] ;  /* 0x0049380001087983 */ /* 0x000ed80000300a00 */
[----:B------:R1:W-:Y:S04]  /*23dd0*/  STL.64 [R1+0x350], R20 ;  /* 0x0003501401007387 */ /* 0x0003e80000100a00 */
[----:B------:R3:W-:Y:S04]  /*23de0*/  STL.64 [R1+0x358], R22 ;  /* 0x0003581601007387 */ /* 0x0007e80000100a00 */
[----:B-1----:R-:W3:Y:S02]  /*23df0*/  LDL.LU.64 R20, [R1+0x4930] ;  /* 0x0049300001147983 */ /* 0x002ee40000300a00 */
[----:B---3--:R-:W-:Y:S02]  /*23e00*/  HMMA.1688.F32.TF32 R20, R16, R20, R8 ;  /* 0x000000141014723c */ /* 0x008fe40000081008 */
[----:B------:R-:W3:-:S15]  /*23e10*/  LDL.LU.64 R8, [R1+0x4928] ;  /* 0x0049280001087983 */ /* 0x000ede0000300a00 */
[----:B------:R-:W-:Y:S02]  /*23e20*/  NOP ;  /* 0x0000000000007918 */ /* 0x000fe40000000000 */
[----:B------:R-:W-:Y:S01]  /*23e30*/  IMAD.MOV.U32 R10, RZ, RZ, R22 ;  /* 0x000000ffff0a7224 */ /* 0x000fe200078e0016 */
[----:B------:R1:W-:Y:S01]  /*23e40*/  STL.64 [R1+0x340], R20 ;  /* 0x0003401401007387 */ /* 0x0003e20000100a00 */
[----:B------:R-:W-:-:S03]  /*23e50*/  IMAD.MOV.U32 R11, RZ, RZ, R23 ;  /* 0x000000ffff0b7224 */ /* 0x000fc600078e0017 */
[----:B------:R-:W4:Y:S04]  /*23e60*/  LDL.LU.64 R22, [R1+0x4920] ;  /* 0x0049200001167983 */ /* 0x000f280000300a00 */
[----:B-1----:R-:W4:Y:S01]  /*23e70*/  LDL.LU.64 R20, [R1+0x4918] ;  /* 0x0049180001147983 */ /* 0x002f220000300a00 */
[----:B------:R-:W-:Y:S02]  /*23e80*/  IMAD.MOV.U32 R12, RZ, RZ, R3 ;  /* 0x000000ffff0c7224 */ /* 0x000fe400078e0003 */
[----:B------:R-:W-:Y:S01]  /*23e90*/  IMAD.MOV.U32 R13, RZ, RZ, R2 ;  /* 0x000000ffff0d7224 */ /* 0x000fe200078e0002 */
[----:B------:R-:W-:Y:S04]  /*23ea0*/  STL [R1+0x4524], R11 ;  /* 0x0045240b01007387 */ /* 0x000fe80000100800 */
[----:B------:R-:W-:Y:S02]  /*23eb0*/  STL [R1+0x4520], R10 ;  /* 0x0045200a01007387 */ /* 0x000fe40000100800 */
[----:B----4-:R-:W-:Y:S02]  /*23ec0*/  HMMA.1688.F32.TF32 R12, R16, R12, R20 ;  /* 0x0000000c100c723c */ /* 0x010fe40000081014 */
[----:B------:R-:W4:Y:S04]  /*23ed0*/  LDL.LU.64 R22, [R1+0x4910] ;  /* 0x0049100001167983 */ /* 0x000f280000300a00 */
[----:B------:R-:W4:-:S13]  /*23ee0*/  LDL.LU.64 R20, [R1+0x4908] ;  /* 0x0049080001147983 */ /* 0x000f1a0000300a00 */
[----:B------:R2:W-:Y:S04]  /*23ef0*/  STL.64 [R1+0x330], R12 ;  /* 0x0003300c01007387 */ /* 0x0005e80000100a00 */
[----:B------:R-:W-:Y:S04]  /*23f00*/  STL.64 [R1+0x338], R14 ;  /* 0x0003380e01007387 */ /* 0x000fe80000100a00 */
[----:B------:R-:W5:Y:S01]  /*23f10*/  LDL.LU.64 R6, [R1+0x4900] ;  /* 0x0049000001067983 */ /* 0x000f620000300a00 */
[----:B--2---:R-:W-:-:S03]  /*23f20*/  IMAD.MOV.U32 R13, RZ, RZ, R4 ;  /* 0x000000ffff0d7224 */ /* 0x004fc600078e0004 */
[----:B------:R-:W-:Y:S01]  /*23f30*/  LDS R14, [R0+UR10+0x85100] ;  /* 0x0851000a000e7984 */ /* 0x000fe20008000800 */
[----:B------:R-:W-:Y:S01]  /*23f40*/  IMAD.MOV.U32 R12, RZ, RZ, R5 ;  /* 0x000000ffff0c7224 */ /* 0x000fe200078e0005 */
[----:B----4-:R-:W-:Y:S02]  /*23f50*/  HMMA.1688.F32.TF32 R20, R16, R4, R20 ;  /* 0x000000041014723c */ /* 0x010fe40000081014 */
[----:B------:R-:W5:-:S15]  /*23f60*/  LDL.LU.64 R4, [R1+0x48f8] ;  /* 0x0048f80001047983 */ /* 0x000f5e0000300a00 */
[----:B------:R-:W-:Y:S02]  /*23f70*/  NOP ;  /* 0x0000000000007918 */ /* 0x000fe40000000000 */
[----:B------:R1:W-:Y:S04]  /*23f80*/  STL.64 [R1+0x320], R20 ;  /* 0x0003201401007387 */ /* 0x0003e80000100a00 */
[----:B-1----:R-:W5:Y:S01]  /*23f90*/  LDL.LU.64 R20, [R1+0x48f0] ;  /* 0x0048f00001147983 */ /* 0x002f620000300a00 */
[----:B------:R-:W-:Y:S02]  /*23fa0*/  IMAD.MOV.U32 R11, RZ, RZ, R22 ;  /* 0x000000ffff0b7224 */ /* 0x000fe400078e0016 */
[----:B------:R-:W-:Y:S01]  /*23fb0*/  IMAD.MOV.U32 R10, RZ, RZ, R23 ;  /* 0x000000ffff0a7224 */ /* 0x000fe200078e0017 */
[----:B-----5:R-:W-:Y:S01]  /*23fc0*/  HMMA.1688.F32.TF32 R4, R16, R20, R4 ;  /* 0x000000141004723c */ /* 0x020fe20000081004 */
[----:B------:R-:W-:Y:S01]  /*23fd0*/  MOV R3, R20 ;  /* 0x0000001400037202 */ /* 0x000fe20000000f00 */
[----:B------:R-:W-:-:S15]  /*23fe0*/  IMAD.MOV.U32 R2, RZ, RZ, R21 ;  /* 0x000000ffff027224 */ /* 0x000fde00078e0015 */
[----:B------:R-:W-:Y:S02]  /*23ff0*/  NOP ;  /* 0x0000000000007918 */ /* 0x000fe40000000000 */
[----:B------:R-:W-:Y:S04]  /*24000*/  STL.64 [R1+0x310], R4 ;  /* 0x0003100401007387 */ /* 0x000fe80000100a00 */
[----:B------:R1:W-:Y:S04]  /*24010*/  STL.64 [R1+0x318], R6 ;  /* 0x0003180601007387 */ /* 0x0003e80000100a00 */
[----:B-1----:R-:W2:Y:S04]  /*24020*/  LDL.LU.64 R6, [R1+0x48e8] ;  /* 0x0048e80001067983 */ /* 0x002ea80000300a00 */
[----:B------:R-:W4:Y:S04]  /*24030*/  LDL.LU.64 R4, [R1+0x48e0] ;  /* 0x0048e00001047983 */ /* 0x000f280000300a00 */
[----:B------:R-:W3:Y:S04]  /*24040*/  LDL.LU.64 R22, [R1+0x48d8] ;  /* 0x0048d80001167983 */ /* 0x000ee80000300a00 */
[----:B------:R-:W3:Y:S02]  /*24050*/  LDL.LU.64 R20, [R1+0x48d0] ;  /* 0x0048d00001147983 */ /* 0x000ee40000300a00 */
[----:B---3--:R-:W-:-:S15]  /*24060*/  HMMA.1688.F32.TF32 R20, R16, R8, R20 ;  /* 0x000000081014723c */ /* 0x008fde0000081014 */
[----:B------:R-:W-:-:S04]  /*24070*/  NOP ;  /* 0x0000000000007918 */ /* 0x000fc80000000000 */
[----:B------:R-:W-:Y:S04]  /*24080*/  STL.64 [R1+0x300], R20 ;  /* 0x0003001401007387 */ /* 0x000fe80000100a00 */
[----:B------:R1:W-:Y:S04]  /*24090*/  STL.64 [R1+0x308], R22 ;  /* 0x0003081601007387 */ /* 0x0003e80000100a00 */
[----:B-1----:R-:W4:Y:S04]  /*240a0*/  LDL.LU.64 R22, [R1+0x48c8] ;  /* 0x0048c80001167983 */ /* 0x002f280000300a00 */
[----:B------:R-:W4:Y:S04]  /*240b0*/  LDL.LU.64 R20, [R1+0x48c0] ;  /* 0x0048c00001147983 */ /* 0x000f280000300a00 */
[----:B------:R-:W-:Y:S04]  /*240c0*/  STL.64 [R1+0x4850], R10 ;  /* 0x0048500a01007387 */ /* 0x000fe80000100a00 */
[----:B------:R1:W-:Y:S04]  /*240d0*/  STL.64 [R1+0x4848], R8 ;  /* 0x0048480801007387 */ /* 0x0003e80000100a00 */
        /* <DEDUP_REMOVED lines=8> */
[----:B------:R-:W-:Y:S04]  /*24160*/  LDS R22, [R0+UR10+0x85200] ;  /* 0x0852000a00167984 */ /* 0x000fe80008000800 */
[----:B------:R-:W-:Y:S04]  /*24170*/  LDS R20, [R0+UR10+0x84200] ;  /* 0x0842000a00147984 */ /* 0x000fe80008000800 */
[----:B-1----:R-:W4:Y:S04]  /*24180*/  LDL.LU R23, [R1+0x48b8] ;  /* 0x0048b80001177983 */ /* 0x002f280000300800 */
[----:B--2---:R-:W-:Y:S04]  /*24190*/  STL.64 [R1+0x4860], R6 ;  /* 0x0048600601007387 */ /* 0x004fe80000100a00 */
[----:B------:R3:W-:Y:S02]  /*241a0*/  STL.64 [R1+0x4858], R4 ;  /* 0x0048580401007387 */ /* 0x0007e40000100a00 */
[----:B---3--:R-:W-:Y:S02]  /*241b0*/  HMMA.1688.F32.TF32 R4, R16, R24, R8 ;  /* 0x000000181004723c */ /* 0x008fe40000081008 */
[----:B------:R-:W2:Y:S04]  /*241c0*/  LDL.LU R24, [R1+0x790] ;  /* 0x0007900001187983 */ /* 0x000ea80000300800 */
[----:B------:R-:W-:Y:S04]  /*241d0*/  LDS R18, [R0+UR10+0x85180] ;  /* 0x0851800a00127984 */ /* 0x000fe80008000800 */
[----:B------:R-:W-:Y:S09]  /*241e0*/  LDS R16, [R0+UR10+0x84180] ;  /* 0x0841800a00107984 */ /* 0x000ff20008000800 */
[----:B------:R1:W-:Y:S04]  /*241f0*/  STL.64 [R1+0x260], R4 ;  /* 0x0002600401007387 */ /* 0x0003e80000100a00 */
[----:B------:R-:W-:Y:S04]  /*24200*/  STL.64 [R1+0x268], R6 ;  /* 0x0002680601007387 */ /* 0x000fe80000100a00 */
[----:B------:R-:W2:Y:S04]  /*24210*/  LDL.LU R25, [R1+0x794] ;  /* 0x0007940001197983 */ /* 0x000ea80000300800 */
[----:B------:R-:W3:Y:S04]  /*24220*/  LDL.LU R26, [R1+0x798] ;  /* 0x00079800011a7983 */ /* 0x000ee80000300800 */
[----:B------:R-:W3:Y:S04]  /*24230*/  LDL.LU R27, [R1+0x79c] ;  /* 0x00079c00011b7983 */ /* 0x000ee80000300800 */
[----:B----4-:R-:W4:Y:S04]  /*24240*/  LDS R19, [R23+UR10+0x85180] ;  /* 0x0851800a17137984 */ /* 0x010f280008000800 */
[----:B------:R-:W5:Y:S04]  /*24250*/  LDS R17, [R23+UR10+0x84180] ;  /* 0x0841800a17117984 */ /* 0x000f680008000800 */
[----:B------:R-:W-:Y:S04]  /*24260*/  LDS R15, [R23+UR10+0x85100] ;  /* 0x0851000a170f7984 */ /* 0x000fe80008000800 */
[----:B------:R-:W-:Y:S04]  /*24270*/  LDS R21, [R23+UR10+0x84200] ;  /* 0x0842000a17157984 */ /* 0x000fe80008000800 */
[----:B---3--:R-:W-:Y:S04]  /*24280*/  STL.64 [R1+0x4870], R26 ;  /* 0x0048701a01007387 */ /* 0x008fe80000100a00 */
[----:B--2---:R2:W-:Y:S04]  /*24290*/  STL.64 [R1+0x4868], R24 ;  /* 0x0048681801007387 */ /* 0x0045e80000100a00 */
[----:B------:R-:W3:Y:S04]  /*242a0*/  LDL.LU R8, [R1+0x7a0] ;  /* 0x0007a00001087983 */ /* 0x000ee80000300800 */
[----:B------:R-:W3:Y:S04]  /*242b0*/  LDL.LU R9, [R1+0x7a4] ;  /* 0x0007a40001097983 */ /* 0x000ee80000300800 */
[----:B------:R-:W2:Y:S04]  /*242c0*/  LDL.LU R10, [R1+0x7a8] ;  /* 0x0007a800010a7983 */ /* 0x000ea80000300800 */
[----:B------:R-:W2:Y:S01]  /*242d0*/  LDL.LU R11, [R1+0x7ac] ;  /* 0x0007ac00010b7983 */ /* 0x000ea20000300800 */
[----:B-1----:R-:W-:-:S02]  /*242e0*/  IMAD.MOV.U32 R4, RZ, RZ, R13 ;  /* 0x000000ffff047224 */ /* 0x002fc400078e000d */
[----:B------:R-:W-:Y:S01]  /*242f0*/  IMAD.MOV.U32 R5, RZ, RZ, R12 ;  /* 0x000000ffff057224 */ /* 0x000fe200078e000c */
[----:B------:R-:W-:Y:S04]  /*24300*/  LDS R13, [R23+UR10+0x84100] ;  /* 0x0841000a170d7984 */ /* 0x000fe80008000800 */
[----:B------:R-:W1:Y:S04]  /*24310*/  LDS R23, [R23+UR10+0x85200] ;  /* 0x0852000a17177984 */ /* 0x000e680008000800 */
[----:B------:R-:W1:Y:S04]  /*24320*/  LDS R12, [R0+UR10+0x84100] ;  /* 0x0841000a000c7984 */ /* 0x000e680008000800 */
[----:B--2---:R-:W-:Y:S04]  /*24330*/  STL.64 [R1+0x4880], R10 ;  /* 0x0048800a01007387 */ /* 0x004fe80000100a00 */
[----:B---3--:R-:W-:Y:S04]  /*24340*/  STL.64 [R1+0x4878], R8 ;  /* 0x0048780801007387 */ /* 0x008fe80000100a00 */
[----:B------:R-:W-:Y:S04]  /*24350*/  STL.64 [R1+0x4888], R4 ;  /* 0x0048880401007387 */ /* 0x000fe80000100a00 */
[----:B------:R-:W2:Y:S04]  /*24360*/  LDL.LU R24, [R1+0x7b0] ;  /* 0x0007b00001187983 */ /* 0x000ea80000300800 */
[----:B------:R-:W2:Y:S04]  /*24370*/  LDL.LU R25, [R1+0x7b4] ;  /* 0x0007b40001197983 */ /* 0x000ea80000300800 */
[----:B------:R-:W3:Y:S04]  /*24380*/  LDL.LU R26, [R1+0x7b8] ;  /* 0x0007b800011a7983 */ /* 0x000ee80000300800 */
[----:B------:R-:W3:Y:S04]  /*24390*/  LDL.LU R27, [R1+0x7bc] ;  /* 0x0007bc00011b7983 */ /* 0x000ee80000300800 */
[----:B---3--:R-:W-:Y:S04]  /*243a0*/  STL.64 [R1+0x4898], R26 ;  /* 0x0048981a01007387 */ /* 0x008fe80000100a00 */
[----:B--2---:R2:W-:Y:S04]  /*243b0*/  STL.64 [R1+0x4890], R24 ;  /* 0x0048901801007387 */ /* 0x0045e80000100a00 */
[----:B--2---:R-:W2:Y:S04]  /*243c0*/  LDL.64 R24, [R1+0x30] ;  /* 0x0000300001187983 */ /* 0x004ea80000100a00 */
[----:B--2---:R2:W-:Y:S04]  /*243d0*/  STL.64 [R1+0x48a0], R24 ;  /* 0x0048a01801007387 */ /* 0x0045e80000100a00 */
[----:B--2---:R-:W2:Y:S04]  /*243e0*/  LDL.64 R24, [R1+0x40] ;  /* 0x0000400001187983 */ /* 0x004ea80000100a00 */
[----:B------:R-:W3:Y:S04]  /*243f0*/  LDL.LU R4, [R1+0x7c0] ;  /* 0x0007c00001047983 */ /* 0x000ee80000300800 */
[----:B------:R-:W3:Y:S04]  /*24400*/  LDL.LU R5, [R1+0x7c4] ;  /* 0x0007c40001057983 */ /* 0x000ee80000300800 */
[----:B------:R-:W2:Y:S04]  /*24410*/  LDL.LU R6, [R1+0x7c8] ;  /* 0x0007c80001067983 */ /* 0x000ea80000300800 */
[----:B------:R-:W2:Y:S04]  /*24420*/  LDL.LU R7, [R1+0x7cc] ;  /* 0x0007cc0001077983 */ /* 0x000ea80000300800 */
[----:B--2---:R-:W-:Y:S04]  /*24430*/  STL.64 [R1+0x48b0], R6 ;  /* 0x0048b00601007387 */ /* 0x004fe80000100a00 */
[----:B---3--:R2:W-:Y:S04]  /*24440*/  STL.64 [R1+0x48a8], R4 ;  /* 0x0048a80401007387 */ /* 0x0085e80000100a00 */
[----:B--2---:R-:W2:Y:S04]  /*24450*/  LDL.LU R4, [R1+0x7e0] ;  /* 0x0007e00001047983 */ /* 0x004ea80000300800 */
[----:B------:R-:W2:Y:S04]  /*24460*/  LDL.LU R5, [R1+0x7e4] ;  /* 0x0007e40001057983 */ /* 0x000ea80000300800 */
[----:B------:R-:W2:Y:S04]  /*24470*/  LDL.LU R6, [R1+0x7e8] ;  /* 0x0007e80001067983 */ /* 0x000ea80000300800 */
[----:B------:R-:W2:Y:S04]  /*24480*/  LDL.LU R7, [R1+0x7ec] ;  /* 0x0007ec0001077983 */ /* 0x000ea80000300800 */
[----:B------:R-:W3:Y:S04]  /*24490*/  LDL.64 R8, [R1+0x20] ;  /* 0x0000200001087983 */ /* 0x000ee80000100a00 */
[----:B----4-:R-:W-:Y:S04]  /*244a0*/  STL.64 [R1+0x4828], R18 ;  /* 0x0048281201007387 */ /* 0x010fe80000100a00 */
[----:B-----5:R4:W-:Y:S04]  /*244b0*/  STL.64 [R1+0x4820], R16 ;  /* 0x0048201001007387 */ /* 0x0209e80000100a00 */
[----:B----4-:R-:W4:Y:S04]  /*244c0*/  LDL.LU R16, [R1+0x7d0] ;  /* 0x0007d00001107983 */ /* 0x010f280000300800 */
[----:B------:R-:W4:Y:S04]  /*244d0*/  LDL.LU R17, [R1+0x7d4] ;  /* 0x0007d40001117983 */ /* 0x000f280000300800 */
[----:B------:R-:W4:Y:S04]  /*244e0*/  LDL.LU R18, [R1+0x7d8] ;  /* 0x0007d80001127983 */ /* 0x000f280000300800 */
[----:B------:R-:W4:Y:S04]  /*244f0*/  LDL.LU R19, [R1+0x7dc] ;  /* 0x0007dc0001137983 */ /* 0x000f280000300800 */
[----:B-1----:R-:W-:Y:S04]  /*24500*/  STL.64 [R1+0x4798], R22 ;  /* 0x0047981601007387 */ /* 0x002fe80000100a00 */
[----:B------:R1:W-:Y:S04]  /*24510*/  STL.64 [R1+0x4790], R20 ;  /* 0x0047901401007387 */ /* 0x0003e80000100a00 */
[----:B-1----:R-:W5:Y:S04]  /*24520*/  LDL.LU R20, [R1+0x620] ;  /* 0x0006200001147983 */ /* 0x002f680000300800 */
[----:B------:R-:W5:Y:S04]  /*24530*/  LDL.LU R21, [R1+0x624] ;  /* 0x0006240001157983 */ /* 0x000f680000300800 */
[----:B------:R-:W3:Y:S04]  /*24540*/  LDL.LU R22, [R1+0x628] ;  /* 0x0006280001167983 */ /* 0x000ee80000300800 */
[----:B------:R-:W3:Y:S01]  /*24550*/  LDL.LU R23, [R1+0x62c] ;  /* 0x00062c0001177983 */ /* 0x000ee20000300800 */
[----:B--2---:R-:W-:Y:S03]  /*24560*/  HMMA.1688.F32.TF32 R4, R12, R24, R4 ;  /* 0x000000180c04723c */ /* 0x004fe60000081004 */
[----:B---3--:R-:W-:Y:S04]  /*24570*/  STL.64 [R1+0x47a8], R22 ;  /* 0x0047a81601007387 */ /* 0x008fe80000100a00 */
[----:B-----5:R1:W-:-:S12]  /*24580*/  STL.64 [R1+0x47a0], R20 ;  /* 0x0047a01401007387 */ /* 0x0203d80000100a00 */
        /* <DEDUP_REMOVED lines=8> */
[----:B------:R-:W4:Y:S01]  /*24610*/  LDL.LU.64 R24, [R1+0x48a0] ;  /* 0x0048a00001187983 */ /* 0x000f220000300a00 */
[C---:B--2---:R-:W-:Y:S08]  /*24620*/  HMMA.1688.F32.TF32 R4, R12.reuse, R8, R4 ;  /* 0x000000080c04723c */ /* 0x044ff00000081004 */
[----:B----4-:R-:W-:-:S15]  /*24630*/  HMMA.1688.F32.TF32 R16, R12, R24, R16 ;  /* 0x000000180c10723c */ /* 0x010fde0000081010 */
[----:B------:R-:W-:-:S04]  /*24640*/  NOP ;  /* 0x0000000000007918 */ /* 0x000fc80000000000 */
[----:B------:R1:W-:Y:S04]  /*24650*/  STL.64 [R1+0x240], R16 ;  /* 0x0002401001007387 */ /* 0x0003e80000100a00 */
[----:B------:R2:W-:Y:S04]  /*24660*/  STL.64 [R1+0x248], R18 ;  /* 0x0002481201007387 */ /* 0x0005e80000100a00 */
[----:B------:R-:W3:Y:S01]  /*24670*/  LDL.LU.64 R26, [R1+0x4898] ;  /* 0x00489800011a7983 */ /* 0x000ee20000300a00 */
[----:B-1----:R-:W-:Y:S02]  /*24680*/  IMAD.MOV.U32 R17, RZ, RZ, R24 ;  /* 0x000000ffff117224 */ /* 0x002fe400078e0018 */
[----:B------:R-:W-:-:S02]  /*24690*/  IMAD.MOV.U32 R16, RZ, RZ, R25 ;  /* 0x000000ffff107224 */ /* 0x000fc400078e0019 */
[----:B------:R-:W3:Y:S04]  /*246a0*/  LDL.LU.64 R24, [R1+0x4890] ;  /* 0x0048900001187983 */ /* 0x000ee80000300a00 */
[----:B------:R1:W-:Y:S04]  /*246b0*/  STL.64 [R1+0x230], R4 ;  /* 0x0002300401007387 */ /* 0x0003e80000100a00 */
[----:B------:R3:W-:Y:S01]  /*246c0*/  STL.64 [R1+0x238], R6 ;  /* 0x0002380601007387 */ /* 0x0007e20000100a00 */
[----:B--2---:R-:W-:Y:S01]  /*246d0*/  IMAD.MOV.U32 R19, RZ, RZ, R8 ;  /* 0x000000ffff137224 */ /* 0x004fe200078e0008 */
[----:B------:R-:W-:-:S02]  /*246e0*/  MOV R18, R9 ;  /* 0x0000000900127202 */ /* 0x000fc40000000f00 */
[----:B-1----:R-:W3:Y:S04]  /*246f0*/  LDL.LU.64 R4, [R1+0x4888] ;  /* 0x0048880001047983 */ /* 0x002ee80000300a00 */
[----:B------:R-:W2:Y:S04]  /*24700*/  LDL.LU.64 R10, [R1+0x4880] ;  /* 0x00488000010a7983 */ /* 0x000ea80000300a00 */
[----:B------:R-:W2:Y:S01]  /*24710*/  LDL.LU.64 R8, [R1+0x4878] ;  /* 0x0048780001087983 */ /* 0x000ea20000300a00 */
[C---:B---3--:R-:W-:Y:S03]  /*24720*/  HMMA.1688.F32.TF32 R4, R12.reuse, R4, R24 ;  /* 0x000000040c04723c */ /* 0x048fe60000081018 */
[----:B------:R-:W3:Y:S04]  /*24730*/  LDL.LU.64 R26, [R1+0x4870] ;  /* 0x00487000011a7983 */ /* 0x000ee80000300a00 */
[----:B------:R-:W3:Y:S01]  /*24740*/  LDL.LU.64 R24, [R1+0x4868] ;  /* 0x0048680001187983 */ /* 0x000ee20000300a00 */
[----:B--2---:R-:W-:Y:S11]  /*24750*/  HMMA.1688.F32.TF32 R8, R12, R20, R8 ;  /* 0x000000140c08723c */ /* 0x004ff60000081008 */
[----:B------:R-:W-:Y:S04]  /*24760*/  STL.64 [R1+0x220], R4 ;  /* 0x0002200401007387 */ /* 0x000fe80000100a00 */
[----:B------:R1:W-:Y:S04]  /*24770*/  STL.64 [R1+0x228], R6 ;  /* 0x0002280601007387 */ /* 0x0003e80000100a00 */
[----:B-1----:R-:W2:Y:S04]  /*24780*/  LDL.LU.64 R6, [R1+0x4860] ;  /* 0x0048600001067983 */ /* 0x002ea80000300a00 */
[----:B------:R-:W4:Y:S04]  /*24790*/  LDL.LU.64 R4, [R1+0x4858] ;  /* 0x0048580001047983 */ /* 0x000f280000300a00 */
[----:B------:R-:W-:Y:S04]  /*247a0*/  STL.64 [R1+0x210], R8 ;  /* 0x0002100801007387 */ /* 0x000fe80000100a00 */
[----:B------:R1:W-:Y:S04]  /*247b0*/  STL.64 [R1+0x218], R10 ;  /* 0x0002180a01007387 */ /* 0x0003e80000100a00 */
[----:B-1----:R-:W5:Y:S04]  /*247c0*/  LDL.LU.64 R10, [R1+0x4850] ;  /* 0x00485000010a7983 */ /* 0x002f680000300a00 */
[----:B------:R-:W3:Y:S04]  /*247d0*/  LDL.LU.64 R8, [R1+0x4848] ;  /* 0x0048480001087983 */ /* 0x000ee80000300a00 */
[----:B------:R1:W-:Y:S04]  /*247e0*/  STL.64 [R1+0x47c0], R20 ;  /* 0x0047c01401007387 */ /* 0x0003e80000100a00 */
[----:B-1----:R-:W2:Y:S04]  /*247f0*/  LDL.64 R20, [R1+0x10] ;  /* 0x0000100001147983 */ /* 0x002ea80000100a00 */
[----:B--2---:R1:W-:Y:S02]  /*24800*/  STL.64 [R1+0x47d8], R20 ;  /* 0x0047d81401007387 */ /* 0x0043e40000100a00 */
[----:B-1----:R-:W-:-:S02]  /*24810*/  IMAD.MOV.U32 R20, RZ, RZ, R19 ;  /* 0x000000ffff147224 */ /* 0x002fc400078e0013 */
[----:B------:R-:W-:-:S05]  /*24820*/  IMAD.MOV.U32 R21, RZ, RZ, R18 ;  /* 0x000000ffff157224 */ /* 0x000fca00078e0012 */
[----:B------:R1:W-:Y:S02]  /*24830*/  STL.64 [R1+0x47f0], R20 ;  /* 0x0047f01401007387 */ /* 0x0003e40000100a00 */
[----:B-1----:R-:W-:Y:S02]  /*24840*/  IMAD.MOV.U32 R20, RZ, RZ, R17 ;  /* 0x000000ffff147224 */ /* 0x002fe400078e0011 */
[----:B------:R-:W-:Y:S02]  /*24850*/  IMAD.MOV.U32 R21, RZ, RZ, R16 ;  /* 0x000000ffff157224 */ /* 0x000fe400078e0010 */
[----:B---3--:R-:W-:Y:S03]  /*24860*/  HMMA.1688.F32.TF32 R16, R12, R8, R24 ;  /* 0x000000080c10723c */ /* 0x008fe60000081018 */
[----:B------:R1:W-:Y:S02]  /*24870*/  STL.64 [R1+0x4808], R20 ;  /* 0x0048081401007387 */ /* 0x0003e40000100a00 */
[----:B-1----:R-:W-:-:S02]  /*24880*/  IMAD.MOV.U32 R20, RZ, RZ, R3 ;  /* 0x000000ffff147224 */ /* 0x002fc400078e0003 */
[----:B------:R-:W-:-:S12]  /*24890*/  IMAD.MOV.U32 R21, RZ, RZ, R2 ;  /* 0x000000ffff157224 */ /* 0x000fd800078e0002 */
[----:B------:R-:W-:Y:S04]  /*248a0*/  STL.64 [R1+0x200], R16 ;  /* 0x0002001001007387 */ /* 0x000fe80000100a00 */
[----:B------:R-:W-:Y:S04]  /*248b0*/  STL.64 [R1+0x208], R18 ;  /* 0x0002081201007387 */ /* 0x000fe80000100a00 */
[----:B------:R1:W-:Y:S04]  /*248c0*/  STL.64 [R1+0x4830], R20 ;  /* 0x0048301401007387 */ /* 0x0003e80000100a00 */
        /* <DEDUP_REMOVED lines=10> */
[----:B------:R-:W2:Y:S04]  /*24970*/  LDL.64 R16, [R1+0x60] ;  /* 0x0000600001107983 */ /* 0x000ea80000100a00 */
[----:B-----5:R-:W-:Y:S04]  /*24980*/  STL.64 [R1+0x47b8], R10 ;  /* 0x0047b80a01007387 */ /* 0x020fe80000100a00 */
        /* <DEDUP_REMOVED lines=22> */
[----:B------:R-:W4:Y:S04]  /*24af0*/  LDL.LU R10, [R1+0x668] ;  /* 0x00066800010a7983 */ /* 0x000f280000300800 */
[----:B------:R-:W4:Y:S04]  /*24b00*/  LDL.LU R11, [R1+0x66c] ;  /* 0x00066c00010b7983 */ /* 0x000f280000300800 */
[----:B----4-:R-:W-:Y:S04]  /*24b10*/  STL.64 [R1+0x4818], R10 ;  /* 0x0048180a01007387 */ /* 0x010fe80000100a00 */
[----:B---3--:R1:W-:Y:S04]  /*24b20*/  STL.64 [R1+0x4810], R8 ;  /* 0x0048100801007387 */ /* 0x0083e80000100a00 */
[----:B-1----:R-:W3:Y:S04]  /*24b30*/  LDL.LU R8, [R1+0x670] ;  /* 0x0006700001087983 */ /* 0x002ee80000300800 */
[----:B------:R-:W3:Y:S04]  /*24b40*/  LDL.LU R9, [R1+0x674] ;  /* 0x0006740001097983 */ /* 0x000ee80000300800 */
[----:B------:R-:W3:Y:S04]  /*24b50*/  LDL.LU R10, [R1+0x678] ;  /* 0x00067800010a7983 */ /* 0x000ee80000300800 */
[----:B------:R-:W3:Y:S04]  /*24b60*/  LDL.LU R11, [R1+0x67c] ;  /* 0x00067c00010b7983 */ /* 0x000ee80000300800 */
[----:B------:R-:W4:Y:S04]  /*24b70*/  LDL.LU R24, [R1+0x610] ;  /* 0x0006100001187983 */ /* 0x000f280000300800 */
[----:B------:R-:W4:Y:S04]  /*24b80*/  LDL.LU R25, [R1+0x614] ;  /* 0x0006140001197983 */ /* 0x000f280000300800 */
[----:B------:R-:W4:Y:S04]  /*24b90*/  LDL.LU R26, [R1+0x618] ;  /* 0x00061800011a7983 */ /* 0x000f280000300800 */
[----:B------:R-:W4:Y:S04]  /*24ba0*/  LDL.LU R27, [R1+0x61c] ;  /* 0x00061c00011b7983 */ /* 0x000f280000300800 */
[----:B------:R-:W-:Y:S04]  /*24bb0*/  STL.64 [R1+0x1f0], R20 ;  /* 0x0001f01401007387 */ /* 0x000fe80000100a00 */
[----:B------:R1:W-:Y:S04]  /*24bc0*/  STL.64 [R1+0x1f8], R22 ;  /* 0x0001f81601007387 */ /* 0x0003e80000100a00 */
[----:B-1----:R-:W5:Y:S04]  /*24bd0*/  LDL.LU.64 R22, [R1+0x4840] ;  /* 0x0048400001167983 */ /* 0x002f680000300a00 */
[----:B------:R-:W5:Y:S01]  /*24be0*/  LDL.LU.64 R20, [R1+0x4838] ;  /* 0x0048380001147983 */ /* 0x000f620000300a00 */
[----:B--2---:R-:W-:-:S02]  /*24bf0*/  IMAD.MOV.U32 R3, RZ, RZ, R16 ;  /* 0x000000ffff037224 */ /* 0x004fc400078e0010 */
[----:B------:R-:W-:Y:S01]  /*24c00*/  IMAD.MOV.U32 R2, RZ, RZ, R17 ;  /* 0x000000ffff027224 */ /* 0x000fe200078e0011 */
[----:B-----5:R-:W-:Y:S01]  /*24c10*/  HMMA.1688.F32.TF32 R12, R12, R16, R20 ;  /* 0x000000100c0c723c */ /* 0x020fe20000081014 */
[----:B------:R-:W3:-:S15]  /*24c20*/  LDL.LU.64 R20, [R1+0x4830] ;  /* 0x0048300001147983 */ /* 0x000ede0000300a00 */
[----:B------:R-:W-:-:S03]  /*24c30*/  NOP ;  /* 0x0000000000007918 */ /* 0x000fc60000000000 */
[----:B------:R-:W-:Y:S04]  /*24c40*/  STL.64 [R1+0x160], R12 ;  /* 0x0001600c01007387 */ /* 0x000fe80000100a00 */
[----:B------:R-:W-:Y:S04]  /*24c50*/  STL.64 [R1+0x168], R14 ;  /* 0x0001680e01007387 */ /* 0x000fe80000100a00 */
[----:B------:R-:W3:Y:S04]  /*24c60*/  LDL.LU.64 R18, [R1+0x4828] ;  /* 0x0048280001127983 */ /* 0x000ee80000300a00 */
[----:B------:R-:W3:Y:S02]  /*24c70*/  LDL.LU.64 R16, [R1+0x4820] ;  /* 0x0048200001107983 */ /* 0x000ee40000300a00 */
[----:B---3--:R-:W-:Y:S02]  /*24c80*/  HMMA.1688.F32.TF32 R20, R16, R20, R8 ;  /* 0x000000141014723c */ /* 0x008fe40000081008 */
        /* <DEDUP_REMOVED lines=16> */
[----:B-1----:R-:W2:Y:S01]  /*24d90*/  LDL.LU.64 R20, [R1+0x47d8] ;  /* 0x0047d80001147983 */ /* 0x002ea20000300a00 */
[----:B------:R-:W-:Y:S02]  /*24da0*/  IMAD.MOV.U32 R12, RZ, RZ, R3 ;  /* 0x000000ffff0c7224 */ /* 0x000fe400078e0003 */
[----:B------:R-:W-:Y:S01]  /*24db0*/  IMAD.MOV.U32 R13, RZ, RZ, R2 ;  /* 0x000000ffff0d7224 */ /* 0x000fe200078e0002 */
[----:B--2---:R-:W-:Y:S01]  /*24dc0*/  HMMA.1688.F32.TF32 R8, R16, R20, R8 ;  /* 0x000000141008723c */ /* 0x004fe20000081008 */
[----:B------:R-:W-:Y:S01]  /*24dd0*/  MOV R3, R20 ;  /* 0x0000001400037202 */ /* 0x000fe20000000f00 */
[----:B------:R-:W-:-:S15]  /*24de0*/  IMAD.MOV.U32 R2, RZ, RZ, R21 ;  /* 0x000000ffff027224 */ /* 0x000fde00078e0015 */
        /* <DEDUP_REMOVED lines=8> */
[----:B------:R-:W3:-:S13]  /*24e70*/  LDL.LU.64 R8, [R1+0x47b0] ;  /* 0x0047b00001087983 */ /* 0x000eda0000300a00 */
[----:B------:R-:W-:Y:S04]  /*24e80*/  STL.64 [R1+0x110], R20 ;  /* 0x0001101401007387 */ /* 0x000fe80000100a00 */
[----:B------:R1:W-:Y:S04]  /*24e90*/  STL.64 [R1+0x118], R22 ;  /* 0x0001181601007387 */ /* 0x0003e80000100a00 */
[----:B-1----:R-:W5:Y:S04]  /*24ea0*/  LDL.LU.64 R22, [R1+0x47a8] ;  /* 0x0047a80001167983 */ /* 0x002f680000300a00 */
[----:B------:R-:W5:Y:S04]  /*24eb0*/  LDL.LU.64 R20, [R1+0x47a0] ;  /* 0x0047a00001147983 */ /* 0x000f680000300a00 */
[----:B--2---:R-:W-:Y:S04]  /*24ec0*/  STL.64 [R1+0x4730], R10 ;  /* 0x0047300a01007387 */ /* 0x004fe80000100a00 */
[----:B---3--:R1:W-:Y:S01]  /*24ed0*/  STL.64 [R1+0x4728], R8 ;  /* 0x0047280801007387 */ /* 0x0083e20000100a00 */
[----:B-----5:R-:W-:-:S15]  /*24ee0*/  HMMA.1688.F32.TF32 R20, R16, R8, R20 ;  /* 0x000000081014723c */ /* 0x020fde0000081014 */
[----:B------:R-:W-:-:S04]  /*24ef0*/  NOP ;  /* 0x0000000000007918 */ /* 0x000fc80000000000 */
[----:B------:R-:W-:Y:S04]  /*24f00*/  STL.64 [R1+0x100], R20 ;  /* 0x0001001401007387 */ /* 0x000fe80000100a00 */
[----:B------:R-:W-:Y:S04]  /*24f10*/  STL.64 [R1+0x108], R22 ;  /* 0x0001081601007387 */ /* 0x000fe80000100a00 */
[----:B-1----:R-:W2:Y:S04]  /*24f20*/  LDL.64 R8, [R1] ;  /* 0x0000000001087983 */ /* 0x002ea80000100a00 */
[----:B--2---:R1:W-:Y:S04]  /*24f30*/  STL.64 [R1+0x4748], R8 ;  /* 0x0047480801007387 */ /* 0x0043e80000100a00 */
[----:B-1----:R-:W2:Y:S04]  /*24f40*/  LDL.LU R8, [R1+0x4c0] ;  /* 0x0004c00001087983 */ /* 0x002ea80000300800 */
[----:B------:R-:W2:Y:S04]  /*24f50*/  LDL.LU R9, [R1+0x4c4] ;  /* 0x0004c40001097983 */ /* 0x000ea80000300800 */
[----:B------:R-:W3:Y:S04]  /*24f60*/  LDL.LU R10, [R1+0x4c8] ;  /* 0x0004c800010a7983 */ /* 0x000ee80000300800 */
[----:B------:R-:W3:Y:S04]  /*24f70*/  LDL.LU R11, [R1+0x4cc] ;  /* 0x0004cc00010b7983 */ /* 0x000ee80000300800 */
[----:B------:R-:W5:Y:S04]  /*24f80*/  LDL.LU R20, [R1+0x500] ;  /* 0x0005000001147983 */ /* 0x000f680000300800 */
[----:B------:R-:W5:Y:S04]  /*24f90*/  LDL.LU R21, [R1+0x504] ;  /* 0x0005040001157983 */ /* 0x000f680000300800 */
[----:B------:R-:W5:Y:S04]  /*24fa0*/  LDL.LU R22, [R1+0x508] ;  /* 0x0005080001167983 */ /* 0x000f680000300800 */
[----:B------:R-:W5:Y:S04]  /*24fb0*/  LDL.LU R23, [R1+0x50c] ;  /* 0x00050c0001177983 */ /* 0x000f680000300800 */
[----:B---3--:R-:W-:Y:S04]  /*24fc0*/  STL.64 [R1+0x4758], R10 ;  /* 0x0047580a01007387 */ /* 0x008fe80000100a00 */
[----:B--2---:R1:W-:Y:S04]  /*24fd0*/  STL.64 [R1+0x4750], R8 ;  /* 0x0047500801007387 */ /* 0x0043e80000100a00 */
[----:B-1----:R-:W2:Y:S01]  /*24fe0*/  LDL.64 R8, [R1+0x20] ;  /* 0x0000200001087983 */ /* 0x002ea20000100a00 */
[C---:B----4-:R-:W-:Y:S03]  /*24ff0*/  HMMA.1688.F32.TF32 R24, R16.reuse, R4, R24 ;  /* 0x000000041018723c */ /* 0x050fe60000081018 */
[----:B--2---:R1:W-:Y:S04]  /*25000*/  STL.64 [R1+0x4760], R8 ;  /* 0x0047600801007387 */ /* 0x0043e80000100a00 */
[----:B-1----:R-:W2:Y:S04]  /*25010*/  LDL.64 R8, [R1+0x30] ;  /* 0x0000300001087983 */ /* 0x002ea80000100a00 */
[----:B--2---:R1:W-:Y:S04]  /*25020*/  STL.64 [R1+0x4778], R8 ;  /* 0x0047780801007387 */ /* 0x0043e80000100a00 */
[----:B-1----:R-:W2:Y:S04]  /*25030*/  LDL.64 R8, [R1+0x40] ;  /* 0x0000400001087983 */ /* 0x002ea80000100a00 */
[----:B------:R-:W-:Y:S04]  /*25040*/  STL.64 [R1+0x4740], R6 ;  /* 0x0047400601007387 */ /* 0x000fe80000100a00 */
[----:B------:R-:W-:Y:S04]  /*25050*/  STL.64 [R1+0xf0], R24 ;  /* 0x0000f01801007387 */ /* 0x000fe80000100a00 */
[----:B------:R-:W-:Y:S04]  /*25060*/  STL.64 [R1+0xf8], R26 ;  /* 0x0000f81a01007387 */ /* 0x000fe80000100a00 */
[----:B------:R1:W-:Y:S04]  /*25070*/  STL.64 [R1+0x4738], R4 ;  /* 0x0047380401007387 */ /* 0x0003e80000100a00 */
        /* <DEDUP_REMOVED lines=18> */
[----:B------:R-:W2:Y:S04]  /*251a0*/  LDL.LU R26, [R1+0x728] ;  /* 0x00072800011a7983 */ /* 0x000ea80000300800 */
[----:B------:R-:W2:Y:S01]  /*251b0*/  LDL.LU R27, [R1+0x72c] ;  /* 0x00072c00011b7983 */ /* 0x000ea20000300800 */
[----:B-----5:R-:W-:Y:S03]  /*251c0*/  HMMA.1688.F32.TF32 R16, R16, R12, R20 ;  /* 0x0000000c1010723c */ /* 0x020fe60000081014 */
[----:B--2---:R-:W-:Y:S04]  /*251d0*/  STL.64 [R1+0x46a8], R26 ;  /* 0x0046a81a01007387 */ /* 0x004fe80000100a00 */
[----:B----4-:R-:W-:Y:S04]  /*251e0*/  STL.64 [R1+0x46a0], R24 ;  /* 0x0046a01801007387 */ /* 0x010fe80000100a00 */
[----:B------:R-:W3:Y:S04]  /*251f0*/  LDL.LU.64 R22, [R1+0x4798] ;  /* 0x0047980001167983 */ /* 0x000ee80000300a00 */
[----:B------:R-:W3:Y:S04]  /*25200*/  LDL.LU.64 R20, [R1+0x4790] ;  /* 0x0047900001147983 */ /* 0x000ee80000300a00 */
[----:B------:R1:W-:Y:S04]  /*25210*/  STL.64 [R1+0x50], R16 ;  /* 0x0000501001007387 */ /* 0x0003e80000100a00 */
[----:B------:R2:W-:Y:S04]  /*25220*/  STL.64 [R1+0x58], R18 ;  /* 0x0000581201007387 */ /* 0x0005e80000100a00 */
[----:B-1----:R-:W4:Y:S04]  /*25230*/  LDL.LU R16, [R1+0x4a0] ;  /* 0x0004a00001107983 */ /* 0x002f280000300800 */
[----:B------:R-:W4:Y:S04]  /*25240*/  LDL.LU R17, [R1+0x4a4] ;  /* 0x0004a40001117983 */ /* 0x000f280000300800 */
[----:B--2---:R-:W4:Y:S04]  /*25250*/  LDL.LU R18, [R1+0x4a8] ;  /* 0x0004a80001127983 */ /* 0x004f280000300800 */
[----:B------:R-:W4:Y:S04]  /*25260*/  LDL.LU R19, [R1+0x4ac] ;  /* 0x0004ac0001137983 */ /* 0x000f280000300800 */
[----:B------:R1:W-:Y:S01]  /*25270*/  STL.64 [R1+0x4710], R12 ;  /* 0x0047100c01007387 */ /* 0x0003e20000100a00 */
[----:B------:R-:W-:-:S02]  /*25280*/  IMAD.MOV.U32 R28, RZ, RZ, R8 ;  /* 0x000000ffff1c7224 */ /* 0x000fc400078e0008 */
[----:B------:R-:W-:Y:S01]  /*25290*/  IMAD.MOV.U32 R27, RZ, RZ, R9 ;  /* 0x000000ffff1b7224 */ /* 0x000fe200078e0009 */
[----:B-1----:R-:W2:Y:S04]  /*252a0*/  LDL.LU R12, [R1+0x4d0] ;  /* 0x0004d000010c7983 */ /* 0x002ea80000300800 */
[----:B------:R-:W2:Y:S04]  /*252b0*/  LDL.LU R13, [R1+0x4d4] ;  /* 0x0004d400010d7983 */ /* 0x000ea80000300800 */
[----:B------:R-:W2:Y:S04]  /*252c0*/  LDL.LU R14, [R1+0x4d8] ;  /* 0x0004d800010e7983 */ /* 0x000ea80000300800 */
[----:B------:R-:W2:Y:S01]  /*252d0*/  LDL.LU R15, [R1+0x4dc] ;  /* 0x0004dc00010f7983 */ /* 0x000ea20000300800 */
[----:B---3--:R-:W-:-:S15]  /*252e0*/  HMMA.1688.F32.TF32 R4, R20, R8, R4 ;  /* 0x000000081404723c */ /* 0x008fde0000081004 */
[----:B------:R-:W-:-:S04]  /*252f0*/  NOP ;  /* 0x0000000000007918 */ /* 0x000fc80000000000 */
[----:B------:R-:W-:Y:S04]  /*25300*/  STL.64 [R1+0x3d0], R4 ;  /* 0x0003d00401007387 */ /* 0x000fe80000100a00 */
[----:B------:R1:W-:Y:S04]  /*25310*/  STL.64 [R1+0x3d8], R6 ;  /* 0x0003d80601007387 */ /* 0x0003e80000100a00 */
[----:B-1----:R-:W3:Y:S04]  /*25320*/  LDL.LU.64 R6, [R1+0x4788] ;  /* 0x0047880001067983 */ /* 0x002ee80000300a00 */
[----:B------:R-:W3:Y:S04]  /*25330*/  LDL.LU.64 R4, [R1+0x4780] ;  /* 0x0047800001047983 */ /* 0x000ee80000300a00 */
[----:B------:R-:W3:Y:S01]  /*25340*/  LDL.LU.64 R8, [R1+0x4778] ;  /* 0x0047780001087983 */ /* 0x000ee20000300a00 */
[----:B------:R-:W-:-:S02]  /*25350*/  IMAD.MOV.U32 R24, RZ, RZ, R3 ;  /* 0x000000ffff187224 */ /* 0x000fc400078e0003 */
[----:B------:R-:W-:Y:S01]  /*25360*/  IMAD.MOV.U32 R25, RZ, RZ, R2 ;  /* 0x000000ffff197224 */ /* 0x000fe200078e0002 */
[----:B---3--:R-:W-:Y:S01]  /*25370*/  HMMA.1688.F32.TF32 R4, R20, R8, R4 ;  /* 0x000000081404723c */ /* 0x008fe20000081004 */
[----:B------:R-:W-:Y:S02]  /*25380*/  IMAD.MOV.U32 R2, RZ, RZ, R8 ;  /* 0x000000ffff027224 */ /* 0x000fe400078e0008 */
[----:B------:R-:W-:-:S15]  /*25390*/  IMAD.MOV.U32 R3, RZ, RZ, R9 ;  /* 0x000000ffff037224 */ /* 0x000fde00078e0009 */
[----:B------:R-:W-:Y:S01]  /*253a0*/  NOP ;  /* 0x0000000000007918 */ /* 0x000fe20000000000 */
[----:B------:R-:W-:Y:S04]  /*253b0*/  STL.64 [R1+0x3c0], R4 ;  /* 0x0003c00401007387 */ /* 0x000fe80000100a00 */
[----:B------:R1:W-:Y:S04]  /*253c0*/  STL.64 [R1+0x3c8], R6 ;  /* 0x0003c80601007387 */ /* 0x0003e80000100a00 */
[----:B-1----:R-:W3:Y:S04]  /*253d0*/  LDL.LU.64 R6, [R1+0x4770] ;  /* 0x0047700001067983 */ /* 0x002ee80000300a00 */
[----:B------:R-:W3:Y:S04]  /*253e0*/  LDL.LU.64 R4, [R1+0x4768] ;  /* 0x0047680001047983 */ /* 0x000ee80000300a00 */
[----:B------:R-:W2:Y:S02]  /*253f0*/  LDL.LU.64 R8, [R1+0x4760] ;  /* 0x0047600001087983 */ /* 0x000ea40000300a00 */
[----:B--2---:R-:W-:-:S15]  /*25400*/  HMMA.1688.F32.TF32 R12, R20, R8, R12 ;  /* 0x00000008140c723c */ /* 0x004fde000008100c */
[----:B------:R-:W-:-:S04]  /*25410*/  NOP ;  /* 0x0000000000007918 */ /* 0x000fc80000000000 */
[----:B------:R1:W-:Y:S04]  /*25420*/  STL.64 [R1+0x3b0], R12 ;  /* 0x0003b00c01007387 */ /* 0x0003e80000100a00 */
[----:B------:R-:W-:Y:S04]  /*25430*/  STL.64 [R1+0x3b8], R14 ;  /* 0x0003b80e01007387 */ /* 0x000fe80000100a00 */
[----:B------:R-:W2:Y:S01]  /*25440*/  LDL.LU.64 R10, [R1+0x4758] ;  /* 0x00475800010a7983 */ /* 0x000ea20000300a00 */
[----:B-1----:R-:W-:Y:S02]  /*25450*/  IMAD.MOV.U32 R13, RZ, RZ, R8 ;  /* 0x000000ffff0d7224 */ /* 0x002fe400078e0008 */
[----:B------:R-:W-:-:S02]  /*25460*/  IMAD.MOV.U32 R12, RZ, RZ, R9 ;  /* 0x000000ffff0c7224 */ /* 0x000fc400078e0009 */
[----:B------:R-:W2:Y:S02]  /*25470*/  LDL.LU.64 R8, [R1+0x4750] ;  /* 0x0047500001087983 */ /* 0x000ea40000300a00 */
[----:B--2---:R-:W-:-:S15]  /*25480*/  HMMA.1688.F32.TF32 R8, R20, R24, R8 ;  /* 0x000000181408723c */ /* 0x004fde0000081008 */
[----:B------:R-:W-:-:S04]  /*25490*/  NOP ;  /* 0x0000000000007918 */ /* 0x000fc80000000000 */
[----:B------:R1:W-:Y:S04]  /*254a0*/  STL.64 [R1+0x3a0], R8 ;  /* 0x0003a00801007387 */ /* 0x0003e80000100a00 */
[----:B------:R-:W-:Y:S04]  /*254b0*/  STL.64 [R1+0x3a8], R10 ;  /* 0x0003a80a01007387 */ /* 0x000fe80000100a00 */
[----:B-1----:R-:W3:Y:S04]  /*254c0*/  LDL.LU.64 R8, [R1+0x4748] ;  /* 0x0047480001087983 */ /* 0x002ee80000300a00 */
[----:B------:R-:W-:Y:S01]  /*254d0*/  STL.64 [R1+0x46c0], R24 ;  /* 0x0046c01801007387 */ /* 0x000fe20000100a00 */
[----:B---3--:R-:W-:Y:S01]  /*254e0*/  HMMA.1688.F32.TF32 R4, R20, R8, R4 ;  /* 0x000000081404723c */ /* 0x008fe20000081004 */
[----:B------:R-:W-:Y:S01]  /*254f0*/  IMAD.MOV.U32 R29, RZ, RZ, R8 ;  /* 0x000000ffff1d7224 */ /* 0x000fe200078e0008 */
[----:B------:R-:W-:-:S15]  /*25500*/  MOV R26, R9 ;  /* 0x00000009001a7202 */ /* 0x000fde0000000f00 */
[----:B------:R-:W-:Y:S02]  /*25510*/  NOP ;  /* 0x0000000000007918 */ /* 0x000fe40000000000 */
[----:B------:R-:W-:Y:S04]  /*25520*/  STL.64 [R1+0x390], R4 ;  /* 0x0003900401007387 */ /* 0x000fe80000100a00 */
[----:B------:R1:W-:Y:S04]  /*25530*/  STL.64 [R1+0x398], R6 ;  /* 0x0003980601007387 */ /* 0x0003e80000100a00 */
[----:B-1----:R-:W2:Y:S04]  /*25540*/  LDL.LU.64 R6, [R1+0x4740] ;  /* 0x0047400001067983 */ /* 0x002ea80000300a00 */
[----:B------:R-:W3:Y:S04]  /*25550*/  LDL.LU.64 R4, [R1+0x4738] ;  /* 0x0047380001047983 */ /* 0x000ee80000300a00 */
[----:B------:R-:W5:Y:S04]  /*25560*/  LDL.LU.64 R10, [R1+0x4730] ;  /* 0x00473000010a7983 */ /* 0x000f680000300a00 */
[----:B------:R-:W4:Y:S01]  /*25570*/  LDL.LU.64 R8, [R1+0x4728] ;  /* 0x0047280001087983 */ /* 0x000f220000300a00 */
[----:B------:R-:W-:-:S02]  /*25580*/  IMAD.MOV.U32 R24, RZ, RZ, R13 ;  /* 0x000000ffff187224 */ /* 0x000fc400078e000d */
[----:B------:R-:W-:Y:S01]  /*25590*/  IMAD.MOV.U32 R25, RZ, RZ, R12 ;  /* 0x000000ffff197224 */ /* 0x000fe200078e000c */
[----:B----4-:R-:W-:-:S15]  /*255a0*/  HMMA.1688.F32.TF32 R16, R20, R8, R16 ;  /* 0x000000081410723c */ /* 0x010fde0000081010 */
[----:B------:R-:W-:-:S04]  /*255b0*/  NOP ;  /* 0x0000000000007918 */ /* 0x000fc80000000000 */
[----:B------:R1:W-:Y:S04]  /*255c0*/  STL.64 [R1+0x380], R16 ;  /* 0x0003801001007387 */ /* 0x0003e80000100a00 */
[----:B------:R4:W-:Y:S04]  /*255d0*/  STL.64 [R1+0x388], R18 ;  /* 0x0003881201007387 */ /* 0x0009e80000100a00 */
[----:B-1----:R-:W2:Y:S04]  /*255e0*/  LDL.LU R16, [R1+0x170] ;  /* 0x0001700001107983 */ /* 0x002ea80000300800 */
[----:B------:R-:W2:Y:S04]  /*255f0*/  LDL.LU R17, [R1+0x174] ;  /* 0x0001740001117983 */ /* 0x000ea80000300800 */
[----:B----4-:R-:W2:Y:S04]  /*25600*/  LDL.LU R18, [R1+0x178] ;  /* 0x0001780001127983 */ /* 0x010ea80000300800 */
[----:B------:R-:W2:Y:S04]  /*25610*/  LDL.LU R19, [R1+0x17c] ;  /* 0x00017c0001137983 */ /* 0x000ea80000300800 */
[----:B------:R-:W3:Y:S04]  /*25620*/  LDL.LU R12, [R1+0x370] ;  /* 0x00037000010c7983 */ /* 0x000ee80000300800 */
[----:B------:R-:W3:Y:S04]  /*25630*/  LDL.LU R13, [R1+0x374] ;  /* 0x00037400010d7983 */ /* 0x000ee80000300800 */
[----:B------:R-:W3:Y:S04]  /*25640*/  LDL.LU R14, [R1+0x378] ;  /* 0x00037800010e7983 */ /* 0x000ee80000300800 */
[----:B------:R-:W3:Y:S04]  /*25650*/  LDL.LU R15, [R1+0x37c] ;  /* 0x00037c00010f7983 */ /* 0x000ee80000300800 */
[----:B------:R-:W-:Y:S04]  /*25660*/  STL.64 [R1+0x46d8], R24 ;  /* 0x0046d81801007387 */ /* 0x000fe80000100a00 */
[----:B-----5:R-:W-:Y:S04]  /*25670*/  STL.64 [R1+0x46b8], R10 ;  /* 0x0046b80a01007387 */ /* 0x020fe80000100a00 */
[----:B------:R1:W-:Y:S04]  /*25680*/  STL.64 [R1+0x46b0], R8 ;  /* 0x0046b00801007387 */ /* 0x0003e80000100a00 */
[----:B-1----:R-:W4:Y:S04]  /*25690*/  LDL.LU R8, [R1+0x740] ;  /* 0x0007400001087983 */ /* 0x002f280000300800 */
[----:B------:R-:W4:Y:S04]  /*256a0*/  LDL.LU R9, [R1+0x744] ;  /* 0x0007440001097983 */ /* 0x000f280000300800 */
[----:B------:R-:W5:Y:S04]  /*256b0*/  LDL.LU R10, [R1+0x748] ;  /* 0x00074800010a7983 */ /* 0x000f680000300800 */
[----:B------:R-:W5:Y:S01]  /*256c0*/  LDL.LU R11, [R1+0x74c] ;  /* 0x00074c00010b7983 */ /* 0x000f620000300800 */
[----:B------:R-:W-:-:S02]  /*256d0*/  IMAD.MOV.U32 R24, RZ, RZ, R2 ;  /* 0x000000ffff187224 */ /* 0x000fc400078e0002 */
[----:B------:R-:W-:Y:S01]  /*256e0*/  IMAD.MOV.U32 R25, RZ, RZ, R3 ;  /* 0x000000ffff197224 */ /* 0x000fe200078e0003 */
[----:B------:R-:W2:Y:S04]  /*256f0*/  LDL.LU R2, [R1+0x4720] ;  /* 0x0047200001027983 */ /* 0x000ea80000300800 */
[----:B------:R-:W2:Y:S04]  /*25700*/  LDL.LU R3, [R1+0x471c] ;  /* 0x00471c0001037983 */ /* 0x000ea80000300800 */
[----:B------:R-:W-:Y:S04]  /*25710*/  STL.64 [R1+0x46f0], R24 ;  /* 0x0046f01801007387 */ /* 0x000fe80000100a00 */
[----:B-----5:R-:W-:Y:S04]  /*25720*/  STL.64 [R1+0x46d0], R10 ;  /* 0x0046d00a01007387 */ /* 0x020fe80000100a00 */
[----:B----4-:R1:W-:Y:S04]  /*25730*/  STL.64 [R1+0x46c8], R8 ;  /* 0x0046c80801007387 */ /* 0x0103e80000100a00 */
[----:B-1----:R-:W4:Y:S04]  /*25740*/  LDL.LU R8, [R1+0x750] ;  /* 0x0007500001087983 */ /* 0x002f280000300800 */
[----:B------:R-:W4:Y:S04]  /*25750*/  LDL.LU R9, [R1+0x754] ;  /* 0x0007540001097983 */ /* 0x000f280000300800 */
[----:B------:R-:W5:Y:S04]  /*25760*/  LDL.LU R10, [R1+0x758] ;  /* 0x00075800010a7983 */ /* 0x000f680000300800 */
[----:B------:R-:W5:Y:S01]  /*25770*/  LDL.LU R11, [R1+0x75c] ;  /* 0x00075c00010b7983 */ /* 0x000f620000300800 */
[----:B------:R-:W-:-:S03]  /*25780*/  IMAD.MOV.U32 R24, RZ, RZ, R28 ;  /* 0x000000ffff187224 */ /* 0x000fc600078e001c */
[----:B------:R-:W2:Y:S01]  /*25790*/  LDL.LU R28, [R1+0x4718] ;  /* 0x00471800011c7983 */ /* 0x000ea20000300800 */
[----:B---3--:R-:W-:Y:S03]  /*257a0*/  HMMA.1688.F32.TF32 R12, R20, R4, R12 ;  /* 0x00000004140c723c */ /* 0x008fe6000008100c */
[----:B-----5:R-:W-:Y:S04]  /*257b0*/  STL.64 [R1+0x46e8], R10 ;  /* 0x0046e80a01007387 */ /* 0x020fe80000100a00 */
[----:B----4-:R1:W-:Y:S04]  /*257c0*/  STL.64 [R1+0x46e0], R8 ;  /* 0x0046e00801007387 */ /* 0x0103e80000100a00 */
        /* <DEDUP_REMOVED lines=10> */
[----:B------:R1:W-:Y:S04]  /*25870*/  STL.64 [R1+0x370], R12 ;  /* 0x0003700c01007387 */ /* 0x0003e80000100a00 */
[----:B------:R-:W-:Y:S01]  /*25880*/  STL.64 [R1+0x378], R14 ;  /* 0x0003780e01007387 */ /* 0x000fe20000100a00 */
[----:B------:R-:W-:-:S03]  /*25890*/  IMAD.MOV.U32 R25, RZ, RZ, R27 ;  /* 0x000000ffff197224 */ /* 0x000fc600078e001b */
[----:B------:R-:W-:Y:S04]  /*258a0*/  LDS R14, [R0+UR10+0x85280] ;  /* 0x0852800a000e7984 */ /* 0x000fe80008000800 */
[----:B-1----:R-:W2:Y:S01]  /*258b0*/  LDL.LU.64 R12, [R1+0x4710] ;  /* 0x00471000010c7983 */ /* 0x002ea20000300a00 */
[----:B------:R-:W-:-:S05]  /*258c0*/  LOP3.LUT R27, R0, 0x20, RZ, 0x3c, !PT ;  /* 0x00000020001b7812 */ /* 0x000fca00078e3cff */
[----:B------:R-:W-:Y:S01]  /*258d0*/  LDS R15, [R27+UR10+0x85280] ;  /* 0x0852800a1b0f7984 */ /* 0x000fe20008000800 */
[----:B--2---:R-:W-:Y:S03]  /*258e0*/  HMMA.1688.F32.TF32 R16, R20, R12, R16 ;  /* 0x0000000c1410723c */ /* 0x004fe60000081010 */
[----:B------:R-:W-:Y:S04]  /*258f0*/  LDS R12, [R0+UR10+0x84280] ;  /* 0x0842800a000c7984 */ /* 0x000fe80008000800 */
[----:B------:R-:W-:Y:S04]  /*25900*/  LDS R13, [R27+UR10+0x84280] ;  /* 0x0842800a1b0d7984 */ /* 0x000fe80008000800 */
[----:B------:R-:W-:Y:S04]  /*25910*/  LDS R22, [R0+UR10+0x85380] ;  /* 0x0853800a00167984 */ /* 0x000fe80008000800 */
[----:B------:R-:W-:Y:S04]  /*25920*/  LDS R23, [R27+UR10+0x85380] ;  /* 0x0853800a1b177984 */ /* 0x000fe80008000800 */
[----:B------:R-:W-:Y:S04]  /*25930*/  LDS R20, [R0+UR10+0x84380] ;  /* 0x0843800a00147984 */ /* 0x000fe80008000800 */
[----:B------:R-:W-:Y:S04]  /*25940*/  STL.64 [R1+0x2e0], R16 ;  /* 0x0002e01001007387 */ /* 0x000fe80000100a00 */
[----:B------:R-:W-:Y:S04]  /*25950*/  STL.64 [R1+0x2e8], R18 ;  /* 0x0002e81201007387 */ /* 0x000fe80000100a00 */
[----:B------:R-:W-:Y:S04]  /*25960*/  LDS R18, [R0+UR10+0x85300] ;  /* 0x0853000a00127984 */ /* 0x000fe80008000800 */
[----:B------:R-:W1:Y:S04]  /*25970*/  LDS R19, [R27+UR10+0x85300] ;  /* 0x0853000a1b137984 */ /* 0x000e680008000800 */
[----:B------:R-:W-:Y:S04]  /*25980*/  LDS R16, [R0+UR10+0x84300] ;  /* 0x0843000a00107984 */ /* 0x000fe80008000800 */
[----:B------:R-:W2:Y:S04]  /*25990*/  LDS R17, [R27+UR10+0x84300] ;  /* 0x0843000a1b117984 */ /* 0x000ea80008000800 */
[----:B------:R-:W4:Y:S04]  /*259a0*/  LDS R21, [R27+UR10+0x84380] ;  /* 0x0843800a1b157984 */ /* 0x000f280008000800 */
[----:B-1----:R-:W-:Y:S04]  /*259b0*/  STL.64 [R1+0x4688], R18 ;  /* 0x0046881201007387 */ /* 0x002fe80000100a00 */
[----:B--2---:R1:W-:Y:S02]  /*259c0*/  STL.64 [R1+0x4680], R16 ;  /* 0x0046801001007387 */ /* 0x0043e40000100a00 */
[----:B-1----:R-:W-:-:S02]  /*259d0*/  IMAD.MOV.U32 R17, RZ, RZ, R26 ;  /* 0x000000ffff117224 */ /* 0x002fc400078e001a */
[C---:B---3--:R-:W-:Y:S01]  /*259e0*/  HMMA.1688.F32.TF32 R24, R12.reuse, R24, R8 ;  /* 0x000000180c18723c */ /* 0x048fe20000081008 */
[----:B------:R-:W-:Y:S02]  /*259f0*/  IMAD.MOV.U32 R16, RZ, RZ, R29 ;  /* 0x000000ffff107224 */ /* 0x000fe400078e001d */
[----:B------:R-:W2:Y:S04]  /*25a00*/  LDL.LU R29, [R1+0x4708] ;  /* 0x00470800011d7983 */ /* 0x000ea80000300800 */
[----:B------:R-:W-:Y:S04]  /*25a10*/  STL.64 [R1+0x4608], R22 ;  /* 0x0046081601007387 */ /* 0x000fe80000100a00 */
[----:B----4-:R1:W-:Y:S04]  /*25a20*/  STL.64 [R1+0x4600], R20 ;  /* 0x0046001401007387 */ /* 0x0103e80000100a00 */
[----:B-1----:R-:W3:Y:S04]  /*25a30*/  LDL.LU R20, [R1+0x730] ;  /* 0x0007300001147983 */ /* 0x002ee80000300800 */
[----:B------:R-:W3:Y:S04]  /*25a40*/  LDL.LU R21, [R1+0x734] ;  /* 0x0007340001157983 */ /* 0x000ee80000300800 */
[----:B------:R-:W3:Y:S04]  /*25a50*/  LDL.LU R22, [R1+0x738] ;  /* 0x0007380001167983 */ /* 0x000ee80000300800 */
[----:B------:R-:W3:Y:S04]  /*25a60*/  LDL.LU R23, [R1+0x73c] ;  /* 0x00073c0001177983 */ /* 0x000ee80000300800 */
        /* <DEDUP_REMOVED lines=19> */
[----:B------:R-:W5:-:S13]  /*25ba0*/  LDL.LU.64 R8, [R1+0x46b0] ;  /* 0x0046b00001087983 */ /* 0x000f5a0000300a00 */
[----:B------:R-:W-:Y:S04]  /*25bb0*/  STL.64 [R1+0x2a0], R24 ;  /* 0x0002a01801007387 */ /* 0x000fe80000100a00 */
[----:B------:R1:W-:Y:S04]  /*25bc0*/  STL.64 [R1+0x2a8], R26 ;  /* 0x0002a81a01007387 */ /* 0x0003e80000100a00 */
[----:B-1----:R-:W5:Y:S04]  /*25bd0*/  LDL.LU.64 R26, [R1+0x46a8] ;  /* 0x0046a800011a7983 */ /* 0x002f680000300a00 */
[----:B------:R-:W5:Y:S01]  /*25be0*/  LDL.LU.64 R24, [R1+0x46a0] ;  /* 0x0046a00001187983 */ /* 0x000f620000300a00 */
[C---:B---3--:R-:W-:Y:S08]  /*25bf0*/  HMMA.1688.F32.TF32 R20, R12.reuse, R16, R20 ;  /* 0x000000100c14723c */ /* 0x048ff00000081014 */
[C---:B-----5:R-:W-:Y:S01]  /*25c00*/  HMMA.1688.F32.TF32 R16, R12.reuse, R8, R24 ;  /* 0x000000080c10723c */ /* 0x060fe20000081018 */
[----:B------:R-:W3:Y:S10]  /*25c10*/  LDL.LU R24, [R1+0x5c0] ;  /* 0x0005c00001187983 */ /* 0x000ef40000300800 */
[----:B------:R1:W-:Y:S04]  /*25c20*/  STL.64 [R1+0x290], R20 ;  /* 0x0002901401007387 */ /* 0x0003e80000100a00 */
[----:B------:R5:W-:Y:S04]  /*25c30*/  STL.64 [R1+0x298], R22 ;  /* 0x0002981601007387 */ /* 0x000be80000100a00 */
[----:B------:R1:W-:Y:S04]  /*25c40*/  STL.64 [R1+0x280], R16 ;  /* 0x0002801001007387 */ /* 0x0003e80000100a00 */
[----:B------:R-:W-:Y:S04]  /*25c50*/  STL.64 [R1+0x288], R18 ;  /* 0x0002881201007387 */ /* 0x000fe80000100a00 */
[----:B------:R-:W3:Y:S04]  /*25c60*/  LDL.LU R25, [R1+0x5c4] ;  /* 0x0005c40001197983 */ /* 0x000ee80000300800 */
[----:B------:R-:W2:Y:S04]  /*25c70*/  LDL.LU R26, [R1+0x5c8] ;  /* 0x0005c800011a7983 */ /* 0x000ea80000300800 */
[----:B------:R-:W2:Y:S04]  /*25c80*/  LDL.LU R27, [R1+0x5cc] ;  /* 0x0005cc00011b7983 */ /* 0x000ea80000300800 */
[----:B-1----:R-:W2:Y:S04]  /*25c90*/  LDL.LU R20, [R1+0x5e0] ;  /* 0x0005e00001147983 */ /* 0x002ea80000300800 */
[----:B------:R-:W2:Y:S04]  /*25ca0*/  LDL.LU R21, [R1+0x5e4] ;  /* 0x0005e40001157983 */ /* 0x000ea80000300800 */
[----:B-----5:R-:W5:Y:S04]  /*25cb0*/  LDL.LU R22, [R1+0x5e8] ;  /* 0x0005e80001167983 */ /* 0x020f680000300800 */
[----:B------:R-:W5:Y:S04]  /*25cc0*/  LDL.LU R23, [R1+0x5ec] ;  /* 0x0005ec0001177983 */ /* 0x000f680000300800 */
[----:B------:R-:W2:Y:S04]  /*25cd0*/  LDL.LU.64 R16, [R1+0x60] ;  /* 0x0000600001107983 */ /* 0x000ea80000300a00 */
[----:B--2---:R1:W-:Y:S04]  /*25ce0*/  STL.64 [R1+0x4698], R16 ;  /* 0x0046981001007387 */ /* 0x0043e80000100a00 */
[----:B-1----:R-:W2:Y:S04]  /*25cf0*/  LDL.LU R16, [R1+0x710] ;  /* 0x0007100001107983 */ /* 0x002ea80000300800 */
[----:B------:R-:W2:Y:S04]  /*25d00*/  LDL.LU R17, [R1+0x714] ;  /* 0x0007140001117983 */ /* 0x000ea80000300800 */
[----:B------:R-:W2:Y:S04]  /*25d10*/  LDL.LU R18, [R1+0x718] ;  /* 0x0007180001127983 */ /* 0x000ea80000300800 */
[----:B------:R-:W2:Y:S04]  /*25d20*/  LDL.LU R19, [R1+0x71c] ;  /* 0x00071c0001137983 */ /* 0x000ea80000300800 */
[----:B-----5:R-:W-:Y:S04]  /*25d30*/  STL.64 [R1+0x4670], R22 ;  /* 0x0046701601007387 */ /* 0x020fe80000100a00 */
[----:B------:R1:W-:Y:S04]  /*25d40*/  STL.64 [R1+0x4668], R20 ;  /* 0x0046681401007387 */ /* 0x0003e80000100a00 */
[----:B-1----:R-:W5:Y:S04]  /*25d50*/  LDL.LU.64 R20, [R1+0x40] ;  /* 0x0000400001147983 */ /* 0x002f680000300a00 */
[----:B-----5:R1:W-:Y:S04]  /*25d60*/  STL.64 [R1+0x4690], R20 ;  /* 0x0046901401007387 */ /* 0x0203e80000100a00 */
[----:B-1----:R-:W5:Y:S04]  /*25d70*/  LDL.LU R20, [R1+0x600] ;  /* 0x0006000001147983 */ /* 0x002f680000300800 */
[----:B------:R-:W5:Y:S04]  /*25d80*/  LDL.LU R21, [R1+0x604] ;  /* 0x0006040001157983 */ /* 0x000f680000300800 */
[----:B------:R-:W5:Y:S04]  /*25d90*/  LDL.LU R22, [R1+0x608] ;  /* 0x0006080001167983 */ /* 0x000f680000300800 */
[----:B------:R-:W5:Y:S04]  /*25da0*/  LDL.LU R23, [R1+0x60c] ;  /* 0x00060c0001177983 */ /* 0x000f680000300800 */
[----:B------:R-:W-:Y:S04]  /*25db0*/  STL.64 [R1+0x4650], R26 ;  /* 0x0046501a01007387 */ /* 0x000fe80000100a00 */
[----:B---3--:R1:W-:Y:S04]  /*25dc0*/  STL.64 [R1+0x4648], R24 ;  /* 0x0046481801007387 */ /* 0x0083e80000100a00 */
[----:B-1----:R-:W3:Y:S04]  /*25dd0*/  LDL.LU.64 R24, [R1+0x20] ;  /* 0x0000200001187983 */ /* 0x002ee80000300a00 */
[----:B---3--:R1:W-:Y:S04]  /*25de0*/  STL.64 [R1+0x4660], R24 ;  /* 0x0046601801007387 */ /* 0x0083e80000100a00 */
[----:B-1----:R-:W3:Y:S04]  /*25df0*/  LDL.LU.64 R24, [R1+0x30] ;  /* 0x0000300001187983 */ /* 0x002ee80000300a00 */
[----:B---3--:R1:W-:Y:S04]  /*25e00*/  STL.64 [R1+0x4678], R24 ;  /* 0x0046781801007387 */ /* 0x0083e80000100a00 */
[----:B-1----:R-:W3:Y:S04]  /*25e10*/  LDL.LU R24, [R1+0x5f0] ;  /* 0x0005f00001187983 */ /* 0x002ee80000300800 */
[----:B------:R-:W3:Y:S04]  /*25e20*/  LDL.LU R25, [R1+0x5f4] ;  /* 0x0005f40001197983 */ /* 0x000ee80000300800 */
[----:B------:R-:W3:Y:S04]  /*25e30*/  LDL.LU R26, [R1+0x5f8] ;  /* 0x0005f800011a7983 */ /* 0x000ee80000300800 */
[----:B------:R-:W3:Y:S04]  /*25e40*/  LDL.LU R27, [R1+0x5fc] ;  /* 0x0005fc00011b7983 */ /* 0x000ee80000300800 */
[----:B----4-:R-:W-:Y:S04]  /*25e50*/  STL.64 [R1+0x4628], R10 ;  /* 0x0046280a01007387 */ /* 0x010fe80000100a00 */
[----:B------:R1:W-:Y:S04]  /*25e60*/  STL.64 [R1+0x4620], R8 ;  /* 0x0046200801007387 */ /* 0x0003e80000100a00 */
[----:B-1----:R-:W4:Y:S01]  /*25e70*/  LDL.LU.64 R8, [R1] ;  /* 0x0000000001087983 */ /* 0x002f220000300a00 */
[C---:B--2---:R-:W-:Y:S03]  /*25e80*/  HMMA.1688.F32.TF32 R16, R12.reuse, R4, R16 ;  /* 0x000000040c10723c */ /* 0x044fe60000081010 */
[----:B----4-:R1:W-:Y:S04]  /*25e90*/  STL.64 [R1+0x4640], R8 ;  /* 0x0046400801007387 */ /* 0x0103e80000100a00 */
[----:B-1----:R-:W2:Y:S04]  /*25ea0*/  LDL.LU.64 R8, [R1+0x10] ;  /* 0x0000100001087983 */ /* 0x002ea80000300a00 */
[----:B--2---:R1:W-:Y:S04]  /*25eb0*/  STL.64 [R1+0x4658], R8 ;  /* 0x0046580801007387 */ /* 0x0043e80000100a00 */
[----:B-1----:R-:W2:Y:S04]  /*25ec0*/  LDL.LU R8, [R1+0x5d0] ;  /* 0x0005d00001087983 */ /* 0x002ea80000300800 */
[----:B------:R-:W2:Y:S04]  /*25ed0*/  LDL.LU R9, [R1+0x5d4] ;  /* 0x0005d40001097983 */ /* 0x000ea80000300800 */
[----:B------:R-:W2:Y:S04]  /*25ee0*/  LDL.LU R10, [R1+0x5d8] ;  /* 0x0005d800010a7983 */ /* 0x000ea80000300800 */
[----:B------:R-:W2:Y:S04]  /*25ef0*/  LDL.LU R11, [R1+0x5dc] ;  /* 0x0005dc00010b7983 */ /* 0x000ea80000300800 */
[----:B------:R1:W-:Y:S04]  /*25f00*/  STL.64 [R1+0x270], R16 ;  /* 0x0002701001007387 */ /* 0x0003e80000100a00 */
[----:B------:R-:W-:Y:S04]  /*25f10*/  STL.64 [R1+0x278], R18 ;  /* 0x0002781201007387 */ /* 0x000fe80000100a00 */
[----:B-1----:R-:W5:Y:S04]  /*25f20*/  LDL.LU.64 R16, [R1+0x4698] ;  /* 0x0046980001107983 */ /* 0x002f680000300a00 */
[----:B------:R-:W-:Y:S04]  /*25f30*/  STL.64 [R1+0x4618], R6 ;  /* 0x0046180601007387 */ /* 0x000fe80000100a00 */
[----:B------:R1:W-:Y:S04]  /*25f40*/  STL.64 [R1+0x4610], R4 ;  /* 0x0046100401007387 */ /* 0x0003e80000100a00 */
[----:B-1----:R-:W4:Y:S04]  /*25f50*/  LDL.LU R4, [R1+0x5a0] ;  /* 0x0005a00001047983 */ /* 0x002f280000300800 */
[----:B------:R-:W4:Y:S04]  /*25f60*/  LDL.LU R5, [R1+0x5a4] ;  /* 0x0005a40001057983 */ /* 0x000f280000300800 */
[----:B------:R-:W2:Y:S04]  /*25f70*/  LDL.LU R6, [R1+0x5a8] ;  /* 0x0005a80001067983 */ /* 0x000ea80000300800 */
[----:B------:R-:W2:Y:S01]  /*25f80*/  LDL.LU R7, [R1+0x5ac] ;  /* 0x0005ac0001077983 */ /* 0x000ea20000300800 */
[----:B-----5:R-:W-:Y:S01]  /*25f90*/  HMMA.1688.F32.TF32 R12, R12, R16, R20 ;  /* 0x000000100c0c723c */ /* 0x020fe20000081014 */
[----:B------:R-:W-:-:S02]  /*25fa0*/  IMAD.MOV.U32 R23, RZ, RZ, R16 ;  /* 0x000000ffff177224 */ /* 0x000fc400078e0010 */
[----:B------:R-:W-:Y:S01]  /*25fb0*/  IMAD.MOV.U32 R22, RZ, RZ, R17 ;  /* 0x000000ffff167224 */ /* 0x000fe200078e0011 */
[----:B--2---:R-:W-:Y:S04]  /*25fc0*/  STL.64 [R1+0x4638], R6 ;  /* 0x0046380601007387 */ /* 0x004fe80000100a00 */
[----:B----4-:R1:W-:Y:S04]  /*25fd0*/  STL.64 [R1+0x4630], R4 ;  /* 0x0046300401007387 */ /* 0x0103e80000100a00 */
[----:B-1----:R-:W2:Y:S04]  /*25fe0*/  LDL.LU R4, [R1+0x5b0] ;  /* 0x0005b00001047983 */ /* 0x002ea80000300800 */
[----:B------:R-:W2:Y:S04]  /*25ff0*/  LDL.LU R5, [R1+0x5b4] ;  /* 0x0005b40001057983 */ /* 0x000ea80000300800 */
[----:B------:R-:W2:Y:S04]  /*26000*/  LDL.LU R6, [R1+0x5b8] ;  /* 0x0005b80001067983 */ /* 0x000ea80000300800 */
[----:B------:R-:W2:Y:S04]  /*26010*/  LDL.LU R7, [R1+0x5bc] ;  /* 0x0005bc0001077983 */ /* 0x000ea80000300800 */
[----:B------:R-:W3:Y:S04]  /*26020*/  LDL.LU.64 R20, [R1+0x4690] ;  /* 0x0046900001147983 */ /* 0x000ee80000300a00 */
[----:B------:R1:W-:Y:S04]  /*26030*/  STL.64 [R1+0x1e0], R12 ;  /* 0x0001e00c01007387 */ /* 0x0003e80000100a00 */
[----:B------:R4:W-:Y:S04]  /*26040*/  STL.64 [R1+0x1e8], R14 ;  /* 0x0001e80e01007387 */ /* 0x0009e80000100a00 */
[----:B------:R-:W3:Y:S04]  /*26050*/  LDL.LU.64 R18, [R1+0x4688] ;  /* 0x0046880001127983 */ /* 0x000ee80000300a00 */
[----:B------:R-:W3:Y:S01]  /*26060*/  LDL.LU.64 R16, [R1+0x4680] ;  /* 0x0046800001107983 */ /* 0x000ee20000300a00 */
[----:B-1----:R-:W-:Y:S01]  /*26070*/  MOV R12, R23 ;  /* 0x00000017000c7202 */ /* 0x002fe20000000f00 */
[----:B------:R-:W-:Y:S01]  /*26080*/  IMAD.MOV.U32 R13, RZ, RZ, R22 ;  /* 0x000000ffff0d7224 */ /* 0x000fe200078e0016 */
[----:B---3--:R-:W-:Y:S01]  /*26090*/  HMMA.1688.F32.TF32 R24, R16, R20, R24 ;  /* 0x000000141018723c */ /* 0x008fe20000081018 */
[----:B----4-:R-:W-:-:S02]  /*260a0*/  IMAD.MOV.U32 R15, RZ, RZ, R20 ;  /* 0x000000ffff0f7224 */ /* 0x010fc400078e0014 */
[----:B------:R-:W-:-:S15]  /*260b0*/  IMAD.MOV.U32 R14, RZ, RZ, R21 ;  /* 0x000000ffff0e7224 */ /* 0x000fde00078e0015 */
[----:B------:R-:W-:Y:S01]  /*260c0*/  NOP ;  /* 0x0000000000007918 */ /* 0x000fe20000000000 */
[----:B------:R1:W-:Y:S04]  /*260d0*/  STL.64 [R1+0x1d0], R24 ;  /* 0x0001d01801007387 */ /* 0x0003e80000100a00 */
[----:B------:R-:W-:Y:S04]  /*260e0*/  STL.64 [R1+0x1d8], R26 ;  /* 0x0001d81a01007387 */ /* 0x000fe80000100a00 */
[----:B-1----:R-:W3:Y:S04]  /*260f0*/  LDL.LU.64 R24, [R1+0x4678] ;  /* 0x0046780001187983 */ /* 0x002ee80000300a00 */
[----:B------:R-:W3:Y:S04]  /*26100*/  LDL.LU.64 R22, [R1+0x4670] ;  /* 0x0046700001167983 */ /* 0x000ee80000300a00 */
[----:B------:R-:W3:Y:S02]  /*26110*/  LDL.LU.64 R20, [R1+0x4668] ;  /* 0x0046680001147983 */ /* 0x000ee40000300a00 */
[----:B---3--:R-:W-:-:S15]  /*26120*/  HMMA.1688.F32.TF32 R20, R16, R24, R20 ;  /* 0x000000181014723c */ /* 0x008fde0000081014 */
[----:B------:R-:W-:-:S04]  /*26130*/  NOP ;  /* 0x0000000000007918 */ /* 0x000fc80000000000 */
[----:B------:R1:W-:Y:S04]  /*26140*/  STL.64 [R1+0x1c0], R20 ;  /* 0x0001c01401007387 */ /* 0x0003e80000100a00 */
[----:B------:R3:W-:Y:S01]  /*26150*/  STL.64 [R1+0x1c8], R22 ;  /* 0x0001c81601007387 */ /* 0x0007e20000100a00 */
[----:B-1----:R-:W-:Y:S02]  /*26160*/  IMAD.MOV.U32 R21, RZ, RZ, R24 ;  /* 0x000000ffff157224 */ /* 0x002fe400078e0018 */
[----:B------:R-:W-:Y:S02]  /*26170*/  IMAD.MOV.U32 R20, RZ, RZ, R25 ;  /* 0x000000ffff147224 */ /* 0x000fe400078e0019 */
[----:B------:R-:W4:Y:S02]  /*26180*/  LDL.LU.64 R24, [R1+0x4660] ;  /* 0x0046600001187983 */ /* 0x000f240000300a00 */
[----:B----4-:R-:W-:Y:S01]  /*26190*/  HMMA.1688.F32.TF32 R8, R16, R24, R8 ;  /* 0x000000181008723c */ /* 0x010fe20000081008 */
[----:B---3--:R-:W-:-:S02]  /*261a0*/  IMAD.MOV.U32 R23, RZ, RZ, R24 ;  /* 0x000000ffff177224 */ /* 0x008fc400078e0018 */
        /* <DEDUP_REMOVED lines=13> */
[----:B------:R-:W2:Y:S02]  /*26280*/  LDL.LU.64 R8, [R1+0x4640] ;  /* 0x0046400001087983 */ /* 0x000ea40000300a00 */
[----:B--2---:R-:W-:Y:S01]  /*26290*/  HMMA.1688.F32.TF32 R4, R16, R8, R4 ;  /* 0x000000081004723c */ /* 0x004fe20000081004 */
[----:B---3--:R-:W-:Y:S01]  /*262a0*/  IMAD.MOV.U32 R27, RZ, RZ, R8 ;  /* 0x000000ffff1b7224 */ /* 0x008fe200078e0008 */
[----:B------:R-:W-:-:S15]  /*262b0*/  MOV R26, R9 ;  /* 0x00000009001a7202 */ /* 0x000fde0000000f00 */
[----:B------:R-:W-:Y:S02]  /*262c0*/  NOP ;  /* 0x0000000000007918 */ /* 0x000fe40000000000 */
        /* <DEDUP_REMOVED lines=13> */
[----:B------:R1:W-:Y:S02]  /*263a0*/  STL.64 [R1+0x4580], R8 ;  /* 0x0045800801007387 */ /* 0x0003e40000100a00 */
[----:B-1----:R-:W-:-:S02]  /*263b0*/  IMAD.MOV.U32 R8, RZ, RZ, R27 ;  /* 0x000000ffff087224 */ /* 0x002fc400078e001b */
[----:B------:R-:W-:-:S05]  /*263c0*/  IMAD.MOV.U32 R9, RZ, RZ, R26 ;  /* 0x000000ffff097224 */ /* 0x000fca00078e001a */
[----:B------:R1:W-:Y:S04]  /*263d0*/  STL.64 [R1+0x45a0], R8 ;  /* 0x0045a00801007387 */ /* 0x0003e80000100a00 */
[----:B-1----:R-:W4:Y:S04]  /*263e0*/  LDL.LU R8, [R1+0x590] ;  /* 0x0005900001087983 */ /* 0x002f280000300800 */
[----:B------:R-:W4:Y:S04]  /*263f0*/  LDL.LU R9, [R1+0x594] ;  /* 0x0005940001097983 */ /* 0x000f280000300800 */
[----:B------:R-:W4:Y:S04]  /*26400*/  LDL.LU R10, [R1+0x598] ;  /* 0x00059800010a7983 */ /* 0x000f280000300800 */
[----:B------:R-:W4:Y:S02]  /*26410*/  LDL.LU R11, [R1+0x59c] ;  /* 0x00059c00010b7983 */ /* 0x000f240000300800 */
[----:B----4-:R-:W-:-:S15]  /*26420*/  HMMA.1688.F32.TF32 R8, R16, R4, R8 ;  /* 0x000000041008723c */ /* 0x010fde0000081008 */
[----:B------:R-:W-:-:S04]  /*26430*/  NOP ;  /* 0x0000000000007918 */ /* 0x000fc80000000000 */
[----:B------:R1:W-:Y:S04]  /*26440*/  STL.64 [R1+0x170], R8 ;  /* 0x0001700801007387 */ /* 0x0003e80000100a00 */
[----:B------:R-:W-:Y:S01]  /*26450*/  STL.64 [R1+0x178], R10 ;  /* 0x0001780a01007387 */ /* 0x000fe20000100a00 */
[----:B-1----:R-:W-:Y:S02]  /*26460*/  IMAD.MOV.U32 R8, RZ, RZ, R25 ;  /* 0x000000ffff087224 */ /* 0x002fe400078e0019 */
[----:B------:R-:W-:-:S05]  /*26470*/  IMAD.MOV.U32 R9, RZ, RZ, R24 ;  /* 0x000000ffff097224 */ /* 0x000fca00078e0018 */
[----:B------:R1:W-:Y:S02]  /*26480*/  STL.64 [R1+0x45b8], R8 ;  /* 0x0045b80801007387 */ /* 0x0003e40000100a00 */
[----:B-1----:R-:W-:Y:S02]  /*26490*/  IMAD.MOV.U32 R8, RZ, RZ, R23 ;  /* 0x000000ffff087224 */ /* 0x002fe400078e0017 */
[----:B------:R-:W-:-:S05]  /*264a0*/  IMAD.MOV.U32 R9, RZ, RZ, R22 ;  /* 0x000000ffff097224 */ /* 0x000fca00078e0016 */
[----:B------:R-:W-:Y:S04]  /*264b0*/  STL.64 [R1+0x45d0], R8 ;  /* 0x0045d00801007387 */ /* 0x000fe80000100a00 */
[----:B--2---:R-:W-:Y:S04]  /*264c0*/  STL.64 [R1+0x4598], R6 ;  /* 0x0045980601007387 */ /* 0x004fe80000100a00 */
[----:B------:R1:W-:Y:S04]  /*264d0*/  STL.64 [R1+0x4590], R4 ;  /* 0x0045900401007387 */ /* 0x0003e80000100a00 */
[----:B-1----:R-:W2:Y:S04]  /*264e0*/  LDL.LU R4, [R1+0x90] ;  /* 0x0000900001047983 */ /* 0x002ea80000300800 */
[----:B------:R-:W2:Y:S04]  /*264f0*/  LDL.LU R5, [R1+0x94] ;  /* 0x0000940001057983 */ /* 0x000ea80000300800 */
[----:B------:R-:W3:Y:S04]  /*26500*/  LDL.LU R6, [R1+0x98] ;  /* 0x0000980001067983 */ /* 0x000ee80000300800 */
[----:B------:R-:W3:Y:S01]  /*26510*/  LDL.LU R7, [R1+0x9c] ;  /* 0x00009c0001077983 */ /* 0x000ee20000300800 */
[----:B------:R-:W-:-:S02]  /*26520*/  IMAD.MOV.U32 R8, RZ, RZ, R21 ;  /* 0x000000ffff087224 */ /* 0x000fc400078e0015 */
[----:B------:R-:W-:Y:S02]  /*26530*/  IMAD.MOV.U32 R9, RZ, RZ, R20 ;  /* 0x000000ffff097224 */ /* 0x000fe400078e0014 */
[----:B------:R-:W4:Y:S04]  /*26540*/  LDL.LU R20, [R1+0x490] ;  /* 0x0004900001147983 */ /* 0x000f280000300800 */
[----:B------:R-:W4:Y:S04]  /*26550*/  LDL.LU R21, [R1+0x494] ;  /* 0x0004940001157983 */ /* 0x000f280000300800 */
[----:B------:R-:W4:Y:S04]  /*26560*/  LDL.LU R22, [R1+0x498] ;  /* 0x0004980001167983 */ /* 0x000f280000300800 */
[----:B------:R-:W4:Y:S04]  /*26570*/  LDL.LU R23, [R1+0x49c] ;  /* 0x00049c0001177983 */ /* 0x000f280000300800 */
        /* <DEDUP_REMOVED lines=18> */
[----:B------:R-:W3:Y:S01]  /*266a0*/  LDL.LU R7, [R1+0x47c] ;  /* 0x00047c0001077983 */ /* 0x000ee20000300800 */
[----:B----4-:R-:W-:Y:S03]  /*266b0*/  HMMA.1688.F32.TF32 R16, R16, R12, R20 ;  /* 0x0000000c1010723c */ /* 0x010fe60000081014 */
[----:B---3--:R-:W-:Y:S04]  /*266c0*/  STL.64 [R1+0x45f8], R6 ;  /* 0x0045f80601007387 */ /* 0x008fe80000100a00 */
[----:B--2---:R1:W-:Y:S04]  /*266d0*/  STL.64 [R1+0x45f0], R4 ;  /* 0x0045f00401007387 */ /* 0x0043e80000100a00 */
[----:B-1----:R-:W2:Y:S04]  /*266e0*/  LDL.LU R4, [R1+0x480] ;  /* 0x0004800001047983 */ /* 0x002ea80000300800 */
[----:B------:R-:W2:Y:S04]  /*266f0*/  LDL.LU R5, [R1+0x484] ;  /* 0x0004840001057983 */ /* 0x000ea80000300800 */
[----:B------:R-:W2:Y:S04]  /*26700*/  LDL.LU R6, [R1+0x488] ;  /* 0x0004880001067983 */ /* 0x000ea80000300800 */
[----:B------:R-:W2:Y:S04]  /*26710*/  LDL.LU R7, [R1+0x48c] ;  /* 0x00048c0001077983 */ /* 0x000ea80000300800 */
[----:B------:R-:W3:Y:S04]  /*26720*/  LDL.LU R24, [R1+0x80] ;  /* 0x0000800001187983 */ /* 0x000ee80000300800 */
[----:B------:R-:W3:Y:S04]  /*26730*/  LDL.LU R25, [R1+0x84] ;  /* 0x0000840001197983 */ /* 0x000ee80000300800 */
[----:B------:R-:W3:Y:S04]  /*26740*/  LDL.LU R26, [R1+0x88] ;  /* 0x00008800011a7983 */ /* 0x000ee80000300800 */
[----:B------:R-:W3:Y:S04]  /*26750*/  LDL.LU R27, [R1+0x8c] ;  /* 0x00008c00011b7983 */ /* 0x000ee80000300800 */
[----:B------:R-:W2:Y:S04]  /*26760*/  LDL.LU.64 R22, [R1+0x4608] ;  /* 0x0046080001167983 */ /* 0x000ea80000300a00 */
[----:B------:R-:W2:Y:S01]  /*26770*/  LDL.LU.64 R20, [R1+0x4600] ;  /* 0x0046000001147983 */ /* 0x000ea20000300a00 */
[----:B------:R-:W-:-:S02]  /*26780*/  IMAD.MOV.U32 R8, RZ, RZ, R15 ;  /* 0x000000ffff087224 */ /* 0x000fc400078e000f */
[----:B------:R-:W-:Y:S01]  /*26790*/  IMAD.MOV.U32 R9, RZ, RZ, R14 ;  /* 0x000000ffff097224 */ /* 0x000fe200078e000e */
[----:B------:R1:W-:Y:S04]  /*267a0*/  STL.64 [R1+0xe0], R16 ;  /* 0x0000e01001007387 */ /* 0x0003e80000100a00 */
[----:B------:R4:W-:Y:S04]  /*267b0*/  STL.64 [R1+0xe8], R18 ;  /* 0x0000e81201007387 */ /* 0x0009e80000100a00 */
[----:B------:R-:W-:Y:S01]  /*267c0*/  LDS R14, [R0+UR10+0x87000] ;  /* 0x0870000a000e7984 */ /* 0x000fe20008000800 */
[----:B-1----:R-:W-:Y:S01]  /*267d0*/  MOV R16, R29 ;  /* 0x0000001d00107202 */ /* 0x002fe20000000f00 */
[----:B------:R-:W-:Y:S01]  /*267e0*/  IMAD.MOV.U32 R17, RZ, RZ, R28 ;  /* 0x000000ffff117224 */ /* 0x000fe200078e001c */
[----:B--2---:R-:W-:Y:S01]  /*267f0*/  HMMA.1688.F32.TF32 R8, R20, R8, R4 ;  /* 0x000000081408723c */ /* 0x004fe20000081004 */
[----:B------:R-:W2:Y:S04]  /*26800*/  LDL.LU.64 R6, [R1+0x45f8] ;  /* 0x0045f80001067983 */ /* 0x000ea80000300a00 */
[----:B------:R-:W2:-:S14]  /*26810*/  LDL.LU.64 R4, [R1+0x45f0] ;  /* 0x0045f00001047983 */ /* 0x000e9c0000300a00 */
[----:B------:R-:W-:Y:S02]  /*26820*/  IMAD.MOV.U32 R29, RZ, RZ, R8 ;  /* 0x000000ffff1d7224 */ /* 0x000fe400078e0008 */
[----:B------:R-:W-:Y:S02]  /*26830*/  IMAD.MOV.U32 R28, RZ, RZ, R9 ;  /* 0x000000ffff1c7224 */ /* 0x000fe400078e0009 */
[----:B------:R-:W2:Y:S01]  /*26840*/  LDL.LU.64 R8, [R1+0x45e8] ;  /* 0x0045e80001087983 */ /* 0x000ea20000300a00 */
[----:B----4-:R-:W-:Y:S02]  /*26850*/  IMAD.MOV.U32 R18, RZ, RZ, R3 ;  /* 0x000000ffff127224 */ /* 0x010fe400078e0003 */
[----:B------:R-:W-:Y:S02]  /*26860*/  IMAD.MOV.U32 R19, RZ, RZ, R2 ;  /* 0x000000ffff137224 */ /* 0x000fe400078e0002 */
[----:B------:R-:W-:Y:S02]  /*26870*/  IMAD.MOV.U32 R3, RZ, RZ, R10 ;  /* 0x000000ffff037224 */ /* 0x000fe400078e000a */
[----:B------:R-:W-:-:S05]  /*26880*/  IMAD.MOV.U32 R2, RZ, RZ, R11 ;  /* 0x000000ffff027224 */ /* 0x000fca00078e000b */
        /* <DEDUP_REMOVED lines=11> */
[----:B------:R-:W2:Y:S04]  /*26940*/  LDL.LU.64 R6, [R1+0x45c8] ;  /* 0x0045c80001067983 */ /* 0x000ea80000300a00 */
[----:B------:R-:W2:-:S13]  /*26950*/  LDL.LU.64 R4, [R1+0x45c0] ;  /* 0x0045c00001047983 */ /* 0x000e9a0000300a00 */
[----:B------:R-:W-:Y:S02]  /*26960*/  IMAD.MOV.U32 R2, RZ, RZ, R8 ;  /* 0x000000ffff027224 */ /* 0x000fe400078e0008 */
[----:B------:R-:W-:Y:S02]  /*26970*/  IMAD.MOV.U32 R3, RZ, RZ, R9 ;  /* 0x000000ffff037224 */ /* 0x000fe400078e0009 */
[----:B------:R-:W2:Y:S01]  /*26980*/  LDL.LU.64 R8, [R1+0x45b8] ;  /* 0x0045b80001087983 */ /* 0x000ea20000300a00 */
[----:B------:R-:W-:Y:S01]  /*26990*/  IMAD.MOV.U32 R28, RZ, RZ, R10 ;  /* 0x000000ffff1c7224 */ /* 0x000fe200078e000a */
[----:B------:R-:W-:-:S05]  /*269a0*/  MOV R29, R11 ;  /* 0x0000000b001d7202 */ /* 0x000fca0000000f00 */
        /* <DEDUP_REMOVED lines=12> */
[----:B------:R-:W4:-:S13]  /*26a70*/  LDL.LU.64 R4, [R1+0x4590] ;  /* 0x0045900001047983 */ /* 0x000f1a0000300a00 */
[----:B------:R-:W-:Y:S01]  /*26a80*/  IMAD.MOV.U32 R29, RZ, RZ, R10 ;  /* 0x000000ffff1d7224 */ /* 0x000fe200078e000a */
[----:B------:R1:W-:Y:S01]  /*26a90*/  STL.64 [R1+0x90], R8 ;  /* 0x0000900801007387 */ /* 0x0003e20000100a00 */
[----:B------:R-:W-:-:S03]  /*26aa0*/  IMAD.MOV.U32 R28, RZ, RZ, R11 ;  /* 0x000000ffff1c7224 */ /* 0x000fc600078e000b */
[----:B------:R-:W5:Y:S04]  /*26ab0*/  LDL.LU.64 R10, [R1+0x4588] ;  /* 0x00458800010a7983 */ /* 0x000f680000300a00 */
[----:B-1----:R-:W3:Y:S04]  /*26ac0*/  LDL.LU.64 R8, [R1+0x4580] ;  /* 0x0045800001087983 */ /* 0x002ee80000300a00 */
[----:B------:R-:W-:Y:S04]  /*26ad0*/  STL [R1+0x42ac], R28 ;  /* 0x0042ac1c01007387 */ /* 0x000fe80000100800 */
[----:B------:R-:W-:Y:S01]  /*26ae0*/  STL [R1+0x42a8], R29 ;  /* 0x0042a81d01007387 */ /* 0x000fe20000100800 */
[----:B---3--:R-:W-:-:S15]  /*26af0*/  HMMA.1688.F32.TF32 R24, R20, R8, R24 ;  /* 0x000000081418723c */ /* 0x008fde0000081018 */
[----:B------:R-:W-:-:S04]  /*26b00*/  NOP ;  /* 0x0000000000007918 */ /* 0x000fc80000000000 */
[----:B------:R-:W-:Y:S01]  /*26b10*/  IMAD.MOV.U32 R9, RZ, RZ, R26 ;  /* 0x000000ffff097224 */ /* 0x000fe200078e001a */
[----:B------:R1:W-:Y:S01]  /*26b20*/  STL.64 [R1+0x80], R24 ;  /* 0x0000801801007387 */ /* 0x0003e20000100a00 */
[----:B------:R-:W-:-:S03]  /*26b30*/  IMAD.MOV.U32 R8, RZ, RZ, R27 ;  /* 0x000000ffff087224 */ /* 0x000fc600078e001b */
[----:B------:R-:W3:Y:S04]  /*26b40*/  LDL.LU.64 R26, [R1+0x4578] ;  /* 0x00457800011a7983 */ /* 0x000ee80000300a00 */
[----:B-1----:R-:W3:Y:S01]  /*26b50*/  LDL.LU.64 R24, [R1+0x4570] ;  /* 0x0045700001187983 */ /* 0x002ee20000300a00 */
[----:B----4-:R-:W-:Y:S01]  /*26b60*/  HMMA.1688.F32.TF32 R16, R20, R4, R16 ;  /* 0x000000041410723c */ /* 0x010fe20000081010 */
[----:B------:R-:W-:Y:S02]  /*26b70*/  LOP3.LUT R3, R0, 0x20, RZ, 0x3c, !PT ;  /* 0x0000002000037812 */ /* 0x000fe400078e3cff */
[----:B------:R-:W-:Y:S04]  /*26b80*/  STL [R1+0x43e0], R9 ;  /* 0x0043e00901007387 */ /* 0x000fe80000100800 */
[----:B-----5:R-:W-:Y:S04]  /*26b90*/  STL.64 [R1+0x4530], R10 ;  /* 0x0045300a01007387 */ /* 0x020fe80000100a00 */
[----:B------:R-:W-:Y:S04]  /*26ba0*/  STL [R1+0x4528], R8 ;  /* 0x0045280801007387 */ /* 0x000fe80000100800 */
[----:B--2---:R-:W-:Y:S04]  /*26bb0*/  STL.64 [R1+0x4510], R6 ;  /* 0x0045100601007387 */ /* 0x004fe80000100a00 */
[----:B------:R-:W-:Y:S01]  /*26bc0*/  IMAD.MOV.U32 R5, RZ, RZ, R18 ;  /* 0x000000ffff057224 */ /* 0x000fe200078e0012 */
[----:B------:R-:W-:Y:S01]  /*26bd0*/  LDS R15, [R3+UR10+0x87000] ;  /* 0x0870000a030f7984 */ /* 0x000fe20008000800 */
[----:B------:R-:W-:-:S02]  /*26be0*/  IMAD.MOV.U32 R4, RZ, RZ, R19 ;  /* 0x000000ffff047224 */ /* 0x000fc400078e0013 */
[----:B------:R-:W-:Y:S01]  /*26bf0*/  IMAD.MOV.U32 R28, RZ, RZ, R16 ;  /* 0x000000ffff1c7224 */ /* 0x000fe200078e0010 */
[----:B------:R-:W-:Y:S01]  /*26c00*/  LDS R18, [R0+UR10+0x87080] ;  /* 0x0870800a00127984 */ /* 0x000fe20008000800 */
[----:B------:R-:W-:-:S03]  /*26c10*/  IMAD.MOV.U32 R29, RZ, RZ, R17 ;  /* 0x000000ffff1d7224 */ /* 0x000fc600078e0011 */
[----:B------:R3:W-:Y:S04]  /*26c20*/  STL.64 [R1+0x4508], R4 ;  /* 0x0045080401007387 */ /* 0x0007e80000100a00 */
[----:B------:R-:W1:Y:S04]  /*26c30*/  LDS R19, [R3+UR10+0x87080] ;  /* 0x0870800a03137984 */ /* 0x000e680008000800 */
[----:B------:R-:W-:Y:S04]  /*26c40*/  LDS R16, [R0+UR10+0x86080] ;  /* 0x0860800a00107984 */ /* 0x000fe80008000800 */
[----:B------:R-:W2:Y:S04]  /*26c50*/  LDS R17, [R3+UR10+0x86080] ;  /* 0x0860800a03117984 */ /* 0x000ea80008000800 */
[----:B------:R-:W-:Y:S01]  /*26c60*/  STL [R1+0x4450], R28 ;  /* 0x0044501c01007387 */ /* 0x000fe20000100800 */
[----:B---3--:R-:W-:Y:S03]  /*26c70*/  HMMA.1688.F32.TF32 R4, R20, R12, R24 ;  /* 0x0000000c1404723c */ /* 0x008fe60000081018 */
[----:B------:R-:W-:Y:S04]  /*26c80*/  LDS R22, [R0+UR10+0x87100] ;  /* 0x0871000a00167984 */ /* 0x000fe80008000800 */
[----:B------:R-:W3:Y:S04]  /*26c90*/  LDS R23, [R3+UR10+0x87100] ;  /* 0x0871000a03177984 */ /* 0x000ee80008000800 */
[----:B------:R-:W-:Y:S04]  /*26ca0*/  LDS R20, [R0+UR10+0x86100] ;  /* 0x0861000a00147984 */ /* 0x000fe80008000800 */
[----:B------:R-:W4:Y:S04]  /*26cb0*/  LDS R21, [R3+UR10+0x86100] ;  /* 0x0861000a03157984 */ /* 0x000f280008000800 */
[----:B------:R-:W-:Y:S04]  /*26cc0*/  LDS R26, [R0+UR10+0x87180] ;  /* 0x0871800a001a7984 */ /* 0x000fe80008000800 */
[----:B------:R-:W-:Y:S04]  /*26cd0*/  STL.64 [R1+0x470], R4 ;  /* 0x0004700401007387 */ /* 0x000fe80000100a00 */
[----:B------:R-:W-:Y:S04]  /*26ce0*/  STL.64 [R1+0x478], R6 ;  /* 0x0004780601007387 */ /* 0x000fe80000100a00 */
[----:B-1----:R-:W-:Y:S04]  /*26cf0*/  STL.64 [R1+0x44f0], R18 ;  /* 0x0044f01201007387 */ /* 0x002fe80000100a00 */
[----:B--2---:R-:W-:Y:S04]  /*26d00*/  STL.64 [R1+0x44e8], R16 ;  /* 0x0044e81001007387 */ /* 0x004fe80000100a00 */
[----:B------:R-:W1:Y:S04]  /*26d10*/  LDS R27, [R3+UR10+0x87180] ;  /* 0x0871800a031b7984 */ /* 0x000e680008000800 */
[----:B------:R-:W-:Y:S04]  /*26d20*/  LDS R24, [R0+UR10+0x86180] ;  /* 0x0861800a00187984 */ /* 0x000fe80008000800 */
[----:B---3--:R-:W-:Y:S04]  /*26d30*/  STL.64 [R1+0x4460], R22 ;  /* 0x0044601601007387 */ /* 0x008fe80000100a00 */
[----:B------:R-:W2:Y:S04]  /*26d40*/  LDS R25, [R3+UR10+0x86180] ;  /* 0x0861800a03197984 */ /* 0x000ea80008000800 */
[----:B----4-:R3:W-:Y:S04]  /*26d50*/  STL.64 [R1+0x4458], R20 ;  /* 0x0044581401007387 */ /* 0x0107e80000100a00 */
[----:B------:R-:W-:Y:S04]  /*26d60*/  LDS R12, [R0+UR10+0x86000] ;  /* 0x0860000a000c7984 */ /* 0x000fe80008000800 */
[----:B------:R-:W4:Y:S04]  /*26d70*/  LDS R13, [R3+UR10+0x86000] ;  /* 0x0860000a030d7984 */ /* 0x000f280008000800 */
[----:B---3--:R-:W3:Y:S04]  /*26d80*/  LDL.LU R20, [R1+0x300] ;  /* 0x0003000001147983 */ /* 0x008ee80000300800 */
[----:B------:R-:W3:Y:S04]  /*26d90*/  LDL.LU R21, [R1+0x304] ;  /* 0x0003040001157983 */ /* 0x000ee80000300800 */
[----:B------:R-:W5:Y:S04]  /*26da0*/  LDL.LU R22, [R1+0x308] ;  /* 0x0003080001167983 */ /* 0x000f680000300800 */
[----:B------:R-:W5:Y:S04]  /*26db0*/  LDL.LU R23, [R1+0x30c] ;  /* 0x00030c0001177983 */ /* 0x000f680000300800 */
[----:B-----5:R5:W-:Y:S04]  /*26dc0*/  STL.64 [R1+0x4470], R22 ;  /* 0x0044701601007387 */ /* 0x020be80000100a00 */
[----:B---3--:R3:W-:Y:S04]  /*26dd0*/  STL.64 [R1+0x4468], R20 ;  /* 0x0044681401007387 */ /* 0x0087e80000100a00 */
[----:B-----5:R-:W5:Y:S04]  /*26de0*/  LDL.64 R22, [R1+0x8] ;  /* 0x0000080001167983 */ /* 0x020f680000100a00 */
[----:B-----5:R5:W-:Y:S04]  /*26df0*/  STL.64 [R1+0x4538], R22 ;  /* 0x0045381601007387 */ /* 0x020be80000100a00 */
[----:B---3--:R-:W3:Y:S04]  /*26e00*/  LDL.LU R20, [R1+0x410] ;  /* 0x0004100001147983 */ /* 0x008ee80000300800 */
[----:B------:R-:W3:Y:S04]  /*26e10*/  LDL.LU R21, [R1+0x414] ;  /* 0x0004140001157983 */ /* 0x000ee80000300800 */
[----:B-----5:R-:W5:Y:S04]  /*26e20*/  LDL.LU R22, [R1+0x418] ;  /* 0x0004180001167983 */ /* 0x020f680000300800 */
[----:B------:R-:W5:Y:S04]  /*26e30*/  LDL.LU R23, [R1+0x41c] ;  /* 0x00041c0001177983 */ /* 0x000f680000300800 */
[----:B------:R-:W2:Y:S04]  /*26e40*/  LDL.LU R16, [R1+0x420] ;  /* 0x0004200001107983 */ /* 0x000ea80000300800 */
[----:B------:R-:W2:Y:S04]  /*26e50*/  LDL.LU R17, [R1+0x424] ;  /* 0x0004240001117983 */ /* 0x000ea80000300800 */
[----:B------:R-:W2:Y:S04]  /*26e60*/  LDL.LU R18, [R1+0x428] ;  /* 0x0004280001127983 */ /* 0x000ea80000300800 */
[----:B------:R-:W2:Y:S04]  /*26e70*/  LDL.LU R19, [R1+0x42c] ;  /* 0x00042c0001137983 */ /* 0x000ea80000300800 */
[----:B------:R-:W4:Y:S04]  /*26e80*/  LDL.LU R4, [R1+0x440] ;  /* 0x0004400001047983 */ /* 0x000f280000300800 */
[----:B------:R-:W4:Y:S04]  /*26e90*/  LDL.LU R5, [R1+0x444] ;  /* 0x0004440001057983 */ /* 0x000f280000300800 */
[----:B------:R-:W4:Y:S04]  /*26ea0*/  LDL.LU R6, [R1+0x448] ;  /* 0x0004480001067983 */ /* 0x000f280000300800 */
[----:B------:R-:W4:Y:S04]  /*26eb0*/  LDL.LU R7, [R1+0x44c] ;  /* 0x00044c0001077983 */ /* 0x000f280000300800 */
[----:B--2---:R2:W-:Y:S04]  /*26ec0*/  STL.64 [R1+0x4558], R18 ;  /* 0x0045581201007387 */ /* 0x0045e80000100a00 */
[----:B------:R-:W-:Y:S04]  /*26ed0*/  STL.64 [R1+0x4550], R16 ;  /* 0x0045501001007387 */ /* 0x000fe80000100a00 */
[----:B--2---:R-:W2:Y:S04]  /*26ee0*/  LDL.64 R18, [R1+0x38] ;  /* 0x0000380001127983 */ /* 0x004ea80000100a00 */
[----:B--2---:R2:W-:Y:S04]  /*26ef0*/  STL.64 [R1+0x4568], R18 ;  /* 0x0045681201007387 */ /* 0x0045e80000100a00 */
[----:B--2---:R-:W4:Y:S04]  /*26f00*/  LDL.64 R18, [R1+0x48] ;  /* 0x0000480001127983 */ /* 0x004f280000100a00 */
[----:B-----5:R2:W-:Y:S04]  /*26f10*/  STL.64 [R1+0x4548], R22 ;  /* 0x0045481601007387 */ /* 0x0205e80000100a00 */
[----:B---3--:R3:W-:Y:S04]  /*26f20*/  STL.64 [R1+0x4540], R20 ;  /* 0x0045401401007387 */ /* 0x0087e80000100a00 */
[----:B--2---:R-:W2:Y:S04]  /*26f30*/  LDL.64 R22, [R1+0x28] ;  /* 0x0000280001167983 */ /* 0x004ea80000100a00 */
[----:B--2---:R2:W-:Y:S04]  /*26f40*/  STL.64 [R1+0x4560], R22 ;  /* 0x0045601601007387 */ /* 0x0045e80000100a00 */
[----:B---3--:R-:W3:Y:S04]  /*26f50*/  LDL.LU R20, [R1+0x430] ;  /* 0x0004300001147983 */ /* 0x008ee80000300800 */
[----:B------:R-:W3:Y:S04]  /*26f60*/  LDL.LU R21, [R1+0x434] ;  /* 0x0004340001157983 */ /* 0x000ee80000300800 */
[----:B--2---:R-:W3:Y:S04]  /*26f70*/  LDL.LU R22, [R1+0x438] ;  /* 0x0004380001167983 */ /* 0x004ee80000300800 */
[----:B------:R-:W3:Y:S04]  /*26f80*/  LDL.LU R23, [R1+0x43c] ;  /* 0x00043c0001177983 */ /* 0x000ee80000300800 */
[----:B-1----:R-:W-:Y:S04]  /*26f90*/  STL.64 [R1+0x43d0], R26 ;  /* 0x0043d01a01007387 */ /* 0x002fe80000100a00 */
        /* <DEDUP_REMOVED lines=8> */
[----:B-1----:R-:W2:Y:S04]  /*27020*/  LDL.LU R24, [R1+0x310] ;  /* 0x0003100001187983 */ /* 0x002ea80000300800 */
[----:B------:R-:W2:Y:S04]  /*27030*/  LDL.LU R25, [R1+0x314] ;  /* 0x0003140001197983 */ /* 0x000ea80000300800 */
[----:B------:R-:W4:Y:S04]  /*27040*/  LDL.LU R26, [R1+0x318] ;  /* 0x00031800011a7983 */ /* 0x000f280000300800 */
[----:B------:R-:W4:Y:S04]  /*27050*/  LDL.LU R27, [R1+0x31c] ;  /* 0x00031c00011b7983 */ /* 0x000f280000300800 */
[----:B------:R-:W5:Y:S04]  /*27060*/  LDL.LU R8, [R1+0x400] ;  /* 0x0004000001087983 */ /* 0x000f680000300800 */
[----:B------:R-:W5:Y:S04]  /*27070*/  LDL.LU R9, [R1+0x404] ;  /* 0x0004040001097983 */ /* 0x000f680000300800 */
[----:B------:R-:W5:Y:S04]  /*27080*/  LDL.LU R10, [R1+0x408] ;  /* 0x00040800010a7983 */ /* 0x000f680000300800 */
[----:B------:R-:W5:Y:S01]  /*27090*/  LDL.LU R11, [R1+0x40c] ;  /* 0x00040c00010b7983 */ /* 0x000f620000300800 */
[----:B------:R-:W-:-:S03]  /*270a0*/  IMAD.MOV.U32 R2, RZ, RZ, R19 ;  /* 0x000000ffff027224 */ /* 0x000fc600078e0013 */
[----:B----4-:R1:W-:Y:S04]  /*270b0*/  STL.64 [R1+0x4490], R26 ;  /* 0x0044901a01007387 */ /* 0x0103e80000100a00 */
[----:B--2---:R-:W-:Y:S04]  /*270c0*/  STL.64 [R1+0x4488], R24 ;  /* 0x0044881801007387 */ /* 0x004fe80000100a00 */
[----:B-1----:R-:W2:Y:S04]  /*270d0*/  LDL R26, [R1+0x18] ;  /* 0x00001800011a7983 */ /* 0x002ea80000100800 */
[----:B------:R-:W2:Y:S04]  /*270e0*/  LDL R27, [R1+0x1c] ;  /* 0x00001c00011b7983 */ /* 0x000ea80000100800 */
[----:B------:R1:W-:Y:S04]  /*270f0*/  STL.64 [R1+0x450], R4 ;  /* 0x0004500401007387 */ /* 0x0003e80000100a00 */
[----:B------:R4:W-:Y:S01]  /*27100*/  STL.64 [R1+0x458], R6 ;  /* 0x0004580601007387 */ /* 0x0009e20000100a00 */
[----:B-1----:R-:W-:-:S03]  /*27110*/  IMAD.MOV.U32 R4, RZ, RZ, R18 ;  /* 0x000000ffff047224 */ /* 0x002fc600078e0012 */
[----:B------:R-:W3:Y:S02]  /*27120*/  LDL.LU.64 R18, [R1+0x4568] ;  /* 0x0045680001127983 */ /* 0x000ee40000300a00 */
[----:B---3--:R-:W-:Y:S01]  /*27130*/  HMMA.1688.F32.TF32 R20, R12, R18, R20 ;  /* 0x000000120c14723c */ /* 0x008fe20000081014 */
[----:B----4-:R-:W-:Y:S01]  /*27140*/  MOV R6, R18 ;  /* 0x0000001200067202 */ /* 0x010fe20000000f00 */
[----:B------:R-:W-:-:S15]  /*27150*/  IMAD.MOV.U32 R5, RZ, RZ, R19 ;  /* 0x000000ffff057224 */ /* 0x000fde00078e0013 */
[----:B------:R-:W-:Y:S02]  /*27160*/  NOP ;  /* 0x0000000000007918 */ /* 0x000fe40000000000 */
[----:B------:R-:W-:Y:S04]  /*27170*/  STL.64 [R1+0x440], R20 ;  /* 0x0004401401007387 */ /* 0x000fe80000100a00 */
[----:B------:R1:W-:Y:S04]  /*27180*/  STL.64 [R1+0x448], R22 ;  /* 0x0004481601007387 */ /* 0x0003e80000100a00 */
[----:B-1----:R-:W3:Y:S04]  /*27190*/  LDL.LU.64 R22, [R1+0x4560] ;  /* 0x0045600001167983 */ /* 0x002ee80000300a00 */
[----:B------:R-:W3:Y:S04]  /*271a0*/  LDL.LU.64 R18, [R1+0x4558] ;  /* 0x0045580001127983 */ /* 0x000ee80000300a00 */
[----:B------:R-:W3:Y:S02]  /*271b0*/  LDL.LU.64 R16, [R1+0x4550] ;  /* 0x0045500001107983 */ /* 0x000ee40000300a00 */
[----:B---3--:R-:W-:Y:S01]  /*271c0*/  HMMA.1688.F32.TF32 R16, R12, R22, R16 ;  /* 0x000000160c10723c */ /* 0x008fe20000081010 */
[----:B------:R-:W-:-:S15]  /*271d0*/  IMAD.MOV.U32 R7, RZ, RZ, R23 ;  /* 0x000000ffff077224 */ /* 0x000fde00078e0017 */
[----:B------:R-:W-:-:S03]  /*271e0*/  NOP ;  /* 0x0000000000007918 */ /* 0x000fc60000000000 */
[----:B------:R1:W-:Y:S04]  /*271f0*/  STL.64 [R1+0x430], R16 ;  /* 0x0004301001007387 */ /* 0x0003e80000100a00 */
[----:B------:R-:W-:Y:S01]  /*27200*/  STL.64 [R1+0x438], R18 ;  /* 0x0004381201007387 */ /* 0x000fe20000100a00 */
[----:B-1----:R-:W-:-:S03]  /*27210*/  IMAD.MOV.U32 R16, RZ, RZ, R22 ;  /* 0x000000ffff107224 */ /* 0x002fc600078e0016 */
[----:B------:R-:W2:Y:S04]  /*27220*/  LDL.LU.64 R22, [R1+0x4548] ;  /* 0x0045480001167983 */ /* 0x000ea80000300a00 */
[----:B------:R-:W2:Y:S02]  /*27230*/  LDL.LU.64 R20, [R1+0x4540] ;  /* 0x0045400001147983 */ /* 0x000ea40000300a00 */
[----:B--2---:R-:W-:-:S15]  /*27240*/  HMMA.1688.F32.TF32 R20, R12, R26, R20 ;  /* 0x0000001a0c14723c */ /* 0x004fde0000081014 */
[----:B------:R-:W-:-:S04]  /*27250*/  NOP ;  /* 0x0000000000007918 */ /* 0x000fc80000000000 */
[----:B------:R-:W-:Y:S04]  /*27260*/  STL.64 [R1+0x420], R20 ;  /* 0x0004201401007387 */ /* 0x000fe80000100a00 */
[----:B------:R1:W-:Y:S04]  /*27270*/  STL.64 [R1+0x428], R22 ;  /* 0x0004281601007387 */ /* 0x0003e80000100a00 */
[----:B-1----:R-:W5:Y:S04]  /*27280*/  LDL.LU.64 R22, [R1+0x4538] ;  /* 0x0045380001167983 */ /* 0x002f680000300a00 */
[----:B------:R1:W-:Y:S04]  /*27290*/  STL.64 [R1+0x44a0], R26 ;  /* 0x0044a01a01007387 */ /* 0x0003e80000100a00 */
[----:B------:R-:W2:Y:S01]  /*272a0*/  LDL.64 R18, [R1+0x68] ;  /* 0x0000680001127983 */ /* 0x000ea20000100a00 */
[----:B-1----:R-:W-:-:S02]  /*272b0*/  IMAD.MOV.U32 R26, RZ, RZ, R16 ;  /* 0x000000ffff1a7224 */ /* 0x002fc400078e0010 */
[----:B------:R-:W-:Y:S01]  /*272c0*/  IMAD.MOV.U32 R27, RZ, RZ, R7 ;  /* 0x000000ffff1b7224 */ /* 0x000fe200078e0007 */
[----:B-----5:R-:W-:Y:S01]  /*272d0*/  HMMA.1688.F32.TF32 R8, R12, R22, R8 ;  /* 0x000000160c08723c */ /* 0x020fe20000081008 */
[----:B--2---:R-:W-:Y:S04]  /*272e0*/  STL.64 [R1+0x4500], R18 ;  /* 0x0045001201007387 */ /* 0x004fe80000100a00 */
[----:B------:R1:W-:Y:S02]  /*272f0*/  STL.64 [R1+0x44b8], R26 ;  /* 0x0044b81a01007387 */ /* 0x0003e40000100a00 */
[----:B-1----:R-:W-:Y:S02]  /*27300*/  IMAD.MOV.U32 R26, RZ, RZ, R6 ;  /* 0x000000ffff1a7224 */ /* 0x002fe400078e0006 */
[----:B------:R-:W-:-:S05]  /*27310*/  IMAD.MOV.U32 R27, RZ, RZ, R5 ;  /* 0x000000ffff1b7224 */ /* 0x000fca00078e0005 */
[----:B------:R1:W-:Y:S02]  /*27320*/  STL.64 [R1+0x44d0], R26 ;  /* 0x0044d01a01007387 */ /* 0x0003e40000100a00 */
[----:B-1----:R-:W-:Y:S02]  /*27330*/  IMAD.MOV.U32 R26, RZ, RZ, R4 ;  /* 0x000000ffff1a7224 */ /* 0x002fe400078e0004 */
[----:B------:R-:W2:Y:S01]  /*27340*/  LDL.LU R4, [R1+0x3f0] ;  /* 0x0003f00001047983 */ /* 0x000ea20000300800 */
[----:B------:R-:W-:-:S03]  /*27350*/  IMAD.MOV.U32 R27, RZ, RZ, R2 ;  /* 0x000000ffff1b7224 */ /* 0x000fc600078e0002 */
[----:B------:R-:W2:Y:S04]  /*27360*/  LDL.LU R5, [R1+0x3f4] ;  /* 0x0003f40001057983 */ /* 0x000ea80000300800 */
[----:B------:R-:W2:Y:S04]  /*27370*/  LDL.LU R6, [R1+0x3f8] ;  /* 0x0003f80001067983 */ /* 0x000ea80000300800 */
[----:B------:R-:W2:Y:S04]  /*27380*/  LDL.LU R7, [R1+0x3fc] ;  /* 0x0003fc0001077983 */ /* 0x000ea80000300800 */
[----:B------:R-:W3:Y:S04]  /*27390*/  LDL.LU R16, [R1+0x3e0] ;  /* 0x0003e00001107983 */ /* 0x000ee80000300800 */
[----:B------:R-:W3:Y:S04]  /*273a0*/  LDL.LU R17, [R1+0x3e4] ;  /* 0x0003e40001117983 */ /* 0x000ee80000300800 */
[----:B------:R-:W3:Y:S04]  /*273b0*/  LDL.LU R18, [R1+0x3e8] ;  /* 0x0003e80001127983 */ /* 0x000ee80000300800 */
[----:B------:R-:W3:Y:S04]  /*273c0*/  LDL.LU R19, [R1+0x3ec] ;  /* 0x0003ec0001137983 */ /* 0x000ee80000300800 */
[----:B------:R1:W-:Y:S04]  /*273d0*/  STL.64 [R1+0x44f8], R26 ;  /* 0x0044f81a01007387 */ /* 0x0003e80000100a00 */
[----:B------:R-:W4:Y:S04]  /*273e0*/  LDL.LU R24, [R1+0x360] ;  /* 0x0003600001187983 */ /* 0x000f280000300800 */
[----:B------:R-:W4:Y:S04]  /*273f0*/  LDL.LU R25, [R1+0x364] ;  /* 0x0003640001197983 */ /* 0x000f280000300800 */
[----:B-1----:R-:W4:Y:S04]  /*27400*/  LDL.LU R26, [R1+0x368] ;  /* 0x00036800011a7983 */ /* 0x002f280000300800 */
[----:B------:R-:W4:Y:S04]  /*27410*/  LDL.LU R27, [R1+0x36c] ;  /* 0x00036c00011b7983 */ /* 0x000f280000300800 */
[----:B------:R-:W-:Y:S04]  /*27420*/  STL.64 [R1+0x410], R8 ;  /* 0x0004100801007387 */ /* 0x000fe80000100a00 */
[----:B------:R1:W-:Y:S04]  /*27430*/  STL.64 [R1+0x418], R10 ;  /* 0x0004180a01007387 */ /* 0x0003e80000100a00 */
[----:B-1----:R-:W5:Y:S04]  /*27440*/  LDL.LU.64 R10, [R1+0x4530] ;  /* 0x00453000010a7983 */ /* 0x002f680000300a00 */
[----:B------:R-:W2:Y:S04]  /*27450*/  LDL.LU R8, [R1+0x4528] ;  /* 0x0045280001087983 */ /* 0x000ea80000300800 */
[----:B------:R5:W-:Y:S04]  /*27460*/  STL.64 [R1+0x4498], R22 ;  /* 0x0044981601007387 */ /* 0x000be80000100a00 */
[----:B------:R-:W2:Y:S04]  /*27470*/  LDL.LU R20, [R1+0x320] ;  /* 0x0003200001147983 */ /* 0x000ea80000300800 */
[----:B------:R-:W2:Y:S01]  /*27480*/  LDL.LU R21, [R1+0x324] ;  /* 0x0003240001157983 */ /* 0x000ea20000300800 */
[----:B-----5:R-:W-:Y:S01]  /*27490*/  IMAD.MOV.U32 R22, RZ, RZ, R11 ;  /* 0x000000ffff167224 */ /* 0x020fe200078e000b */
[----:B------:R-:W-:-:S02]  /*274a0*/  MOV R23, R10 ;  /* 0x0000000a00177202 */ /* 0x000fc40000000f00 */
[----:B------:R-:W5:Y:S04]  /*274b0*/  LDL.LU R11, [R1+0x4524] ;  /* 0x00452400010b7983 */ /* 0x000f680000300800 */
[----:B------:R-:W3:Y:S04]  /*274c0*/  LDL.LU R10, [R1+0x4520] ;  /* 0x00452000010a7983 */ /* 0x000ee80000300800 */
[----:B------:R-:W-:Y:S04]  /*274d0*/  STL.64 [R1+0x44b0], R22 ;  /* 0x0044b01601007387 */ /* 0x000fe80000100a00 */
[----:B--2---:R1:W-:Y:S04]  /*274e0*/  STL.64 [R1+0x44a8], R20 ;  /* 0x0044a81401007387 */ /* 0x0043e80000100a00 */
[----:B-1----:R-:W2:Y:S04]  /*274f0*/  LDL.LU R20, [R1+0x330] ;  /* 0x0003300001147983 */ /* 0x002ea80000300800 */
[----:B------:R-:W2:Y:S04]  /*27500*/  LDL.LU R21, [R1+0x334] ;  /* 0x0003340001157983 */ /* 0x000ea80000300800 */
[----:B------:R-:W2:Y:S04]  /*27510*/  LDL.LU R22, [R1+0x338] ;  /* 0x0003380001167983 */ /* 0x000ea80000300800 */
[----:B------:R-:W2:Y:S04]  /*27520*/  LDL.LU R23, [R1+0x33c] ;  /* 0x00033c0001177983 */ /* 0x000ea80000300800 */
[----:B--2---:R3:W-:Y:S04]  /*27530*/  STL.64 [R1+0x44c8], R22 ;  /* 0x0044c81601007387 */ /* 0x0047e80000100a00 */
[----:B------:R1:W-:Y:S01]  /*27540*/  STL.64 [R1+0x44c0], R20 ;  /* 0x0044c01401007387 */ /* 0x0003e20000100a00 */
[----:B---3--:R-:W-:-:S02]  /*27550*/  IMAD.MOV.U32 R22, RZ, RZ, R10 ;  /* 0x000000ffff167224 */ /* 0x008fc400078e000a */
[----:B-----5:R-:W-:Y:S01]  /*27560*/  IMAD.MOV.U32 R23, RZ, RZ, R11 ;  /* 0x000000ffff177224 */ /* 0x020fe200078e000b */
[----:B-1----:R-:W2:Y:S04]  /*27570*/  LDL.LU R20, [R1+0x340] ;  /* 0x0003400001147983 */ /* 0x002ea80000300800 */
[----:B------:R-:W2:Y:S04]  /*27580*/  LDL.LU R21, [R1+0x344] ;  /* 0x0003440001157983 */ /* 0x000ea80000300800 */
[----:B------:R-:W3:Y:S04]  /*27590*/  LDL.LU R10, [R1+0x451c] ;  /* 0x00451c00010a7983 */ /* 0x000ee80000300800 */
[----:B------:R-:W3:Y:S04]  /*275a0*/  LDL.LU R11, [R1+0x4518] ;  /* 0x00451800010b7983 */ /* 0x000ee80000300800 */
[----:B------:R-:W-:Y:S01]  /*275b0*/  STL.64 [R1+0x44e0], R22 ;  /* 0x0044e01601007387 */ /* 0x000fe20000100a00 */
[C---:B---3--:R-:W-:Y:S03]  /*275c0*/  HMMA.1688.F32.TF32 R4, R12.reuse, R10, R4 ;  /* 0x0000000a0c04723c */ /* 0x048fe60000081004 */
[----:B--2---:R1:W-:Y:S04]  /*275d0*/  STL.64 [R1+0x44d8], R20 ;  /* 0x0044d81401007387 */ /* 0x0043e80000100a00 */
[----:B-1----:R-:W2:Y:S04]  /*275e0*/  LDL.LU R20, [R1+0x350] ;  /* 0x0003500001147983 */ /* 0x002ea80000300800 */
[----:B------:R-:W2:Y:S04]  /*275f0*/  LDL.LU R21, [R1+0x354] ;  /* 0x0003540001157983 */ /* 0x000ea80000300800 */
[----:B------:R-:W2:Y:S04]  /*27600*/  LDL.LU R22, [R1+0x358] ;  /* 0x0003580001167983 */ /* 0x000ea80000300800 */
[----:B------:R-:W2:Y:S04]  /*27610*/  LDL.LU R23, [R1+0x35c] ;  /* 0x00035c0001177983 */ /* 0x000ea80000300800 */
[----:B------:R-:W-:Y:S04]  /*27620*/  STL.64 [R1+0x400], R4 ;  /* 0x0004000401007387 */ /* 0x000fe80000100a00 */
[----:B------:R1:W-:Y:S04]  /*27630*/  STL.64 [R1+0x408], R6 ;  /* 0x0004080601007387 */ /* 0x0003e80000100a00 */
[----:B-1----:R-:W3:Y:S04]  /*27640*/  LDL.LU.64 R6, [R1+0x4510] ;  /* 0x0045100001067983 */ /* 0x002ee80000300a00 */
[----:B------:R-:W5:Y:S01]  /*27650*/  LDL.LU.64 R4, [R1+0x4508] ;  /* 0x0045080001047983 */ /* 0x000f620000300a00 */
[----:B---3--:R-:W-:-:S15]  /*27660*/  HMMA.1688.F32.TF32 R16, R12, R6, R16 ;  /* 0x000000060c10723c */ /* 0x008fde0000081010 */
[----:B------:R-:W-:-:S04]  /*27670*/  NOP ;  /* 0x0000000000007918 */ /* 0x000fc80000000000 */
[----:B------:R-:W-:Y:S04]  /*27680*/  STL.64 [R1+0x3f0], R16 ;  /* 0x0003f01001007387 */ /* 0x000fe80000100a00 */
[----:B------:R1:W-:Y:S04]  /*27690*/  STL.64 [R1+0x3f8], R18 ;  /* 0x0003f81201007387 */ /* 0x0003e80000100a00 */
[----:B-1----:R-:W4:Y:S02]  /*276a0*/  LDL.LU.64 R18, [R1+0x4500] ;  /* 0x0045000001127983 */ /* 0x002f240000300a00 */
[----:B----4-:R-:W-:Y:S02]  /*276b0*/  HMMA.1688.F32.TF32 R12, R12, R18, R24 ;  /* 0x000000120c0c723c */ /* 0x010fe40000081018 */
[----:B------:R-:W2:Y:S01]  /*276c0*/  LDL.LU.64 R26, [R1+0x44f8] ;  /* 0x0044f800011a7983 */ /* 0x000ea20000300a00 */
[----:B------:R-:W-:-:S02]  /*276d0*/  IMAD.MOV.U32 R9, RZ, RZ, R18 ;  /* 0x000000ffff097224 */ /* 0x000fc400078e0012 */
[----:B------:R-:W-:-:S14]  /*276e0*/  IMAD.MOV.U32 R2, RZ, RZ, R19 ;  /* 0x000000ffff027224 */ /* 0x000fdc00078e0013 */
[----:B------:R-:W-:Y:S04]  /*276f0*/  STL.64 [R1+0x3e0], R12 ;  /* 0x0003e00c01007387 */ /* 0x000fe80000100a00 */
[----:B------:R-:W-:Y:S04]  /*27700*/  STL.64 [R1+0x3e8], R14 ;  /* 0x0003e80e01007387 */ /* 0x000fe80000100a00 */
        /* <DEDUP_REMOVED lines=25> */
[----:B-1----:R-:W3:Y:S04]  /*278a0*/  LDL.LU.64 R26, [R1+0x4490] ;  /* 0x00449000011a7983 */ /* 0x002ee80000300a00 */
[----:B------:R-:W3:Y:S01]  /*278b0*/  LDL.LU.64 R24, [R1+0x4488] ;  /* 0x0044880001187983 */ /* 0x000ee20000300a00 */
[----:B------:R-:W-:-:S02]  /*278c0*/  IMAD.MOV.U32 R15, RZ, RZ, R2 ;  /* 0x000000ffff0f7224 */ /* 0x000fc400078e0002 */
[----:B--2---:R-:W-:Y:S02]  /*278d0*/  IMAD.MOV.U32 R28, RZ, RZ, R22 ;  /* 0x000000ffff1c7224 */ /* 0x004fe400078e0016 */
[----:B------:R-:W-:Y:S01]  /*278e0*/  IMAD.MOV.U32 R2, RZ, RZ, R23 ;  /* 0x000000ffff027224 */ /* 0x000fe200078e0017 */
[----:B---3--:R-:W-:-:S15]  /*278f0*/  HMMA.1688.F32.TF32 R24, R16, R22, R24 ;  /* 0x000000161018723c */ /* 0x008fde0000081018 */
[----:B------:R-:W-:-:S04]  /*27900*/  NOP ;  /* 0x0000000000007918 */ /* 0x000fc80000000000 */
[----:B------:R-:W-:Y:S04]  /*27910*/  STL.64 [R1+0x320], R24 ;  /* 0x0003201801007387 */ /* 0x000fe80000100a00 */
[----:B------:R1:W-:Y:S04]  /*27920*/  STL.64 [R1+0x328], R26 ;  /* 0x0003281a01007387 */ /* 0x0003e80000100a00 */
[----:B-1----:R-:W2:Y:S04]  /*27930*/  LDL.LU.64 R26, [R1+0x4480] ;  /* 0x00448000011a7983 */ /* 0x002ea80000300a00 */
[----:B------:R-:W2:Y:S04]  /*27940*/  LDL.LU.64 R24, [R1+0x4478] ;  /* 0x0044780001187983 */ /* 0x000ea80000300a00 */
[----:B------:R-:W3:Y:S04]  /*27950*/  LDL.LU.64 R22, [R1+0x4470] ;  /* 0x0044700001167983 */ /* 0x000ee80000300a00 */
[----:B------:R-:W3:Y:S01]  /*27960*/  LDL.LU.64 R20, [R1+0x4468] ;  /* 0x0044680001147983 */ /* 0x000ee20000300a00 */
[----:B------:R-:W-:Y:S01]  /*27970*/  IMAD.MOV.U32 R14, RZ, RZ, R9 ;  /* 0x000000ffff0e7224 */ /* 0x000fe200078e0009 */
[----:B---3--:R-:W-:-:S15]  /*27980*/  HMMA.1688.F32.TF32 R20, R16, R10, R20 ;  /* 0x0000000a1014723c */ /* 0x008fde0000081014 */
[----:B------:R-:W-:-:S04]  /*27990*/  NOP ;  /* 0x0000000000007918 */ /* 0x000fc80000000000 */
[----:B------:R-:W-:Y:S04]  /*279a0*/  STL.64 [R1+0x310], R20 ;  /* 0x0003101401007387 */ /* 0x000fe80000100a00 */
[----:B------:R1:W-:Y:S04]  /*279b0*/  STL.64 [R1+0x318], R22 ;  /* 0x0003181601007387 */ /* 0x0003e80000100a00 */
[----:B-1----:R-:W3:Y:S04]  /*279c0*/  LDL.LU.64 R22, [R1+0x4460] ;  /* 0x0044600001167983 */ /* 0x002ee80000300a00 */
[----:B------:R-:W3:Y:S04]  /*279d0*/  LDL.LU.64 R20, [R1+0x4458] ;  /* 0x0044580001147983 */ /* 0x000ee80000300a00 */
[----:B------:R-:W-:Y:S04]  /*279e0*/  STL.64 [R1+0x4410], R10 ;  /* 0x0044100a01007387 */ /* 0x000fe80000100a00 */
[----:B------:R1:W-:Y:S04]  /*279f0*/  STL [R1+0x4408], R8 ;  /* 0x0044080801007387 */ /* 0x0003e80000100800 */
[----:B-1----:R-:W4:Y:S04]  /*27a00*/  LDL.LU R8, [R1+0x2f0] ;  /* 0x0002f00001087983 */ /* 0x002f280000300800 */
[----:B------:R-:W4:Y:S04]  /*27a10*/  LDL.LU R9, [R1+0x2f4] ;  /* 0x0002f40001097983 */ /* 0x000f280000300800 */
[----:B------:R-:W4:Y:S04]  /*27a20*/  LDL.LU R10, [R1+0x2f8] ;  /* 0x0002f800010a7983 */ /* 0x000f280000300800 */
[----:B------:R-:W4:Y:S04]  /*27a30*/  LDL.LU R11, [R1+0x2fc] ;  /* 0x0002fc00010b7983 */ /* 0x000f280000300800 */
[----:B------:R-:W-:Y:S04]  /*27a40*/  STL.64 [R1+0x43f0], R6 ;  /* 0x0043f00601007387 */ /* 0x000fe80000100a00 */
[----:B-----5:R1:W-:Y:S01]  /*27a50*/  STL.64 [R1+0x43e8], R4 ;  /* 0x0043e80401007387 */ /* 0x0203e20000100a00 */
[----:B----4-:R-:W-:-:S15]  /*27a60*/  HMMA.1688.F32.TF32 R8, R16, R6, R8 ;  /* 0x000000061008723c */ /* 0x010fde0000081008 */
[----:B------:R-:W-:-:S04]  /*27a70*/  NOP ;  /* 0x0000000000007918 */ /* 0x000fc80000000000 */
[----:B------:R-:W-:Y:S04]  /*27a80*/  STL.64 [R1+0x300], R8 ;  /* 0x0003000801007387 */ /* 0x000fe80000100a00 */
[----:B------:R2:W-:Y:S04]  /*27a90*/  STL.64 [R1+0x308], R10 ;  /* 0x0003080a01007387 */ /* 0x0005e80000100a00 */
[----:B-1----:R-:W4:Y:S01]  /*27aa0*/  LDL.LU R4, [R1+0x210] ;  /* 0x0002100001047983 */ /* 0x002f220000300800 */
[----:B--2---:R-:W-:-:S15]  /*27ab0*/  HMMA.1688.F32.TF32 R8, R16, R14, R24 ;  /* 0x0000000e1008723c */ /* 0x004fde0000081018 */
[----:B------:R-:W-:-:S04]  /*27ac0*/  NOP ;  /* 0x0000000000007918 */ /* 0x000fc80000000000 */
[----:B------:R1:W-:Y:S04]  /*27ad0*/  STL.64 [R1+0x260], R8 ;  /* 0x0002600801007387 */ /* 0x0003e80000100a00 */
[----:B------:R2:W-:Y:S04]  /*27ae0*/  STL.64 [R1+0x268], R10 ;  /* 0x0002680a01007387 */ /* 0x0005e80000100a00 */
[----:B------:R-:W4:Y:S04]  /*27af0*/  LDL.LU R5, [R1+0x214] ;  /* 0x0002140001057983 */ /* 0x000f280000300800 */
[----:B------:R-:W5:Y:S04]  /*27b00*/  LDL.LU R6, [R1+0x218] ;  /* 0x0002180001067983 */ /* 0x000f680000300800 */
[----:B------:R-:W5:Y:S04]  /*27b10*/  LDL.LU R7, [R1+0x21c] ;  /* 0x00021c0001077983 */ /* 0x000f680000300800 */
[----:B-1----:R-:W3:Y:S04]  /*27b20*/  LDL.LU R8, [R1+0x220] ;  /* 0x0002200001087983 */ /* 0x002ee80000300800 */
[----:B------:R-:W3:Y:S04]  /*27b30*/  LDL.LU R9, [R1+0x224] ;  /* 0x0002240001097983 */ /* 0x000ee80000300800 */
[----:B--2---:R-:W2:Y:S04]  /*27b40*/  LDL.LU R10, [R1+0x228] ;  /* 0x00022800010a7983 */ /* 0x004ea80000300800 */
[----:B------:R-:W2:Y:S04]  /*27b50*/  LDL.LU R11, [R1+0x22c] ;  /* 0x00022c00010b7983 */ /* 0x000ea80000300800 */
[----:B--2---:R1:W-:Y:S04]  /*27b60*/  STL.64 [R1+0x4420], R10 ;  /* 0x0044200a01007387 */ /* 0x0043e80000100a00 */
[----:B---3--:R-:W-:Y:S04]  /*27b70*/  STL.64 [R1+0x4418], R8 ;  /* 0x0044180801007387 */ /* 0x008fe80000100a00 */
[----:B-1----:R-:W2:Y:S04]  /*27b80*/  LDL.64 R10, [R1+0x28] ;  /* 0x00002800010a7983 */ /* 0x002ea80000100a00 */
[----:B--2---:R1:W-:Y:S04]  /*27b90*/  STL.64 [R1+0x4430], R10 ;  /* 0x0044300a01007387 */ /* 0x0043e80000100a00 */
[----:B-1----:R-:W2:Y:S04]  /*27ba0*/  LDL.64 R10, [R1+0x38] ;  /* 0x00003800010a7983 */ /* 0x002ea80000100a00 */
[----:B--2---:R1:W-:Y:S04]  /*27bb0*/  STL.64 [R1+0x4448], R10 ;  /* 0x0044480a01007387 */ /* 0x0043e80000100a00 */
[----:B-1----:R-:W2:Y:S04]  /*27bc0*/  LDL.64 R10, [R1+0x48] ;  /* 0x00004800010a7983 */ /* 0x002ea80000100a00 */
[----:B-----5:R1:W-:Y:S04]  /*27bd0*/  STL.64 [R1+0x4400], R6 ;  /* 0x0044000601007387 */ /* 0x0203e80000100a00 */
[----:B----4-:R3:W-:Y:S04]  /*27be0*/  STL.64 [R1+0x43f8], R4 ;  /* 0x0043f80401007387 */ /* 0x0107e80000100a00 */
[----:B-1----:R-:W4:Y:S04]  /*27bf0*/  LDL.64 R6, [R1+0x18] ;  /* 0x0000180001067983 */ /* 0x002f280000100a00 */
[----:B----4-:R1:W-:Y:S04]  /*27c00*/  STL.64 [R1+0x4428], R6 ;  /* 0x0044280601007387 */ /* 0x0103e80000100a00 */
[----:B---3--:R-:W3:Y:S04]  /*27c10*/  LDL.LU R4, [R1+0x230] ;  /* 0x0002300001047983 */ /* 0x008ee80000300800 */
[----:B------:R-:W3:Y:S04]  /*27c20*/  LDL.LU R5, [R1+0x234] ;  /* 0x0002340001057983 */ /* 0x000ee80000300800 */
[----:B-1----:R-:W4:Y:S04]  /*27c30*/  LDL.LU R6, [R1+0x238] ;  /* 0x0002380001067983 */ /* 0x002f280000300800 */
        /* <DEDUP_REMOVED lines=11> */
[----:B------:R1:W-:Y:S04]  /*27cf0*/  STL.64 [R1+0x43d8], R14 ;  /* 0x0043d80e01007387 */ /* 0x0003e80000100a00 */
[----:B------:R-:W2:Y:S04]  /*27d00*/  LDL.LU R12, [R1+0x250] ;  /* 0x00025000010c7983 */ /* 0x000ea80000300800 */
[----:B------:R-:W2:Y:S04]  /*27d10*/  LDL.LU R13, [R1+0x254] ;  /* 0x00025400010d7983 */ /* 0x000ea80000300800 */
[----:B-1----:R-:W2:Y:S04]  /*27d20*/  LDL.LU R14, [R1+0x258] ;  /* 0x00025800010e7983 */ /* 0x002ea80000300800 */
[----:B------:R-:W2:Y:S04]  /*27d30*/  LDL.LU R15, [R1+0x25c] ;  /* 0x00025c00010f7983 */ /* 0x000ea80000300800 */
[----:B------:R-:W5:Y:S04]  /*27d40*/  LDL.LU R16, [R1+0x50] ;  /* 0x0000500001107983 */ /* 0x000f680000300800 */
[----:B------:R-:W5:Y:S04]  /*27d50*/  LDL.LU R17, [R1+0x54] ;  /* 0x0000540001117983 */ /* 0x000f680000300800 */
[----:B------:R-:W2:Y:S04]  /*27d60*/  LDL.LU R18, [R1+0x58] ;  /* 0x0000580001127983 */ /* 0x000ea80000300800 */
[----:B------:R-:W2:Y:S04]  /*27d70*/  LDL.LU R19, [R1+0x5c] ;  /* 0x00005c0001137983 */ /* 0x000ea80000300800 */
[----:B--2---:R-:W-:Y:S04]  /*27d80*/  STL.64 [R1+0x4340], R18 ;  /* 0x0043401201007387 */ /* 0x004fe80000100a00 */
[----:B-----5:R1:W-:Y:S04]  /*27d90*/  STL.64 [R1+0x4338], R16 ;  /* 0x0043381001007387 */ /* 0x0203e80000100a00 */
[----:B-1----:R-:W2:Y:S04]  /*27da0*/  LDL.LU R16, [R1+0x100] ;  /* 0x0001000001107983 */ /* 0x002ea80000300800 */
[----:B------:R-:W2:Y:S04]  /*27db0*/  LDL.LU R17, [R1+0x104] ;  /* 0x0001040001117983 */ /* 0x000ea80000300800 */
[----:B------:R-:W5:Y:S04]  /*27dc0*/  LDL.LU R18, [R1+0x108] ;  /* 0x0001080001127983 */ /* 0x000f680000300800 */
[----:B------:R-:W5:Y:S01]  /*27dd0*/  LDL.LU R19, [R1+0x10c] ;  /* 0x00010c0001137983 */ /* 0x000f620000300800 */
[----:B------:R-:W-:Y:S03]  /*27de0*/  HMMA.1688.F32.TF32 R12, R20, R10, R12 ;  /* 0x0000000a140c723c */ /* 0x000fe6000008100c */
[----:B-----5:R1:W-:Y:S04]  /*27df0*/  STL.64 [R1+0x4350], R18 ;  /* 0x0043501201007387 */ /* 0x0203e80000100a00 */
[----:B--2---:R-:W-:Y:S01]  /*27e00*/  STL.64 [R1+0x4348], R16 ;  /* 0x0043481001007387 */ /* 0x004fe20000100a00 */
[----:B-1----:R-:W-:-:S03]  /*27e10*/  IMAD.MOV.U32 R18, RZ, RZ, R28 ;  /* 0x000000ffff127224 */ /* 0x002fc600078e001c */
[----:B------:R-:W2:Y:S01]  /*27e20*/  LDL.LU R28, [R1+0x4450] ;  /* 0x00445000011c7983 */ /* 0x000ea20000300800 */
[----:B------:R-:W-:Y:S02]  /*27e30*/  IMAD.MOV.U32 R19, RZ, RZ, R2 ;  /* 0x000000ffff137224 */ /* 0x000fe400078e0002 */
[----:B------:R-:W-:-:S05]  /*27e40*/  IMAD.MOV.U32 R2, RZ, RZ, R11 ;  /* 0x000000ffff027224 */ /* 0x000fca00078e000b */
[----:B------:R1:W-:Y:S04]  /*27e50*/  STL.64 [R1+0x480], R12 ;  /* 0x0004800c01007387 */ /* 0x0003e80000100a00 */
[----:B------:R5:W-:Y:S01]  /*27e60*/  STL.64 [R1+0x488], R14 ;  /* 0x0004880e01007387 */ /* 0x000be20000100a00 */
[----:B-1----:R-:W-:-:S03]  /*27e70*/  MOV R12, R10 ;  /* 0x0000000a000c7202 */ /* 0x002fc60000000f00 */
[----:B------:R-:W3:Y:S02]  /*27e80*/  LDL.LU.64 R10, [R1+0x4448] ;  /* 0x00444800010a7983 */ /* 0x000ee40000300a00 */
[----:B---3--:R-:W-:Y:S01]  /*27e90*/  HMMA.1688.F32.TF32 R4, R20, R10, R4 ;  /* 0x0000000a1404723c */ /* 0x008fe20000081004 */
[----:B-----5:R-:W-:Y:S02]  /*27ea0*/  IMAD.MOV.U32 R14, RZ, RZ, R10 ;  /* 0x000000ffff0e7224 */ /* 0x020fe400078e000a */
[----:B------:R-:W-:-:S15]  /*27eb0*/  IMAD.MOV.U32 R13, RZ, RZ, R11 ;  /* 0x000000ffff0d7224 */ /* 0x000fde00078e000b */
[----:B------:R-:W-:Y:S01]  /*27ec0*/  NOP ;  /* 0x0000000000007918 */ /* 0x000fe20000000000 */
[----:B------:R-:W-:Y:S04]  /*27ed0*/  STL.64 [R1+0x250], R4 ;  /* 0x0002500401007387 */ /* 0x000fe80000100a00 */
[----:B------:R1:W-:Y:S04]  /*27ee0*/  STL.64 [R1+0x258], R6 ;  /* 0x0002580601007387 */ /* 0x0003e80000100a00 */
[----:B-1----:R-:W3:Y:S04]  /*27ef0*/  LDL.LU.64 R6, [R1+0x4440] ;  /* 0x0044400001067983 */ /* 0x002ee80000300a00 */
[----:B------:R-:W3:Y:S04]  /*27f00*/  LDL.LU.64 R4, [R1+0x4438] ;  /* 0x0044380001047983 */ /* 0x000ee80000300a00 */
[----:B------:R-:W3:Y:S02]  /*27f10*/  LDL.LU.64 R10, [R1+0x4430] ;  /* 0x00443000010a7983 */ /* 0x000ee40000300a00 */
[----:B---3--:R-:W-:Y:S01]  /*27f20*/  HMMA.1688.F32.TF32 R4, R20, R10, R4 ;  /* 0x0000000a1404723c */ /* 0x008fe20000081004 */
[----:B------:R-:W-:-:S02]  /*27f30*/  IMAD.MOV.U32 R16, RZ, RZ, R10 ;  /* 0x000000ffff107224 */ /* 0x000fc400078e000a */
        /* <DEDUP_REMOVED lines=11> */
[----:B------:R3:W-:Y:S01]  /*27ff0*/  STL.64 [R1+0x238], R10 ;  /* 0x0002380a01007387 */ /* 0x0007e20000100a00 */
[----:B-1----:R-:W-:-:S03]  /*28000*/  IMAD.MOV.U32 R9, RZ, RZ, R6 ;  /* 0x000000ffff097224 */ /* 0x002fc600078e0006 */
[----:B---3--:R-:W4:Y:S04]  /*28010*/  LDL.LU.64 R10, [R1+0x4410] ;  /* 0x00441000010a7983 */ /* 0x008f280000300a00 */
[----:B------:R-:W3:Y:S04]  /*28020*/  LDL.LU R8, [R1+0x4408] ;  /* 0x0044080001087983 */ /* 0x000ee80000300800 */
[----:B------:R-:W5:Y:S04]  /*28030*/  LDL.LU.64 R6, [R1+0x4400] ;  /* 0x0044000001067983 */ /* 0x000f680000300a00 */
[----:B------:R-:W5:Y:S02]  /*28040*/  LDL.LU.64 R4, [R1+0x43f8] ;  /* 0x0043f80001047983 */ /* 0x000f640000300a00 */
[----:B-----5:R-:W-:-:S15]  /*28050*/  HMMA.1688.F32.TF32 R4, R20, R18, R4 ;  /* 0x000000121404723c */ /* 0x020fde0000081004 */
[----:B------:R-:W-:-:S04]  /*28060*/  NOP ;  /* 0x0000000000007918 */ /* 0x000fc80000000000 */
[----:B------:R-:W-:Y:S04]  /*28070*/  STL.64 [R1+0x220], R4 ;  /* 0x0002200401007387 */ /* 0x000fe80000100a00 */
[----:B------:R1:W-:Y:S04]  /*28080*/  STL.64 [R1+0x228], R6 ;  /* 0x0002280601007387 */ /* 0x0003e80000100a00 */
[----:B-1----:R-:W5:Y:S04]  /*28090*/  LDL.LU.64 R6, [R1+0x43f0] ;  /* 0x0043f00001067983 */ /* 0x002f680000300a00 */
[----:B------:R-:W2:Y:S04]  /*280a0*/  LDL.LU.64 R4, [R1+0x43e8] ;  /* 0x0043e80001047983 */ /* 0x000ea80000300a00 */
[----:B------:R1:W-:Y:S02]  /*280b0*/  STL.64 [R1+0x4368], R18 ;  /* 0x0043681201007387 */ /* 0x0003e40000100a00 */
[----:B-1----:R-:W-:-:S02]  /*280c0*/  IMAD.MOV.U32 R18, RZ, RZ, R9 ;  /* 0x000000ffff127224 */ /* 0x002fc400078e0009 */
[----:B------:R-:W3:Y:S01]  /*280d0*/  LDL.LU R9, [R1+0x43e0] ;  /* 0x0043e00001097983 */ /* 0x000ee20000300800 */
[----:B----4-:R-:W-:Y:S01]  /*280e0*/  HMMA.1688.F32.TF32 R24, R20, R10, R24 ;  /* 0x0000000a1418723c */ /* 0x010fe20000081018 */
[----:B------:R-:W-:-:S05]  /*280f0*/  IMAD.MOV.U32 R19, RZ, RZ, R17 ;  /* 0x000000ffff137224 */ /* 0x000fca00078e0011 */
[----:B------:R1:W-:Y:S02]  /*28100*/  STL.64 [R1+0x4380], R18 ;  /* 0x0043801201007387 */ /* 0x0003e40000100a00 */
[----:B-1----:R-:W-:Y:S01]  /*28110*/  IMAD.MOV.U32 R18, RZ, RZ, R16 ;  /* 0x000000ffff127224 */ /* 0x002fe200078e0010 */
[----:B------:R-:W-:-:S05]  /*28120*/  MOV R19, R15 ;  /* 0x0000000f00137202 */ /* 0x000fca0000000f00 */
[----:B------:R1:W-:Y:S02]  /*28130*/  STL.64 [R1+0x4398], R18 ;  /* 0x0043981201007387 */ /* 0x0003e40000100a00 */
[----:B-1----:R-:W-:Y:S02]  /*28140*/  IMAD.MOV.U32 R18, RZ, RZ, R14 ;  /* 0x000000ffff127224 */ /* 0x002fe400078e000e */
[----:B------:R-:W-:-:S05]  /*28150*/  IMAD.MOV.U32 R19, RZ, RZ, R13 ;  /* 0x000000ffff137224 */ /* 0x000fca00078e000d */
[----:B------:R1:W-:Y:S04]  /*28160*/  STL.64 [R1+0x43b0], R18 ;  /* 0x0043b01201007387 */ /* 0x0003e80000100a00 */
[----:B------:R4:W-:Y:S04]  /*28170*/  STL.64 [R1+0x210], R24 ;  /* 0x0002101801007387 */ /* 0x0009e80000100a00 */
[----:B------:R4:W-:Y:S01]  /*28180*/  STL.64 [R1+0x218], R26 ;  /* 0x0002181a01007387 */ /* 0x0009e20000100a00 */
[----:B-1----:R-:W-:-:S03]  /*28190*/  IMAD.MOV.U32 R18, RZ, RZ, R12 ;  /* 0x000000ffff127224 */ /* 0x002fc600078e000c */
[----:B----4-:R-:W4:Y:S04]  /*281a0*/  LDL.LU R24, [R1+0x160] ;  /* 0x0001600001187983 */ /* 0x010f280000300800 */
[----:B------:R-:W4:Y:S04]  /*281b0*/  LDL.LU R25, [R1+0x164] ;  /* 0x0001640001197983 */ /* 0x000f280000300800 */
[----:B------:R-:W4:Y:S04]  /*281c0*/  LDL.LU R26, [R1+0x168] ;  /* 0x00016800011a7983 */ /* 0x000f280000300800 */
[----:B------:R-:W4:Y:S04]  /*281d0*/  LDL.LU R27, [R1+0x16c] ;  /* 0x00016c00011b7983 */ /* 0x000f280000300800 */
[----:B------:R-:W5:Y:S04]  /*281e0*/  LDL.LU R12, [R1+0x1f0] ;  /* 0x0001f000010c7983 */ /* 0x000f680000300800 */
[----:B------:R-:W5:Y:S04]  /*281f0*/  LDL.LU R13, [R1+0x1f4] ;  /* 0x0001f400010d7983 */ /* 0x000f680000300800 */
[----:B------:R-:W5:Y:S04]  /*28200*/  LDL.LU R14, [R1+0x1f8] ;  /* 0x0001f800010e7983 */ /* 0x000f680000300800 */
[----:B------:R-:W5:Y:S04]  /*28210*/  LDL.LU R15, [R1+0x1fc] ;  /* 0x0001fc00010f7983 */ /* 0x000f680000300800 */
[----:B------:R-:W-:Y:S04]  /*28220*/  STL.64 [R1+0x4360], R10 ;  /* 0x0043600a01007387 */ /* 0x000fe80000100a00 */
[----:B---3--:R1:W-:Y:S04]  /*28230*/  STL.64 [R1+0x4358], R8 ;  /* 0x0043580801007387 */ /* 0x0083e80000100a00 */
[----:B-1----:R-:W3:Y:S04]  /*28240*/  LDL.LU R8, [R1+0x110] ;  /* 0x0001100001087983 */ /* 0x002ee80000300800 */
[----:B------:R-:W3:Y:S04]  /*28250*/  LDL.LU R9, [R1+0x114] ;  /* 0x0001140001097983 */ /* 0x000ee80000300800 */
[----:B------:R-:W2:Y:S04]  /*28260*/  LDL.LU R10, [R1+0x118] ;  /* 0x00011800010a7983 */ /* 0x000ea80000300800 */
[----:B------:R-:W2:Y:S04]  /*28270*/  LDL.LU R11, [R1+0x11c] ;  /* 0x00011c00010b7983 */ /* 0x000ea80000300800 */
[----:B--2---:R-:W-:Y:S04]  /*28280*/  STL.64 [R1+0x4378], R10 ;  /* 0x0043780a01007387 */ /* 0x004fe80000100a00 */
[----:B---3--:R1:W-:Y:S04]  /*28290*/  STL.64 [R1+0x4370], R8 ;  /* 0x0043700801007387 */ /* 0x0083e80000100a00 */
        /* <DEDUP_REMOVED lines=24> */
[----:B------:R1:W-:Y:S01]  /*28420*/  STL.64 [R1+0x208], R14 ;  /* 0x0002080e01007387 */ /* 0x0003e20000100a00 */
[----:B------:R-:W-:-:S03]  /*28430*/  IMAD.MOV.U32 R19, RZ, RZ, R2 ;  /* 0x000000ffff137224 */ /* 0x000fc600078e0002 */
[----:B------:R-:W-:Y:S04]  /*28440*/  LDS R12, [R0+UR10+0x86200] ;  /* 0x0862000a000c7984 */ /* 0x000fe80008000800 */
[----:B------:R-:W-:Y:S04]  /*28450*/  LDS R13, [R3+UR10+0x86200] ;  /* 0x0862000a030d7984 */ /* 0x000fe80008000800 */
[----:B-1----:R-:W4:Y:S02]  /*28460*/  LDL.LU.64 R14, [R1+0x43d8] ;  /* 0x0043d800010e7983 */ /* 0x002f240000300a00 */
[----:B----4-:R-:W-:Y:S02]  /*28470*/  HMMA.1688.F32.TF32 R20, R20, R14, R24 ;  /* 0x0000000e1414723c */ /* 0x010fe40000081018 */
[----:B------:R-:W2:Y:S04]  /*28480*/  LDL.LU.64 R26, [R1+0x43d0] ;  /* 0x0043d000011a7983 */ /* 0x000ea80000300a00 */
[----:B------:R-:W2:-:S13]  /*28490*/  LDL.LU.64 R24, [R1+0x43c8] ;  /* 0x0043c80001187983 */ /* 0x000e9a0000300a00 */
[----:B------:R1:W-:Y:S04]  /*284a0*/  STL.64 [R1+0x160], R20 ;  /* 0x0001601401007387 */ /* 0x0003e80000100a00 */
[----:B------:R3:W-:Y:S04]  /*284b0*/  STL.64 [R1+0x168], R22 ;  /* 0x0001681601007387 */ /* 0x0007e80000100a00 */
[----:B-1----:R-:W4:Y:S04]  /*284c0*/  LDL.LU R20, [R1+0xf0] ;  /* 0x0000f00001147983 */ /* 0x002f280000300800 */
[----:B------:R-:W4:Y:S04]  /*284d0*/  LDL.LU R21, [R1+0xf4] ;  /* 0x0000f40001157983 */ /* 0x000f280000300800 */
[----:B---3--:R-:W4:Y:S04]  /*284e0*/  LDL.LU R22, [R1+0xf8] ;  /* 0x0000f80001167983 */ /* 0x008f280000300800 */
[----:B------:R-:W4:Y:S01]  /*284f0*/  LDL.LU R23, [R1+0xfc] ;  /* 0x0000fc0001177983 */ /* 0x000f220000300800 */
[----:B--2---:R-:W-:Y:S03]  /*28500*/  HMMA.1688.F32.TF32 R16, R24, R18, R8 ;  /* 0x000000121810723c */ /* 0x004fe60000081008 */
[----:B------:R-:W2:Y:S04]  /*28510*/  LDL.LU.64 R10, [R1+0x43c0] ;  /* 0x0043c000010a7983 */ /* 0x000ea80000300a00 */
[----:B------:R-:W2:-:S12]  /*28520*/  LDL.LU.64 R8, [R1+0x43b8] ;  /* 0x0043b80001087983 */ /* 0x000e980000300a00 */
        /* <DEDUP_REMOVED lines=23> */
[----:B------:R-:W3:-:S13]  /*286a0*/  LDL.LU.64 R8, [R1+0x4358] ;  /* 0x0043580001087983 */ /* 0x000eda0000300a00 */
[----:B------:R-:W-:Y:S04]  /*286b0*/  STL.64 [R1+0x110], R16 ;  /* 0x0001101001007387 */ /* 0x000fe80000100a00 */
[----:B------:R1:W-:Y:S04]  /*286c0*/  STL.64 [R1+0x118], R18 ;  /* 0x0001181201007387 */ /* 0x0003e80000100a00 */
[----:B-1----:R-:W2:Y:S04]  /*286d0*/  LDL.LU.64 R18, [R1+0x4350] ;  /* 0x0043500001127983 */ /* 0x002ea80000300a00 */
[----:B------:R-:W2:Y:S02]  /*286e0*/  LDL.LU.64 R16, [R1+0x4348] ;  /* 0x0043480001107983 */ /* 0x000ea40000300a00 */
[----:B--2---:R-:W-:-:S15]  /*286f0*/  HMMA.1688.F32.TF32 R16, R24, R10, R16 ;  /* 0x0000000a1810723c */ /* 0x004fde0000081010 */
[----:B------:R-:W-:-:S04]  /*28700*/  NOP ;  /* 0x0000000000007918 */ /* 0x000fc80000000000 */
[----:B------:R-:W-:Y:S04]  /*28710*/  STL.64 [R1+0x100], R16 ;  /* 0x0001001001007387 */ /* 0x000fe80000100a00 */
[----:B------:R1:W-:Y:S04]  /*28720*/  STL.64 [R1+0x108], R18 ;  /* 0x0001081201007387 */ /* 0x0003e80000100a00 */
[----:B-1----:R-:W2:Y:S04]  /*28730*/  LDL.LU.64 R18, [R1+0x4340] ;  /* 0x0043400001127983 */ /* 0x002ea80000300a00 */
[----:B------:R-:W2:Y:S04]  /*28740*/  LDL.LU.64 R16, [R1+0x4338] ;  /* 0x0043380001107983 */ /* 0x000ea80000300a00 */
[----:B------:R-:W-:Y:S04]  /*28750*/  STL.64 [R1+0x42e0], R10 ;  /* 0x0042e00a01007387 */ /* 0x000fe80000100a00 */
[----:B---3--:R4:W-:Y:S04]  /*28760*/  STL.64 [R1+0x42d8], R8 ;  /* 0x0042d80801007387 */ /* 0x0089e80000100a00 */
[----:B------:R-:W-:Y:S04]  /*28770*/  STL.64 [R1+0x42d0], R6 ;  /* 0x0042d00601007387 */ /* 0x000fe80000100a00 */
[----:B------:R2:W-:Y:S01]  /*28780*/  STL.64 [R1+0x42c8], R4 ;  /* 0x0042c80401007387 */ /* 0x0005e20000100a00 */
[C---:B----4-:R-:W-:Y:S03]  /*28790*/  HMMA.1688.F32.TF32 R8, R24.reuse, R6, R20 ;  /* 0x000000061808723c */ /* 0x050fe60000081014 */
[----:B------:R-:W-:Y:S04]  /*287a0*/  LDS R22, [R0+UR10+0x87300] ;  /* 0x0873000a00167984 */ /* 0x000fe80008000800 */
[----:B------:R-:W-:Y:S04]  /*287b0*/  LDS R23, [R3+UR10+0x87300] ;  /* 0x0873000a03177984 */ /* 0x000fe80008000800 */
[----:B------:R-:W-:Y:S04]  /*287c0*/  LDS R20, [R0+UR10+0x86300] ;  /* 0x0863000a00147984 */ /* 0x000fe80008000800 */
[----:B------:R-:W-:Y:S04]  /*287d0*/  LDS R21, [R3+UR10+0x86300] ;  /* 0x0863000a03157984 */ /* 0x000fe80008000800 */
[----:B------:R-:W-:Y:S04]  /*287e0*/  STL.64 [R1+0xf0], R8 ;  /* 0x0000f00801007387 */ /* 0x000fe80000100a00 */
[----:B------:R-:W-:Y:S01]  /*287f0*/  STL.64 [R1+0xf8], R10 ;  /* 0x0000f80a01007387 */ /* 0x000fe20000100a00 */
[----:B--2---:R-:W-:Y:S03]  /*28800*/  HMMA.1688.F32.TF32 R4, R24, R14, R16 ;  /* 0x0000000e1804723c */ /* 0x004fe60000081010 */
[----:B------:R-:W-:Y:S04]  /*28810*/  LDS R18, [R0+UR10+0x87280] ;  /* 0x0872800a00127984 */ /* 0x000fe80008000800 */
[----:B------:R-:W1:Y:S04]  /*28820*/  LDS R19, [R3+UR10+0x87280] ;  /* 0x0872800a03137984 */ /* 0x000e680008000800 */
[----:B------:R-:W-:Y:S04]  /*28830*/  LDS R16, [R0+UR10+0x86280] ;  /* 0x0862800a00107984 */ /* 0x000fe80008000800 */
[----:B------:R-:W2:Y:S04]  /*28840*/  LDS R17, [R3+UR10+0x86280] ;  /* 0x0862800a03117984 */ /* 0x000ea80008000800 */
[----:B------:R-:W-:Y:S04]  /*28850*/  LDS R26, [R0+UR10+0x87380] ;  /* 0x0873800a001a7984 */ /* 0x000fe80008000800 */
[----:B------:R-:W-:Y:S04]  /*28860*/  LDS R27, [R3+UR10+0x87380] ;  /* 0x0873800a031b7984 */ /* 0x000fe80008000800 */
[----:B------:R-:W-:Y:S04]  /*28870*/  LDS R24, [R0+UR10+0x86380] ;  /* 0x0863800a00187984 */ /* 0x000fe80008000800 */
[----:B------:R-:W-:Y:S04]  /*28880*/  LDS R25, [R3+UR10+0x86380] ;  /* 0x0863800a03197984 */ /* 0x000fe80008000800 */
[----:B------:R-:W-:Y:S04]  /*28890*/  LDS R14, [R0+UR10+0x87200] ;  /* 0x0872000a000e7984 */ /* 0x000fe80008000800 */
[----:B------:R-:W3:Y:S04]  /*288a0*/  LDS R15, [R3+UR10+0x87200] ;  /* 0x0872000a030f7984 */ /* 0x000ee80008000800 */
[----:B------:R-:W-:Y:S04]  /*288b0*/  STL.64 [R1+0x50], R4 ;  /* 0x0000500401007387 */ /* 0x000fe80000100a00 */
[----:B------:R-:W-:Y:S04]  /*288c0*/  STL.64 [R1+0x58], R6 ;  /* 0x0000580601007387 */ /* 0x000fe80000100a00 */
[----:B-1----:R-:W-:Y:S04]  /*288d0*/  STL.64 [R1+0x42b8], R18 ;  /* 0x0042b81201007387 */ /* 0x002fe80000100a00 */
[----:B--2---:R-:W-:Y:S04]  /*288e0*/  STL.64 [R1+0x42b0], R16 ;  /* 0x0042b01001007387 */ /* 0x004fe80000100a00 */
[----:B------:R-:W-:Y:S04]  /*288f0*/  STL.64 [R1+0x4218], R22 ;  /* 0x0042181601007387 */ /* 0x000fe80000100a00 */
[----:B------:R1:W-:Y:S04]  /*28900*/  STL.64 [R1+0x4210], R20 ;  /* 0x0042101401007387 */ /* 0x0003e80000100a00 */
[----:B-1----:R-:W2:Y:S04]  /*28910*/  LDL.LU R20, [R1+0x270] ;  /* 0x0002700001147983 */ /* 0x002ea80000300800 */
[----:B------:R-:W2:Y:S04]  /*28920*/  LDL.LU R21, [R1+0x274] ;  /* 0x0002740001157983 */ /* 0x000ea80000300800 */
[----:B------:R-:W4:Y:S04]  /*28930*/  LDL.LU R22, [R1+0x278] ;  /* 0x0002780001167983 */ /* 0x000f280000300800 */
[----:B------:R-:W4:Y:S04]  /*28940*/  LDL.LU R23, [R1+0x27c] ;  /* 0x00027c0001177983 */ /* 0x000f280000300800 */
[----:B----4-:R-:W-:Y:S04]  /*28950*/  STL.64 [R1+0x4228], R22 ;  /* 0x0042281601007387 */ /* 0x010fe80000100a00 */
[----:B--2---:R1:W-:Y:S04]  /*28960*/  STL.64 [R1+0x4220], R20 ;  /* 0x0042201401007387 */ /* 0x0043e80000100a00 */
        /* <DEDUP_REMOVED lines=10> */
[----:B------:R-:W5:Y:S04]  /*28a10*/  LDL.LU R16, [R1+0x3b0] ;  /* 0x0003b00001107983 */ /* 0x000f680000300800 */
[----:B------:R-:W5:Y:S04]  /*28a20*/  LDL.LU R17, [R1+0x3b4] ;  /* 0x0003b40001117983 */ /* 0x000f680000300800 */
[----:B------:R-:W2:Y:S04]  /*28a30*/  LDL.LU R18, [R1+0x3b8] ;  /* 0x0003b80001127983 */ /* 0x000ea80000300800 */
[----:B------:R-:W2:Y:S04]  /*28a40*/  LDL.LU R19, [R1+0x3bc] ;  /* 0x0003bc0001137983 */ /* 0x000ea80000300800 */
[----:B--2---:R1:W-:Y:S04]  /*28a50*/  STL.64 [R1+0x4310], R18 ;  /* 0x0043101201007387 */ /* 0x0043e80000100a00 */
[----:B-----5:R-:W-:Y:S04]  /*28a60*/  STL.64 [R1+0x4308], R16 ;  /* 0x0043081001007387 */ /* 0x020fe80000100a00 */
[----:B-1----:R-:W2:Y:S04]  /*28a70*/  LDL.64 R18, [R1+0x38] ;  /* 0x0000380001127983 */ /* 0x002ea80000100a00 */
[----:B--2---:R1:W-:Y:S04]  /*28a80*/  STL.64 [R1+0x4320], R18 ;  /* 0x0043201201007387 */ /* 0x0043e80000100a00 */
[----:B-1----:R-:W3:Y:S04]  /*28a90*/  LDL.64 R18, [R1+0x48] ;  /* 0x0000480001127983 */ /* 0x002ee80000100a00 */
[----:B------:R-:W2:Y:S04]  /*28aa0*/  LDL.LU.64 R10, [R1+0x8] ;  /* 0x00000800010a7983 */ /* 0x000ea80000300a00 */
[----:B--2---:R1:W-:Y:S04]  /*28ab0*/  STL.64 [R1+0x4318], R10 ;  /* 0x0043180a01007387 */ /* 0x0043e80000100a00 */
[----:B------:R-:W2:Y:S04]  /*28ac0*/  LDL.LU R8, [R1+0x3c0] ;  /* 0x0003c00001087983 */ /* 0x000ea80000300800 */
[----:B------:R-:W2:Y:S04]  /*28ad0*/  LDL.LU R9, [R1+0x3c4] ;  /* 0x0003c40001097983 */ /* 0x000ea80000300800 */
[----:B-1----:R-:W5:Y:S04]  /*28ae0*/  LDL.LU R10, [R1+0x3c8] ;  /* 0x0003c800010a7983 */ /* 0x002f680000300800 */
[----:B------:R-:W5:Y:S04]  /*28af0*/  LDL.LU R11, [R1+0x3cc] ;  /* 0x0003cc00010b7983 */ /* 0x000f680000300800 */
[----:B-----5:R-:W-:Y:S04]  /*28b00*/  STL.64 [R1+0x4330], R10 ;  /* 0x0043300a01007387 */ /* 0x020fe80000100a00 */
[----:B--2---:R1:W-:Y:S04]  /*28b10*/  STL.64 [R1+0x4328], R8 ;  /* 0x0043280801007387 */ /* 0x0043e80000100a00 */
[----:B-1----:R-:W3:Y:S04]  /*28b20*/  LDL.LU R8, [R1+0x3d0] ;  /* 0x0003d00001087983 */ /* 0x002ee80000300800 */
[----:B------:R-:W3:Y:S04]  /*28b30*/  LDL.LU R9, [R1+0x3d4] ;  /* 0x0003d40001097983 */ /* 0x000ee80000300800 */
[----:B------:R-:W3:Y:S04]  /*28b40*/  LDL.LU R10, [R1+0x3d8] ;  /* 0x0003d800010a7983 */ /* 0x000ee80000300800 */
[----:B------:R-:W3:Y:S04]  /*28b50*/  LDL.LU R11, [R1+0x3dc] ;  /* 0x0003dc00010b7983 */ /* 0x000ee80000300800 */
[----:B------:R-:W2:Y:S04]  /*28b60*/  LDL.LU R4, [R1+0x380] ;  /* 0x0003800001047983 */ /* 0x000ea80000300800 */
[----:B------:R-:W2:Y:S04]  /*28b70*/  LDL.LU R5, [R1+0x384] ;  /* 0x0003840001057983 */ /* 0x000ea80000300800 */
[----:B------:R-:W5:Y:S04]  /*28b80*/  LDL.LU R6, [R1+0x388] ;  /* 0x0003880001067983 */ /* 0x000f680000300800 */
[----:B------:R-:W5:Y:S04]  /*28b90*/  LDL.LU R7, [R1+0x38c] ;  /* 0x00038c0001077983 */ /* 0x000f680000300800 */
[----:B-----5:R-:W-:Y:S04]  /*28ba0*/  STL.64 [R1+0x42f0], R6 ;  /* 0x0042f00601007387 */ /* 0x020fe80000100a00 */
[----:B--2---:R1:W-:Y:S04]  /*28bb0*/  STL.64 [R1+0x42e8], R4 ;  /* 0x0042e80401007387 */ /* 0x0043e80000100a00 */
[----:B-1----:R-:W2:Y:S04]  /*28bc0*/  LDL.LU R4, [R1+0x390] ;  /* 0x0003900001047983 */ /* 0x002ea80000300800 */
[----:B------:R-:W2:Y:S04]  /*28bd0*/  LDL.LU R5, [R1+0x394] ;  /* 0x0003940001057983 */ /* 0x000ea80000300800 */
[----:B------:R-:W5:Y:S04]  /*28be0*/  LDL.LU R6, [R1+0x398] ;  /* 0x0003980001067983 */ /* 0x000f680000300800 */
[----:B------:R-:W5:Y:S01]  /*28bf0*/  LDL.LU R7, [R1+0x39c] ;  /* 0x00039c0001077983 */ /* 0x000f620000300800 */
[----:B---3--:R-:W-:Y:S03]  /*28c00*/  HMMA.1688.F32.TF32 R8, R12, R18, R8 ;  /* 0x000000120c08723c */ /* 0x008fe60000081008 */
[----:B-----5:R1:W-:Y:S04]  /*28c10*/  STL.64 [R1+0x4300], R6 ;  /* 0x0043000601007387 */ /* 0x0203e80000100a00 */
[----:B--2---:R-:W-:Y:S04]  /*28c20*/  STL.64 [R1+0x42f8], R4 ;  /* 0x0042f80401007387 */ /* 0x004fe80000100a00 */
[----:B-1----:R-:W2:Y:S04]  /*28c30*/  LDL.64 R6, [R1+0x28] ;  /* 0x0000280001067983 */ /* 0x002ea80000100a00 */
[----:B----4-:R1:W-:Y:S04]  /*28c40*/  STL.64 [R1+0x4248], R22 ;  /* 0x0042481601007387 */ /* 0x0103e80000100a00 */
[----:B------:R-:W-:Y:S04]  /*28c50*/  STL.64 [R1+0x4240], R20 ;  /* 0x0042401401007387 */ /* 0x000fe80000100a00 */
[----:B-1----:R-:W3:Y:S04]  /*28c60*/  LDL.LU.64 R22, [R1+0x18] ;  /* 0x0000180001167983 */ /* 0x002ee80000300a00 */
[----:B------:R1:W-:Y:S04]  /*28c70*/  STL.64 [R1+0x4190], R26 ;  /* 0x0041901a01007387 */ /* 0x0003e80000100a00 */
[----:B------:R4:W-:Y:S04]  /*28c80*/  STL.64 [R1+0x4188], R24 ;  /* 0x0041881801007387 */ /* 0x0009e80000100a00 */
[----:B-1----:R-:W5:Y:S01]  /*28c90*/  LDL.LU.64 R26, [R1+0x68] ;  /* 0x00006800011a7983 */ /* 0x002f620000300a00 */
[----:B------:R-:W-:-:S02]  /*28ca0*/  IMAD.MOV.U32 R3, RZ, RZ, R18 ;  /* 0x000000ffff037224 */ /* 0x000fc400078e0012 */
[----:B------:R-:W-:Y:S01]  /*28cb0*/  IMAD.MOV.U32 R2, RZ, RZ, R19 ;  /* 0x000000ffff027224 */ /* 0x000fe200078e0013 */
[----:B-----5:R1:W-:Y:S04]  /*28cc0*/  STL.64 [R1+0x42c0], R26 ;  /* 0x0042c01a01007387 */ /* 0x0203e80000100a00 */
[----:B----4-:R-:W3:Y:S04]  /*28cd0*/  LDL.LU R24, [R1+0x3a0] ;  /* 0x0003a00001187983 */ /* 0x010ee80000300800 */
[----:B------:R-:W3:Y:S04]  /*28ce0*/  LDL.LU R25, [R1+0x3a4] ;  /* 0x0003a40001197983 */ /* 0x000ee80000300800 */
[----:B-1----:R-:W3:Y:S04]  /*28cf0*/  LDL.LU R26, [R1+0x3a8] ;  /* 0x0003a800011a7983 */ /* 0x002ee80000300800 */
[----:B------:R-:W3:Y:S04]  /*28d00*/  LDL.LU R27, [R1+0x3ac] ;  /* 0x0003ac00011b7983 */ /* 0x000ee80000300800 */
[----:B------:R-:W-:Y:S04]  /*28d10*/  STL.64 [R1+0x3d0], R8 ;  /* 0x0003d00801007387 */ /* 0x000fe80000100a00 */
[----:B------:R1:W-:Y:S04]  /*28d20*/  STL.64 [R1+0x3d8], R10 ;  /* 0x0003d80a01007387 */ /* 0x0003e80000100a00 */
[----:B-1----:R-:W4:Y:S04]  /*28d30*/  LDL.LU.64 R10, [R1+0x4330] ;  /* 0x00433000010a7983 */ /* 0x002f280000300a00 */
[----:B------:R-:W4:Y:S04]  /*28d40*/  LDL.LU.64 R8, [R1+0x4328] ;  /* 0x0043280001087983 */ /* 0x000f280000300a00 */
[----:B------:R-:W4:Y:S02]  /*28d50*/  LDL.LU.64 R18, [R1+0x4320] ;  /* 0x0043200001127983 */ /* 0x000f240000300a00 */
[----:B----4-:R-:W-:-:S15]  /*28d60*/  HMMA.1688.F32.TF32 R8, R12, R18, R8 ;  /* 0x000000120c08723c */ /* 0x010fde0000081008 */
[----:B------:R-:W-:-:S04]  /*28d70*/  NOP ;  /* 0x0000000000007918 */ /* 0x000fc80000000000 */
[----:B------:R1:W-:Y:S04]  /*28d80*/  STL.64 [R1+0x3c0], R8 ;  /* 0x0003c00801007387 */ /* 0x0003e80000100a00 */
[----:B------:R4:W-:Y:S01]  /*28d90*/  STL.64 [R1+0x3c8], R10 ;  /* 0x0003c80a01007387 */ /* 0x0009e20000100a00 */
[----:B-1----:R-:W-:-:S03]  /*28da0*/  IMAD.MOV.U32 R9, RZ, RZ, R18 ;  /* 0x000000ffff097224 */ /* 0x002fc600078e0012 */
[----:B----4-:R-:W4:Y:S01]  /*28db0*/  LDL.LU.64 R10, [R1+0x4318] ;  /* 0x00431800010a7983 */ /* 0x010f220000300a00 */
[----:B------:R-:W-:-:S03]  /*28dc0*/  IMAD.MOV.U32 R8, RZ, RZ, R19 ;  /* 0x000000ffff087224 */ /* 0x000fc600078e0013 */
        /* <DEDUP_REMOVED lines=8> */
[----:B------:R-:W2:Y:S04]  /*28e50*/  LDL.LU.64 R6, [R1+0x4300] ;  /* 0x0043000001067983 */ /* 0x000ea80000300a00 */
[----:B------:R-:W2:Y:S01]  /*28e60*/  LDL.LU.64 R4, [R1+0x42f8] ;  /* 0x0042f80001047983 */ /* 0x000ea20000300a00 */
[----:B---3--:R-:W-:Y:S03]  /*28e70*/  HMMA.1688.F32.TF32 R24, R12, R22, R24 ;  /* 0x000000160c18723c */ /* 0x008fe60000081018 */
[----:B------:R1:W-:Y:S02]  /*28e80*/  STL.64 [R1+0x4260], R22 ;  /* 0x0042601601007387 */ /* 0x0003e40000100a00 */
[----:B-1----:R-:W-:Y:S01]  /*28e90*/  MOV R22, R17 ;  /* 0x0000001100167202 */ /* 0x002fe20000000f00 */
[----:B------:R-:W-:-:S13]  /*28ea0*/  IMAD.MOV.U32 R23, RZ, RZ, R16 ;  /* 0x000000ffff177224 */ /* 0x000fda00078e0010 */
[----:B------:R1:W-:Y:S04]  /*28eb0*/  STL.64 [R1+0x3a0], R24 ;  /* 0x0003a01801007387 */ /* 0x0003e80000100a00 */
[----:B------:R-:W-:Y:S04]  /*28ec0*/  STL.64 [R1+0x3a8], R26 ;  /* 0x0003a81a01007387 */ /* 0x000fe80000100a00 */
[----:B------:R3:W-:Y:S04]  /*28ed0*/  STL.64 [R1+0x4278], R22 ;  /* 0x0042781601007387 */ /* 0x0007e80000100a00 */
[----:B------:R-:W5:Y:S04]  /*28ee0*/  LDL.LU R16, [R1+0x2e0] ;  /* 0x0002e00001107983 */ /* 0x000f680000300800 */
[----:B------:R-:W5:Y:S04]  /*28ef0*/  LDL.LU R17, [R1+0x2e4] ;  /* 0x0002e40001117983 */ /* 0x000f680000300800 */
[----:B------:R-:W5:Y:S04]  /*28f00*/  LDL.LU R18, [R1+0x2e8] ;  /* 0x0002e80001127983 */ /* 0x000f680000300800 */
[----:B------:R-:W5:Y:S04]  /*28f10*/  LDL.LU R19, [R1+0x2ec] ;  /* 0x0002ec0001137983 */ /* 0x000f680000300800 */
[----:B-1----:R-:W5:Y:S04]  /*28f20*/  LDL.LU R24, [R1+0x370] ;  /* 0x0003700001187983 */ /* 0x002f680000300800 */
[----:B------:R-:W5:Y:S01]  /*28f30*/  LDL.LU R25, [R1+0x374] ;  /* 0x0003740001197983 */ /* 0x000f620000300800 */
[----:B---3--:R-:W-:-:S02]  /*28f40*/  IMAD.MOV.U32 R22, RZ, RZ, R9 ;  /* 0x000000ffff167224 */ /* 0x008fc400078e0009 */
[----:B------:R-:W-:Y:S01]  /*28f50*/  IMAD.MOV.U32 R23, RZ, RZ, R8 ;  /* 0x000000ffff177224 */ /* 0x000fe200078e0008 */
[----:B------:R-:W5:Y:S04]  /*28f60*/  LDL.LU R26, [R1+0x378] ;  /* 0x00037800011a7983 */ /* 0x000f680000300800 */
[----:B------:R-:W5:Y:S04]  /*28f70*/  LDL.LU R27, [R1+0x37c] ;  /* 0x00037c00011b7983 */ /* 0x000f680000300800 */
[----:B------:R1:W-:Y:S02]  /*28f80*/  STL.64 [R1+0x4290], R22 ;  /* 0x0042901601007387 */ /* 0x0003e40000100a00 */
[----:B-1----:R-:W-:-:S02]  /*28f90*/  IMAD.MOV.U32 R22, RZ, RZ, R3 ;  /* 0x000000ffff167224 */ /* 0x002fc400078e0003 */
[----:B------:R-:W-:Y:S02]  /*28fa0*/  IMAD.MOV.U32 R23, RZ, RZ, R2 ;  /* 0x000000ffff177224 */ /* 0x000fe400078e0002 */
[----:B----4-:R-:W-:Y:S02]  /*28fb0*/  IMAD.MOV.U32 R3, RZ, RZ, R10 ;  /* 0x000000ffff037224 */ /* 0x010fe400078e000a */
[----:B------:R-:W-:Y:S01]  /*28fc0*/  IMAD.MOV.U32 R2, RZ, RZ, R11 ;  /* 0x000000ffff027224 */ /* 0x000fe200078e000b */
[----:B--2---:R-:W-:-:S15]  /*28fd0*/  HMMA.1688.F32.TF32 R4, R12, R10, R4 ;  /* 0x0000000a0c04723c */ /* 0x004fde0000081004 */
[----:B------:R-:W-:-:S04]  /*28fe0*/  NOP ;  /* 0x0000000000007918 */ /* 0x000fc80000000000 */
        /* <DEDUP_REMOVED lines=23> */
[----:B------:R-:W4:Y:S01]  /*29160*/  LDL.LU R11, [R1+0x2bc] ;  /* 0x0002bc00010b7983 */ /* 0x000f220000300800 */
[C---:B-----5:R-:W-:Y:S03]  /*29170*/  HMMA.1688.F32.TF32 R24, R12.reuse, R6, R24 ;  /* 0x000000060c18723c */ /* 0x060fe60000081018 */
        /* <DEDUP_REMOVED lines=14> */
[----:B-1----:R-:W4:Y:S02]  /*29260*/  LDL.LU.64 R26, [R1+0x42c0] ;  /* 0x0042c000011a7983 */ /* 0x002f240000300a00 */
[----:B----4-:R-:W-:Y:S02]  /*29270*/  HMMA.1688.F32.TF32 R12, R12, R26, R16 ;  /* 0x0000001a0c0c723c */ /* 0x010fe40000081010 */
[----:B------:R-:W3:Y:S04]  /*29280*/  LDL.LU.64 R18, [R1+0x42b8] ;  /* 0x0042b80001127983 */ /* 0x000ee80000300a00 */
[----:B------:R-:W3:-:S13]  /*29290*/  LDL.LU.64 R16, [R1+0x42b0] ;  /* 0x0042b00001107983 */ /* 0x000eda0000300a00 */
[----:B------:R1:W-:Y:S04]  /*292a0*/  STL.64 [R1+0x1f0], R12 ;  /* 0x0001f00c01007387 */ /* 0x0003e80000100a00 */
[----:B------:R2:W-:Y:S01]  /*292b0*/  STL.64 [R1+0x1f8], R14 ;  /* 0x0001f80e01007387 */ /* 0x0005e20000100a00 */
[----:B-1----:R-:W-:Y:S02]  /*292c0*/  IMAD.MOV.U32 R12, RZ, RZ, R28 ;  /* 0x000000ffff0c7224 */ /* 0x002fe400078e001c */
[----:B--2---:R-:W-:Y:S01]  /*292d0*/  IMAD.MOV.U32 R14, RZ, RZ, R5 ;  /* 0x000000ffff0e7224 */ /* 0x004fe200078e0005 */
[----:B------:R-:W-:Y:S01]  /*292e0*/  MOV R15, R4 ;  /* 0x00000004000f7202 */ /* 0x000fe20000000f00 */
[----:B------:R-:W-:Y:S01]  /*292f0*/  IMAD.MOV.U32 R13, RZ, RZ, R29 ;  /* 0x000000ffff0d7224 */ /* 0x000fe200078e001d */
[----:B------:R-:W2:Y:S04]  /*29300*/  LDL.LU R28, [R1+0x42ac] ;  /* 0x0042ac00011c7983 */ /* 0x000ea80000300800 */
[----:B------:R-:W4:Y:S04]  /*29310*/  LDL.LU R29, [R1+0x42a8] ;  /* 0x0042a800011d7983 */ /* 0x000f280000300800 */
        /* <DEDUP_REMOVED lines=19> */
[----:B-1----:R-:W3:Y:S01]  /*29450*/  LDL.LU.64 R22, [R1+0x4260] ;  /* 0x0042600001167983 */ /* 0x002ee20000300a00 */
[----:B------:R-:W-:Y:S02]  /*29460*/  IMAD.MOV.U32 R14, RZ, RZ, R3 ;  /* 0x000000ffff0e7224 */ /* 0x000fe400078e0003 */
[----:B------:R-:W-:Y:S01]  /*29470*/  IMAD.MOV.U32 R15, RZ, RZ, R2 ;  /* 0x000000ffff0f7224 */ /* 0x000fe200078e0002 */
[----:B---3--:R-:W-:Y:S01]  /*29480*/  HMMA.1688.F32.TF32 R8, R16, R22, R8 ;  /* 0x000000161008723c */ /* 0x008fe20000081008 */
[----:B------:R-:W-:-:S02]  /*29490*/  IMAD.MOV.U32 R3, RZ, RZ, R22 ;  /* 0x000000ffff037224 */ /* 0x000fc400078e0016 */
[----:B------:R-:W-:-:S15]  /*294a0*/  IMAD.MOV.U32 R2, RZ, RZ, R23 ;  /* 0x000000ffff027224 */ /* 0x000fde00078e0017 */
[----:B------:R-:W-:Y:S01]  /*294b0*/  NOP ;  /* 0x0000000000007918 */ /* 0x000fe20000000000 */
[----:B------:R-:W-:Y:S04]  /*294c0*/  STL.64 [R1+0x2b0], R8 ;  /* 0x0002b00801007387 */ /* 0x000fe80000100a00 */
[----:B------:R1:W-:Y:S04]  /*294d0*/  STL.64 [R1+0x2b8], R10 ;  /* 0x0002b80a01007387 */ /* 0x0003e80000100a00 */
[----:B-1----:R-:W3:Y:S04]  /*294e0*/  LDL.LU.64 R10, [R1+0x4258] ;  /* 0x00425800010a7983 */ /* 0x002ee80000300a00 */
[----:B------:R-:W5:Y:S04]  /*294f0*/  LDL.LU.64 R8, [R1+0x4250] ;  /* 0x0042500001087983 */ /* 0x000f680000300a00 */
[----:B------:R-:W2:Y:S04]  /*29500*/  LDL.LU.64 R22, [R1+0x4248] ;  /* 0x0042480001167983 */ /* 0x000ea80000300a00 */
[----:B------:R-:W2:Y:S02]  /*29510*/  LDL.LU.64 R20, [R1+0x4240] ;  /* 0x0042400001147983 */ /* 0x000ea40000300a00 */
[----:B--2---:R-:W-:-:S15]  /*29520*/  HMMA.1688.F32.TF32 R20, R16, R14, R20 ;  /* 0x0000000e1014723c */ /* 0x004fde0000081014 */
[----:B------:R-:W-:-:S04]  /*29530*/  NOP ;  /* 0x0000000000007918 */ /* 0x000fc80000000000 */
[----:B------:R-:W-:Y:S04]  /*29540*/  STL.64 [R1+0x2a0], R20 ;  /* 0x0002a01401007387 */ /* 0x000fe80000100a00 */
[----:B------:R1:W-:Y:S04]  /*29550*/  STL.64 [R1+0x2a8], R22 ;  /* 0x0002a81601007387 */ /* 0x0003e80000100a00 */
[----:B-1----:R-:W3:Y:S04]  /*29560*/  LDL.LU.64 R22, [R1+0x4238] ;  /* 0x0042380001167983 */ /* 0x002ee80000300a00 */
[----:B------:R-:W3:Y:S04]  /*29570*/  LDL.LU.64 R20, [R1+0x4230] ;  /* 0x0042300001147983 */ /* 0x000ee80000300a00 */
[----:B------:R1:W-:Y:S04]  /*29580*/  STL.64 [R1+0x41d8], R14 ;  /* 0x0041d80e01007387 */ /* 0x0003e80000100a00 */
[----:B------:R-:W2:Y:S04]  /*29590*/  LDL.LU R12, [R1+0x1e0] ;  /* 0x0001e000010c7983 */ /* 0x000ea80000300800 */
[----:B------:R-:W2:Y:S04]  /*295a0*/  LDL.LU R13, [R1+0x1e4] ;  /* 0x0001e400010d7983 */ /* 0x000ea80000300800 */
[----:B-1----:R-:W2:Y:S04]  /*295b0*/  LDL.LU R14, [R1+0x1e8] ;  /* 0x0001e800010e7983 */ /* 0x002ea80000300800 */
[----:B------:R-:W2:Y:S01]  /*295c0*/  LDL.LU R15, [R1+0x1ec] ;  /* 0x0001ec00010f7983 */ /* 0x000ea20000300800 */
[----:B---3--:R-:W-:-:S15]  /*295d0*/  HMMA.1688.F32.TF32 R20, R16, R10, R20 ;  /* 0x0000000a1014723c */ /* 0x008fde0000081014 */
[----:B------:R-:W-:-:S04]  /*295e0*/  NOP ;  /* 0x0000000000007918 */ /* 0x000fc80000000000 */
[----:B------:R-:W-:Y:S04]  /*295f0*/  STL.64 [R1+0x290], R20 ;  /* 0x0002901401007387 */ /* 0x000fe80000100a00 */
[----:B------:R1:W-:Y:S04]  /*29600*/  STL.64 [R1+0x298], R22 ;  /* 0x0002981601007387 */ /* 0x0003e80000100a00 */
[----:B-1----:R-:W3:Y:S04]  /*29610*/  LDL.LU.64 R22, [R1+0x4228] ;  /* 0x0042280001167983 */ /* 0x002ee80000300a00 */
[----:B------:R-:W3:Y:S04]  /*29620*/  LDL.LU.64 R20, [R1+0x4220] ;  /* 0x0042200001147983 */ /* 0x000ee80000300a00 */
[----:B------:R-:W-:Y:S01]  /*29630*/  STL.64 [R1+0x41c0], R10 ;  /* 0x0041c00a01007387 */ /* 0x000fe20000100a00 */
[----:B---3--:R-:W-:-:S15]  /*29640*/  HMMA.1688.F32.TF32 R20, R16, R6, R20 ;  /* 0x000000061014723c */ /* 0x008fde0000081014 */
[----:B------:R-:W-:-:S04]  /*29650*/  NOP ;  /* 0x0000000000007918 */ /* 0x000fc80000000000 */
[----:B------:R-:W-:Y:S04]  /*29660*/  STL.64 [R1+0x280], R20 ;  /* 0x0002801401007387 */ /* 0x000fe80000100a00 */
[----:B------:R1:W-:Y:S04]  /*29670*/  STL.64 [R1+0x288], R22 ;  /* 0x0002881601007387 */ /* 0x0003e80000100a00 */
[----:B-1----:R-:W3:Y:S04]  /*29680*/  LDL.LU.64 R22, [R1+0x4218] ;  /* 0x0042180001167983 */ /* 0x002ee80000300a00 */
[----:B------:R-:W3:Y:S04]  /*29690*/  LDL.LU.64 R20, [R1+0x4210] ;  /* 0x0042100001147983 */ /* 0x000ee80000300a00 */
[----:B------:R2:W-:Y:S02]  /*296a0*/  STL.64 [R1+0x41a8], R6 ;  /* 0x0041a80601007387 */ /* 0x0005e40000100a00 */
[----:B--2---:R-:W-:Y:S02]  /*296b0*/  HMMA.1688.F32.TF32 R4, R16, R26, R12 ;  /* 0x0000001a1004723c */ /* 0x004fe4000008100c */
[----:B------:R-:W2:-:S15]  /*296c0*/  LDL.LU R12, [R1+0x1b0] ;  /* 0x0001b000010c7983 */ /* 0x000e9e0000300800 */
[----:B------:R-:W-:Y:S02]  /*296d0*/  NOP ;  /* 0x0000000000007918 */ /* 0x000fe40000000000 */
[----:B------:R1:W-:Y:S04]  /*296e0*/  STL.64 [R1+0x460], R4 ;  /* 0x0004600401007387 */ /* 0x0003e80000100a00 */
[----:B------:R1:W-:Y:S04]  /*296f0*/  STL.64 [R1+0x468], R6 ;  /* 0x0004680601007387 */ /* 0x0003e80000100a00 */
[----:B------:R-:W2:Y:S04]  /*29700*/  LDL.LU R13, [R1+0x1b4] ;  /* 0x0001b400010d7983 */ /* 0x000ea80000300800 */
[----:B------:R-:W2:Y:S04]  /*29710*/  LDL.LU R14, [R1+0x1b8] ;  /* 0x0001b800010e7983 */ /* 0x000ea80000300800 */
[----:B------:R-:W2:Y:S04]  /*29720*/  LDL.LU R15, [R1+0x1bc] ;  /* 0x0001bc00010f7983 */ /* 0x000ea80000300800 */
[----:B-1----:R-:W3:Y:S04]  /*29730*/  LDL.LU R4, [R1+0x1d0] ;  /* 0x0001d00001047983 */ /* 0x002ee80000300800 */
[----:B------:R-:W3:Y:S04]  /*29740*/  LDL.LU R5, [R1+0x1d4] ;  /* 0x0001d40001057983 */ /* 0x000ee80000300800 */
[----:B------:R-:W3:Y:S04]  /*29750*/  LDL.LU R6, [R1+0x1d8] ;  /* 0x0001d80001067983 */ /* 0x000ee80000300800 */
[----:B------:R-:W3:Y:S04]  /*29760*/  LDL.LU R7, [R1+0x1dc] ;  /* 0x0001dc0001077983 */ /* 0x000ee80000300800 */
[----:B--2---:R1:W-:Y:S04]  /*29770*/  STL.64 [R1+0x41e8], R14 ;  /* 0x0041e80e01007387 */ /* 0x0043e80000100a00 */
[----:B------:R-:W-:Y:S04]  /*29780*/  STL.64 [R1+0x41e0], R12 ;  /* 0x0041e00c01007387 */ /* 0x000fe80000100a00 */
[----:B-1----:R-:W2:Y:S04]  /*29790*/  LDL.LU.64 R14, [R1+0x38] ;  /* 0x00003800010e7983 */ /* 0x002ea80000300a00 */
[----:B--2---:R1:W-:Y:S04]  /*297a0*/  STL.64 [R1+0x41f8], R14 ;  /* 0x0041f80e01007387 */ /* 0x0043e80000100a00 */
[----:B-1----:R-:W3:Y:S04]  /*297b0*/  LDL.LU.64 R14, [R1+0x48] ;  /* 0x00004800010e7983 */ /* 0x002ee80000300a00 */
[----:B------:R1:W-:Y:S04]  /*297c0*/  STL.64 [R1+0x41a0], R26 ;  /* 0x0041a01a01007387 */ /* 0x0003e80000100a00 */
[----:B------:R-:W2:Y:S04]  /*297d0*/  LDL.LU R24, [R1+0x1a0] ;  /* 0x0001a00001187983 */ /* 0x000ea80000300800 */
[----:B------:R-:W2:Y:S04]  /*297e0*/  LDL.LU R25, [R1+0x1a4] ;  /* 0x0001a40001197983 */ /* 0x000ea80000300800 */
[----:B-1----:R-:W2:Y:S04]  /*297f0*/  LDL.LU R26, [R1+0x1a8] ;  /* 0x0001a800011a7983 */ /* 0x002ea80000300800 */
[----:B------:R-:W2:Y:S04]  /*29800*/  LDL.LU R27, [R1+0x1ac] ;  /* 0x0001ac00011b7983 */ /* 0x000ea80000300800 */
[----:B--2---:R1:W-:Y:S04]  /*29810*/  STL.64 [R1+0x41d0], R26 ;  /* 0x0041d01a01007387 */ /* 0x0043e80000100a00 */
[----:B------:R2:W-:Y:S04]  /*29820*/  STL.64 [R1+0x41c8], R24 ;  /* 0x0041c81801007387 */ /* 0x0005e80000100a00 */
[----:B-1----:R-:W2:Y:S04]  /*29830*/  LDL.LU.64 R26, [R1+0x28] ;  /* 0x00002800011a7983 */ /* 0x002ea80000300a00 */
[----:B--2---:R1:W-:Y:S04]  /*29840*/  STL.64 [R1+0x41f0], R26 ;  /* 0x0041f01a01007387 */ /* 0x0043e80000100a00 */
[----:B------:R-:W2:Y:S04]  /*29850*/  LDL.LU R24, [R1+0x1c0] ;  /* 0x0001c00001187983 */ /* 0x000ea80000300800 */
[----:B------:R-:W2:Y:S04]  /*29860*/  LDL.LU R25, [R1+0x1c4] ;  /* 0x0001c40001197983 */ /* 0x000ea80000300800 */
[----:B-1----:R-:W2:Y:S04]  /*29870*/  LDL.LU R26, [R1+0x1c8] ;  /* 0x0001c800011a7983 */ /* 0x002ea80000300800 */
[----:B------:R-:W2:Y:S04]  /*29880*/  LDL.LU R27, [R1+0x1cc] ;  /* 0x0001cc00011b7983 */ /* 0x000ea80000300800 */
[----:B------:R-:W2:Y:S04]  /*29890*/  LDL.LU R16, [R1+0x80] ;  /* 0x0000800001107983 */ /* 0x000ea80000300800 */
[----:B------:R-:W2:Y:S01]  /*298a0*/  LDL.LU R17, [R1+0x84] ;  /* 0x0000840001117983 */ /* 0x000ea20000300800 */
[----:B-----5:R-:W-:-:S02]  /*298b0*/  IMAD.MOV.U32 R18, RZ, RZ, R9 ;  /* 0x000000ffff127224 */ /* 0x020fc400078e0009 */
[----:B------:R-:W-:-:S05]  /*298c0*/  IMAD.MOV.U32 R19, RZ, RZ, R8 ;  /* 0x000000ffff137224 */ /* 0x000fca00078e0008 */
[----:B------:R-:W-:Y:S01]  /*298d0*/  STL.64 [R1+0x4120], R18 ;  /* 0x0041201201007387 */ /* 0x000fe20000100a00 */
[----:B---3--:R-:W-:Y:S03]  /*298e0*/  HMMA.1688.F32.TF32 R4, R20, R14, R4 ;  /* 0x0000000e1404723c */ /* 0x008fe60000081004 */
[----:B--2---:R1:W-:Y:S04]  /*298f0*/  STL.64 [R1+0x4118], R16 ;  /* 0x0041181001007387 */ /* 0x0043e80000100a00 */
[----:B-1----:R-:W2:Y:S04]  /*29900*/  LDL.LU R16, [R1+0x90] ;  /* 0x0000900001107983 */ /* 0x002ea80000300800 */
[----:B------:R-:W2:Y:S01]  /*29910*/  LDL.LU R17, [R1+0x94] ;  /* 0x0000940001117983 */ /* 0x000ea20000300800 */
[----:B----4-:R-:W-:-:S02]  /*29920*/  IMAD.MOV.U32 R18, RZ, RZ, R29 ;  /* 0x000000ffff127224 */ /* 0x010fc400078e001d */
[----:B------:R-:W-:Y:S01]  /*29930*/  IMAD.MOV.U32 R19, RZ, RZ, R28 ;  /* 0x000000ffff137224 */ /* 0x000fe200078e001c */
[----:B------:R-:W3:Y:S04]  /*29940*/  LDL.LU R29, [R1+0x420c] ;  /* 0x00420c00011d7983 */ /* 0x000ee80000300800 */
[----:B------:R-:W4:Y:S04]  /*29950*/  LDL.LU R28, [R1+0x4208] ;  /* 0x00420800011c7983 */ /* 0x000f280000300800 */
[----:B------:R-:W5:Y:S04]  /*29960*/  LDL.LU R8, [R1+0x190] ;  /* 0x0001900001087983 */ /* 0x000f680000300800 */
[----:B------:R-:W5:Y:S04]  /*29970*/  LDL.LU R9, [R1+0x194] ;  /* 0x0001940001097983 */ /* 0x000f680000300800 */
[----:B------:R-:W5:Y:S04]  /*29980*/  LDL.LU R10, [R1+0x198] ;  /* 0x00019800010a7983 */ /* 0x000f680000300800 */
[----:B------:R-:W5:Y:S04]  /*29990*/  LDL.LU R11, [R1+0x19c] ;  /* 0x00019c00010b7983 */ /* 0x000f680000300800 */
[----:B------:R1:W-:Y:S02]  /*299a0*/  STL.64 [R1+0x4130], R18 ;  /* 0x0041301201007387 */ /* 0x0003e40000100a00 */
[----:B-1----:R-:W-:-:S02]  /*299b0*/  IMAD.MOV.U32 R18, RZ, RZ, R3 ;  /* 0x000000ffff127224 */ /* 0x002fc400078e0003 */
[----:B------:R-:W-:Y:S01]  /*299c0*/  IMAD.MOV.U32 R19, RZ, RZ, R2 ;  /* 0x000000ffff137224 */ /* 0x000fe200078e0002 */
[----:B--2---:R-:W-:Y:S04]  /*299d0*/  STL.64 [R1+0x4128], R16 ;  /* 0x0041281001007387 */ /* 0x004fe80000100a00 */
[----:B------:R-:W2:Y:S04]  /*299e0*/  LDL.LU R3, [R1+0x4204] ;  /* 0x0042040001037983 */ /* 0x000ea80000300800 */
[----:B------:R-:W2:Y:S04]  /*299f0*/  LDL.LU R2, [R1+0x4200] ;  /* 0x0042000001027983 */ /* 0x000ea80000300800 */
[----:B------:R1:W-:Y:S04]  /*29a00*/  STL.64 [R1+0x1e0], R4 ;  /* 0x0001e00401007387 */ /* 0x0003e80000100a00 */
[----:B------:R2:W-:Y:S01]  /*29a10*/  STL.64 [R1+0x1e8], R6 ;  /* 0x0001e80601007387 */ /* 0x0005e20000100a00 */
[----:B-1----:R-:W-:Y:S01]  /*29a20*/  MOV R5, R14 ;  /* 0x0000000e00057202 */ /* 0x002fe20000000f00 */
[----:B------:R-:W-:-:S02]  /*29a30*/  IMAD.MOV.U32 R4, RZ, RZ, R15 ;  /* 0x000000ffff047224 */ /* 0x000fc400078e000f */
[----:B------:R-:W2:Y:S02]  /*29a40*/  LDL.LU.64 R14, [R1+0x41f8] ;  /* 0x0041f800010e7983 */ /* 0x000ea40000300a00 */
        /* <DEDUP_REMOVED lines=13> */
[----:B-1----:R-:W-:-:S03]  /*29b20*/  IMAD.MOV.U32 R13, RZ, RZ, R26 ;  /* 0x000000ffff0d7224 */ /* 0x002fc600078e001a */
[----:B--2---:R-:W5:Y:S01]  /*29b30*/  LDL.LU.64 R14, [R1+0x41d8] ;  /* 0x0041d800010e7983 */ /* 0x004f620000300a00 */
[----:B------:R-:W-:-:S03]  /*29b40*/  IMAD.MOV.U32 R12, RZ, RZ, R27 ;  /* 0x000000ffff0c7224 */ /* 0x000fc600078e001b */
[----:B------:R-:W2:Y:S04]  /*29b50*/  LDL.LU.64 R26, [R1+0x41d0] ;  /* 0x0041d000011a7983 */ /* 0x000ea80000300a00 */
[----:B------:R-:W2:Y:S04]  /*29b60*/  LDL.LU.64 R24, [R1+0x41c8] ;  /* 0x0041c80001187983 */ /* 0x000ea80000300a00 */
[----:B------:R1:W-:Y:S01]  /*29b70*/  STL.64 [R1+0x4140], R18 ;  /* 0x0041401201007387 */ /* 0x0003e20000100a00 */
[----:B--2---:R-:W-:Y:S01]  /*29b80*/  HMMA.1688.F32.TF32 R24, R20, R18, R24 ;  /* 0x000000121418723c */ /* 0x004fe20000081018 */
[----:B-1----:R-:W-:-:S02]  /*29b90*/  IMAD.MOV.U32 R18, RZ, RZ, R13 ;  /* 0x000000ffff127224 */ /* 0x002fc400078e000d */
[----:B------:R-:W-:-:S05]  /*29ba0*/  IMAD.MOV.U32 R19, RZ, RZ, R12 ;  /* 0x000000ffff137224 */ /* 0x000fca00078e000c */
[----:B-----5:R-:W-:Y:S11]  /*29bb0*/  HMMA.1688.F32.TF32 R8, R20, R14, R8 ;  /* 0x0000000e1408723c */ /* 0x020ff60000081008 */
[----:B------:R-:W-:Y:S04]  /*29bc0*/  STL.64 [R1+0x1b0], R24 ;  /* 0x0001b01801007387 */ /* 0x000fe80000100a00 */
[----:B------:R-:W-:Y:S04]  /*29bd0*/  STL.64 [R1+0x1b8], R26 ;  /* 0x0001b81a01007387 */ /* 0x000fe80000100a00 */
[----:B------:R1:W-:Y:S02]  /*29be0*/  STL.64 [R1+0x4158], R18 ;  /* 0x0041581201007387 */ /* 0x0003e40000100a00 */
[----:B-1----:R-:W-:-:S02]  /*29bf0*/  IMAD.MOV.U32 R18, RZ, RZ, R7 ;  /* 0x000000ffff127224 */ /* 0x002fc400078e0007 */
[----:B------:R-:W-:-:S05]  /*29c00*/  IMAD.MOV.U32 R19, RZ, RZ, R6 ;  /* 0x000000ffff137224 */ /* 0x000fca00078e0006 */
[----:B------:R1:W-:Y:S02]  /*29c10*/  STL.64 [R1+0x4170], R18 ;  /* 0x0041701201007387 */ /* 0x0003e40000100a00 */
[----:B-1----:R-:W-:Y:S01]  /*29c20*/  MOV R19, R4 ;  /* 0x0000000400137202 */ /* 0x002fe20000000f00 */
[----:B------:R-:W-:Y:S01]  /*29c30*/  IMAD.MOV.U32 R18, RZ, RZ, R5 ;  /* 0x000000ffff127224 */ /* 0x000fe200078e0005 */
[----:B------:R-:W2:Y:S04]  /*29c40*/  LDL.LU R4, [R1+0x180] ;  /* 0x0001800001047983 */ /* 0x000ea80000300800 */
[----:B------:R-:W2:Y:S04]  /*29c50*/  LDL.LU R5, [R1+0x184] ;  /* 0x0001840001057983 */ /* 0x000ea80000300800 */
[----:B------:R-:W2:Y:S04]  /*29c60*/  LDL.LU R6, [R1+0x188] ;  /* 0x0001880001067983 */ /* 0x000ea80000300800 */
[----:B------:R-:W2:Y:S04]  /*29c70*/  LDL.LU R7, [R1+0x18c] ;  /* 0x00018c0001077983 */ /* 0x000ea80000300800 */
[----:B------:R-:W5:Y:S04]  /*29c80*/  LDL.LU R24, [R1+0x170] ;  /* 0x0001700001187983 */ /* 0x000f680000300800 */
[----:B------:R-:W5:Y:S04]  /*29c90*/  LDL.LU R25, [R1+0x174] ;  /* 0x0001740001197983 */ /* 0x000f680000300800 */
[----:B------:R-:W5:Y:S04]  /*29ca0*/  LDL.LU R26, [R1+0x178] ;  /* 0x00017800011a7983 */ /* 0x000f680000300800 */
[----:B------:R-:W5:Y:S04]  /*29cb0*/  LDL.LU R27, [R1+0x17c] ;  /* 0x00017c00011b7983 */ /* 0x000f680000300800 */
[----:B------:R1:W-:Y:S04]  /*29cc0*/  STL.64 [R1+0x4198], R18 ;  /* 0x0041981201007387 */ /* 0x0003e80000100a00 */
[----:B------:R-:W2:Y:S04]  /*29cd0*/  LDL.LU R16, [R1+0xe0] ;  /* 0x0000e00001107983 */ /* 0x000ea80000300800 */
[----:B------:R-:W2:Y:S04]  /*29ce0*/  LDL.LU R17, [R1+0xe4] ;  /* 0x0000e40001117983 */ /* 0x000ea80000300800 */
[----:B-1----:R-:W2:Y:S04]  /*29cf0*/  LDL.LU R18, [R1+0xe8] ;  /* 0x0000e80001127983 */ /* 0x002ea80000300800 */
[----:B------:R-:W2:Y:S04]  /*29d00*/  LDL.LU R19, [R1+0xec] ;  /* 0x0000ec0001137983 */ /* 0x000ea80000300800 */
[----:B------:R-:W-:Y:S04]  /*29d10*/  STL.64 [R1+0x1a0], R8 ;  /* 0x0001a00801007387 */ /* 0x000fe80000100a00 */
[----:B------:R1:W-:Y:S04]  /*29d20*/  STL.64 [R1+0x1a8], R10 ;  /* 0x0001a80a01007387 */ /* 0x0003e80000100a00 */
[----:B-1----:R-:W2:Y:S04]  /*29d30*/  LDL.LU.64 R10, [R1+0x41c0] ;  /* 0x0041c000010a7983 */ /* 0x002ea80000300a00 */
[----:B------:R1:W-:Y:S04]  /*29d40*/  STL.64 [R1+0x4138], R14 ;  /* 0x0041380e01007387 */ /* 0x0003e80000100a00 */
[----:B------:R-:W2:Y:S04]  /*29d50*/  LDL.LU R12, [R1+0xa0] ;  /* 0x0000a000010c7983 */ /* 0x000ea80000300800 */
[----:B------:R-:W2:Y:S04]  /*29d60*/  LDL.LU R13, [R1+0xa4] ;  /* 0x0000a400010d7983 */ /* 0x000ea80000300800 */
[----:B-1----:R-:W2:Y:S04]  /*29d70*/  LDL.LU R14, [R1+0xa8] ;  /* 0x0000a800010e7983 */ /* 0x002ea80000300800 */
[----:B------:R-:W2:Y:S04]  /*29d80*/  LDL.LU R15, [R1+0xac] ;  /* 0x0000ac00010f7983 */ /* 0x000ea80000300800 */
[----:B--2---:R4:W-:Y:S04]  /*29d90*/  STL.64 [R1+0x4150], R14 ;  /* 0x0041500e01007387 */ /* 0x0049e80000100a00 */
[----:B------:R1:W-:Y:S01]  /*29da0*/  STL.64 [R1+0x4148], R12 ;  /* 0x0041480c01007387 */ /* 0x0003e20000100a00 */
[----:B----4-:R-:W-:-:S02]  /*29db0*/  IMAD.MOV.U32 R14, RZ, RZ, R28 ;  /* 0x000000ffff0e7224 */ /* 0x010fc400078e001c */
[----:B-1----:R-:W-:Y:S02]  /*29dc0*/  IMAD.MOV.U32 R12, RZ, RZ, R2 ;  /* 0x000000ffff0c7224 */ /* 0x002fe400078e0002 */
[----:B---3--:R-:W-:Y:S01]  /*29dd0*/  IMAD.MOV.U32 R15, RZ, RZ, R29 ;  /* 0x000000ffff0f7224 */ /* 0x008fe200078e001d */
[----:B------:R-:W2:Y:S01]  /*29de0*/  LDL.LU R2, [R1+0x41bc] ;  /* 0x0041bc0001027983 */ /* 0x000ea20000300800 */
[----:B------:R-:W-:-:S03]  /*29df0*/  IMAD.MOV.U32 R13, RZ, RZ, R3 ;  /* 0x000000ffff0d7224 */ /* 0x000fc600078e0003 */
[----:B------:R-:W3:Y:S04]  /*29e00*/  LDL.LU R3, [R1+0x41b8] ;  /* 0x0041b80001037983 */ /* 0x000ee80000300800 */
[----:B------:R-:W4:Y:S04]  /*29e10*/  LDL.LU R28, [R1+0x41b4] ;  /* 0x0041b400011c7983 */ /* 0x000f280000300800 */
[----:B------:R-:W2:Y:S04]  /*29e20*/  LDL.LU R29, [R1+0x41b0] ;  /* 0x0041b000011d7983 */ /* 0x000ea80000300800 */
[----:B------:R-:W-:Y:S04]  /*29e30*/  STL.64 [R1+0x4168], R14 ;  /* 0x0041680e01007387 */ /* 0x000fe80000100a00 */
[----:B------:R1:W-:Y:S04]  /*29e40*/  STL.64 [R1+0x4160], R12 ;  /* 0x0041600c01007387 */ /* 0x0003e80000100a00 */
[----:B-1----:R-:W2:Y:S04]  /*29e50*/  LDL.LU R12, [R1+0xc0] ;  /* 0x0000c000010c7983 */ /* 0x002ea80000300800 */
[----:B------:R-:W2:Y:S04]  /*29e60*/  LDL.LU R13, [R1+0xc4] ;  /* 0x0000c400010d7983 */ /* 0x000ea80000300800 */
[----:B------:R-:W2:Y:S04]  /*29e70*/  LDL.LU R14, [R1+0xc8] ;  /* 0x0000c800010e7983 */ /* 0x000ea80000300800 */
[----:B------:R-:W2:Y:S01]  /*29e80*/  LDL.LU R15, [R1+0xcc] ;  /* 0x0000cc00010f7983 */ /* 0x000ea20000300800 */
[----:B------:R-:W-:Y:S03]  /*29e90*/  HMMA.1688.F32.TF32 R4, R20, R10, R4 ;  /* 0x0000000a1404723c */ /* 0x000fe60000081004 */
[----:B--2---:R-:W-:Y:S04]  /*29ea0*/  STL.64 [R1+0x4180], R14 ;  /* 0x0041800e01007387 */ /* 0x004fe80000100a00 */
[----:B------:R-:W-:-:S12]  /*29eb0*/  STL.64 [R1+0x4178], R12 ;  /* 0x0041780c01007387 */ /* 0x000fd80000100a00 */
[----:B------:R-:W-:Y:S04]  /*29ec0*/  STL.64 [R1+0x190], R4 ;  /* 0x0001900401007387 */ /* 0x000fe80000100a00 */
[----:B------:R1:W-:Y:S04]  /*29ed0*/  STL.64 [R1+0x198], R6 ;  /* 0x0001980601007387 */ /* 0x0003e80000100a00 */
[----:B-1----:R-:W5:Y:S02]  /*29ee0*/  LDL.LU.64 R6, [R1+0x41a8] ;  /* 0x0041a80001067983 */ /* 0x002f640000300a00 */
[----:B-----5:R-:W-:-:S15]  /*29ef0*/  HMMA.1688.F32.TF32 R24, R20, R6, R24 ;  /* 0x000000061418723c */ /* 0x020fde0000081018 */
[----:B------:R-:W-:-:S04]  /*29f00*/  NOP ;  /* 0x0000000000007918 */ /* 0x000fc80000000000 */
[----:B------:R-:W-:Y:S04]  /*29f10*/  STL.64 [R1+0x180], R24 ;  /* 0x0001801801007387 */ /* 0x000fe80000100a00 */
[----:B------:R1:W-:Y:S04]  /*29f20*/  STL.64 [R1+0x188], R26 ;  /* 0x0001881a01007387 */ /* 0x0003e80000100a00 */
[----:B-1----:R-:W2:Y:S02]  /*29f30*/  LDL.LU.64 R26, [R1+0x41a0] ;  /* 0x0041a000011a7983 */ /* 0x002ea40000300a00 */
[----:B--2---:R-:W-:Y:S02]  /*29f40*/  HMMA.1688.F32.TF32 R20, R20, R26, R16 ;  /* 0x0000001a1414723c */ /* 0x004fe40000081010 */
[----:B------:R-:W2:Y:S01]  /*29f50*/  LDL.LU.64 R18, [R1+0x4198] ;  /* 0x0041980001127983 */ /* 0x000ea20000300a00 */
[----:B------:R-:W-:-:S02]  /*29f60*/  IMAD.MOV.U32 R5, RZ, RZ, R26 ;  /* 0x000000ffff057224 */ /* 0x000fc400078e001a */
[----:B------:R-:W-:-:S14]  /*29f70*/  IMAD.MOV.U32 R4, RZ, RZ, R27 ;  /* 0x000000ffff047224 */ /* 0x000fdc00078e001b */
[----:B------:R-:W-:Y:S04]  /*29f80*/  STL.64 [R1+0xe0], R20 ;  /* 0x0000e01401007387 */ /* 0x000fe80000100a00 */
[----:B------:R1:W-:Y:S04]  /*29f90*/  STL.64 [R1+0xe8], R22 ;  /* 0x0000e81601007387 */ /* 0x0003e80000100a00 */
[----:B------:R-:W2:Y:S04]  /*29fa0*/  LDL.LU.64 R26, [R1+0x4190] ;  /* 0x00419000011a7983 */ /* 0x000ea80000300a00 */
[----:B------:R-:W2:Y:S01]  /*29fb0*/  LDL.LU.64 R24, [R1+0x4188] ;  /* 0x0041880001187983 */ /* 0x000ea20000300a00 */
[----:B------:R-:W-:-:S02]  /*29fc0*/  IMAD.MOV.U32 R12, RZ, RZ, R29 ;  /* 0x000000ffff0c7224 */ /* 0x000fc400078e001d */
[----:B----4-:R-:W-:Y:S02]  /*29fd0*/  IMAD.MOV.U32 R13, RZ, RZ, R28 ;  /* 0x000000ffff0d7224 */ /* 0x010fe400078e001c */
[----:B---3--:R-:W-:Y:S02]  /*29fe0*/  IMAD.MOV.U32 R14, RZ, RZ, R3 ;  /* 0x000000ffff0e7224 */ /* 0x008fe400078e0003 */
[----:B------:R-:W-:Y:S01]  /*29ff0*/  IMAD.MOV.U32 R15, RZ, RZ, R2 ;  /* 0x000000ffff0f7224 */ /* 0x000fe200078e0002 */
[----:B-1----:R-:W3:Y:S06]  /*2a000*/  LDL R23, [R1+0x7f0] ;  /* 0x0007f00001177983 */ /* 0x002eec0000100800 */
[----:B--2---:R-:W-:Y:S01]  /*2a010*/  HMMA.1688.F32.TF32 R16, R24, R18, R12 ;  /* 0x000000121810723c */ /* 0x004fe2000008100c */
[----:B------:R-:W2:Y:S04]  /*2a020*/  LDL.LU.64 R14, [R1+0x4180] ;  /* 0x00418000010e7983 */ /* 0x000ea80000300a00 */
[----:B------:R-:W2:-:S14]  /*2a030*/  LDL.LU.64 R12, [R1+0x4178] ;  /* 0x00417800010c7983 */ /* 0x000e9c0000300a00 */
        /* <DEDUP_REMOVED lines=22> */
[----:B--2---:R-:W-:Y:S02]  /*2a1a0*/  HMMA.1688.F32.TF32 R12, R24, R14, R16 ;  /* 0x0000000e180c723c */ /* 0x004fe40000081010 */
[----:B------:R-:W2:Y:S04]  /*2a1b0*/  LDL.LU.64 R18, [R1+0x4120] ;  /* 0x0041200001127983 */ /* 0x000ea80000300a00 */
[----:B------:R-:W2:-:S13]  /*2a1c0*/  LDL.LU.64 R16, [R1+0x4118] ;  /* 0x0041180001107983 */ /* 0x000e9a0000300a00 */
[----:B------:R-:W-:Y:S04]  /*2a1d0*/  STL.64 [R1+0x90], R12 ;  /* 0x0000900c01007387 */ /* 0x000fe80000100a00 */
[----:B------:R1:W-:Y:S04]  /*2a1e0*/  STL.64 [R1+0x98], R14 ;  /* 0x0000980e01007387 */ /* 0x0003e80000100a00 */
[----:B-1----:R-:W4:Y:S04]  /*2a1f0*/  LDL.LU.64 R14, [R1+0x4110] ;  /* 0x00411000010e7983 */ /* 0x002f280000300a00 */
[----:B------:R-:W4:Y:S01]  /*2a200*/  LDL.LU.64 R12, [R1+0x4108] ;  /* 0x00410800010c7983 */ /* 0x000f220000300a00 */
[C---:B--2---:R-:W-:Y:S03]  /*2a210*/  HMMA.1688.F32.TF32 R8, R24.reuse, R10, R16 ;  /* 0x0000000a1808723c */ /* 0x044fe60000081010 */
[----:B------:R-:W-:Y:S04]  /*2a220*/  LDS R18, [R0+UR10+0x89080] ;  /* 0x0890800a00127984 */ /* 0x000fe80008000800 */
[----:B------:R-:W-:Y:S01]  /*2a230*/  LDS R16, [R0+UR10+0x88080] ;  /* 0x0880800a00107984 */ /* 0x000fe20008000800 */
[----:B----4-:R-:W-:Y:S11]  /*2a240*/  HMMA.1688.F32.TF32 R12, R24, R6, R12 ;  /* 0x00000006180c723c */ /* 0x010ff6000008100c */
[----:B------:R-:W-:Y:S04]  /*2a250*/  STL.64 [R1+0x80], R8 ;  /* 0x0000800801007387 */ /* 0x000fe80000100a00 */
[----:B------:R-:W-:Y:S04]  /*2a260*/  STL.64 [R1+0x88], R10 ;  /* 0x0000880a01007387 */ /* 0x000fe80000100a00 */
[----:B---3--:R-:W-:Y:S01]  /*2a270*/  LDSM.16.M88.4 R8, [R23+UR11+0x8080] ;  /* 0x0080800b1708783b */ /* 0x008fe20008000200 */
[----:B------:R-:W-:-:S02]  /*2a280*/  IMAD.MOV.U32 R2, RZ, RZ, R15 ;  /* 0x000000ffff027224 */ /* 0x000fc400078e000f */
[----:B------:R-:W-:Y:S02]  /*2a290*/  IMAD.MOV.U32 R3, RZ, RZ, R14 ;  /* 0x000000ffff037224 */ /* 0x000fe400078e000e */
[----:B------:R-:W-:Y:S01]  /*2a2a0*/  IMAD.MOV.U32 R28, RZ, RZ, R13 ;  /* 0x000000ffff1c7224 */ /* 0x000fe200078e000d */
[----:B------:R-:W-:Y:S01]  /*2a2b0*/  MOV R29, R12 ;  /* 0x0000000c001d7202 */ /* 0x000fe20000000f00 */
[----:B------:R-:W-:Y:S04]  /*2a2c0*/  LDS R14, [R0+UR10+0x89000] ;  /* 0x0890000a000e7984 */ /* 0x000fe80008000800 */
[----:B------:R-:W-:Y:S04]  /*2a2d0*/  STL [R1+0x3da4], R2 ;  /* 0x003da40201007387 */ /* 0x000fe80000100800 */
[----:B------:R-:W-:Y:S04]  /*2a2e0*/  STL [R1+0x3da0], R3 ;  /* 0x003da00301007387 */ /* 0x000fe80000100800 */
[----:B------:R1:W-:Y:S04]  /*2a2f0*/  STL [R1+0x3d9c], R28 ;  /* 0x003d9c1c01007387 */ /* 0x0003e80000100800 */
[----:B------:R-:W-:Y:S01]  /*2a300*/  LDS R12, [R0+UR10+0x88000] ;  /* 0x0880000a000c7984 */ /* 0x000fe20008000800 */
[----:B-1----:R-:W-:-:S05]  /*2a310*/  LOP3.LUT R28, R0, 0x20, RZ, 0x3c, !PT ;  /* 0x00000020001c7812 */ /* 0x002fca00078e3cff */
[----:B------:R-:W1:Y:S04]  /*2a320*/  LDS R15, [R28+UR10+0x89000] ;  /* 0x0890000a1c0f7984 */ /* 0x000e680008000800 */
[----:B------:R-:W2:Y:S04]  /*2a330*/  LDS R13, [R28+UR10+0x88000] ;  /* 0x0880000a1c0d7984 */ /* 0x000ea80008000800 */
[----:B------:R-:W-:Y:S04]  /*2a340*/  STL [R1+0x3d98], R29 ;  /* 0x003d981d01007387 */ /* 0x000fe80000100800 */
[----:B------:R-:W3:Y:S04]  /*2a350*/  LDS R19, [R28+UR10+0x89080] ;  /* 0x0890800a1c137984 */ /* 0x000ee80008000800 */
[----:B------:R-:W4:Y:S04]  /*2a360*/  LDS R17, [R28+UR10+0x88080] ;  /* 0x0880800a1c117984 */ /* 0x000f280008000800 */
[----:B-1----:R-:W-:Y:S04]  /*2a370*/  STL.64 [R1+0x40f0], R14 ;  /* 0x0040f00e01007387 */ /* 0x002fe80000100a00 */
[----:B--2---:R-:W-:Y:S04]  /*2a380*/  STL.64 [R1+0x40e8], R12 ;  /* 0x0040e80c01007387 */ /* 0x004fe80000100a00 */
[----:B------:R-:W1:Y:S04]  /*2a390*/  LDSM.16.M88.4 R12, [R23+UR11+0x80] ;  /* 0x0000800b170c783b */ /* 0x000e680008000200 */
[----:B---3--:R-:W-:Y:S04]  /*2a3a0*/  STL.64 [R1+0x4080], R18 ;  /* 0x0040801201007387 */ /* 0x008fe80000100a00 */
[----:B----4-:R-:W-:Y:S01]  /*2a3b0*/  STL.64 [R1+0x4078], R16 ;  /* 0x0040781001007387 */ /* 0x010fe20000100a00 */
[----:B------:R-:W-:-:S02]  /*2a3c0*/  IMAD.MOV.U32 R3, RZ, RZ, R8 ;  /* 0x000000ffff037224 */ /* 0x000fc400078e0008 */
[----:B------:R-:W-:Y:S01]  /*2a3d0*/  IMAD.MOV.U32 R2, RZ, RZ, R9 ;  /* 0x000000ffff027224 */ /* 0x000fe200078e0009 */
[----:B------:R-:W-:Y:S04]  /*2a3e0*/  LDSM.16.M88.4 R16, [R23+UR11+0x10080] ;  /* 0x0100800b1710783b */ /* 0x000fe80008000200 */
[----:B-1----:R-:W-:Y:S04]  /*2a3f0*/  STL.64 [R1+0x40], R12 ;  /* 0x0000400c01007387 */ /* 0x002fe80000100a00 */
[----:B------:R1:W-:Y:S04]  /*2a400*/  STL.64 [R1+0x48], R14 ;  /* 0x0000480e01007387 */ /* 0x0003e80000100a00 */
[----:B------:R-:W-:Y:S04]  /*2a410*/  STL.64 [R1+0x30], R8 ;  /* 0x0000300801007387 */ /* 0x000fe80000100a00 */
[----:B------:R-:W-:Y:S04]  /*2a420*/  STL.64 [R1+0x38], R10 ;  /* 0x0000380a01007387 */ /* 0x000fe80000100a00 */
[----:B------:R-:W2:Y:S01]  /*2a430*/  LDSM.16.M88.4 R8, [R23+UR11+0x18080] ;  /* 0x0180800b1708783b */ /* 0x000ea20008000200 */
[----:B-1----:R-:W-:-:S02]  /*2a440*/  IMAD.MOV.U32 R14, RZ, RZ, R5 ;  /* 0x000000ffff0e7224 */ /* 0x002fc400078e0005 */
[----:B------:R-:W-:Y:S02]  /*2a450*/  IMAD.MOV.U32 R15, RZ, RZ, R4 ;  /* 0x000000ffff0f7224 */ /* 0x000fe400078e0004 */
[----:B------:R-:W1:Y:S04]  /*2a460*/  LDSM.16.M88.4 R4, [R23+UR11+0x20080] ;  /* 0x0200800b1704783b */ /* 0x000e680008000200 */
[----:B--2---:R-:W-:Y:S04]  /*2a470*/  STL.64 [R1+0x10], R8 ;  /* 0x0000100801007387 */ /* 0x004fe80000100a00 */
[----:B------:R-:W-:Y:S04]  /*2a480*/  STL.64 [R1+0x18], R10 ;  /* 0x0000180a01007387 */ /* 0x000fe80000100a00 */
[----:B------:R-:W2:Y:S04]  /*2a490*/  LDSM.16.M88.4 R8, [R23+UR11+0x28080] ;  /* 0x0280800b1708783b */ /* 0x000ea80008000200 */
[----:B-1----:R-:W-:Y:S01]  /*2a4a0*/  STL.64 [R1], R4 ;  /* 0x0000000401007387 */ /* 0x002fe20000100a00 */
[----:B------:R-:W-:-:S03]  /*2a4b0*/  IMAD.MOV.U32 R13, RZ, RZ, R4 ;  /* 0x000000ffff0d7224 */ /* 0x000fc600078e0004 */
[----:B------:R-:W-:Y:S01]  /*2a4c0*/  STL.64 [R1+0x8], R6 ;  /* 0x0000080601007387 */ /* 0x000fe20000100a00 */
[----:B------:R-:W-:-:S03]  /*2a4d0*/  IMAD.MOV.U32 R12, RZ, RZ, R5 ;  /* 0x000000ffff0c7224 */ /* 0x000fc600078e0005 */
[----:B------:R-:W1:Y:S04]  /*2a4e0*/  LDSM.16.M88.4 R4, [R23+UR11+0x30080] ;  /* 0x0300800b1704783b */ /* 0x000e680008000200 */
[----:B------:R-:W-:Y:S04]  /*2a4f0*/  STL.64 [R1+0x20], R16 ;  /* 0x0000201001007387 */ /* 0x000fe80000100a00 */
[----:B------:R-:W-:Y:S04]  /*2a500*/  STL.64 [R1+0x28], R18 ;  /* 0x0000281201007387 */ /* 0x000fe80000100a00 */
[----:B------:R-:W-:Y:S04]  /*2a510*/  STL.64 [R1+0x40c8], R16 ;  /* 0x0040c81001007387 */ /* 0x000fe80000100a00 */
[----:B------:R-:W3:Y:S04]  /*2a520*/  LDSM.16.M88.4 R20, [R23+UR11+0x38080] ;  /* 0x0380800b1714783b */ /* 0x000ee80008000200 */
[----:B--2---:R-:W-:Y:S04]  /*2a530*/  STL [R1+0x3cac], R10 ;  /* 0x003cac0a01007387 */ /* 0x004fe80000100800 */
[----:B------:R-:W-:Y:S04]  /*2a540*/  STL [R1+0x3ca8], R11 ;  /* 0x003ca80b01007387 */ /* 0x000fe80000100800 */
[----:B------:R-:W-:Y:S04]  /*2a550*/  STL.64 [R1+0x40e0], R8 ;  /* 0x0040e00801007387 */ /* 0x000fe80000100a00 */
[----:B-1----:R-:W-:Y:S04]  /*2a560*/  STL [R1+0x3fa4], R6 ;  /* 0x003fa40601007387 */ /* 0x002fe80000100800 */
[----:B------:R-:W-:Y:S04]  /*2a570*/  STL [R1+0x3fa0], R7 ;  /* 0x003fa00701007387 */ /* 0x000fe80000100800 */
[----:B------:R1:W-:Y:S04]  /*2a580*/  STL.64 [R1+0x4088], R4 ;  /* 0x0040880401007387 */ /* 0x0003e80000100a00 */
        /* <DEDUP_REMOVED lines=12> */
[----:B------:R-:W2:Y:S04]  /*2a650*/  LDL.LU R10, [R1+0x478] ;  /* 0x00047800010a7983 */ /* 0x000ea80000300800 */
[----:B------:R-:W2:Y:S04]  /*2a660*/  LDL.LU R11, [R1+0x47c] ;  /* 0x00047c00010b7983 */ /* 0x000ea80000300800 */
[----:B------:R-:W5:Y:S04]  /*2a670*/  LDL.LU R16, [R1+0x440] ;  /* 0x0004400001107983 */ /* 0x000f680000300800 */
[----:B------:R-:W5:Y:S04]  /*2a680*/  LDL.LU R17, [R1+0x444] ;  /* 0x0004440001117983 */ /* 0x000f680000300800 */
[----:B------:R-:W2:Y:S04]  /*2a690*/  LDL.LU R18, [R1+0x448] ;  /* 0x0004480001127983 */ /* 0x000ea80000300800 */
[----:B------:R-:W2:Y:S04]  /*2a6a0*/  LDL.LU R19, [R1+0x44c] ;  /* 0x00044c0001137983 */ /* 0x000ea80000300800 */
[----:B--2---:R-:W-:Y:S04]  /*2a6b0*/  STL.64 [R1+0x40d8], R18 ;  /* 0x0040d81201007387 */ /* 0x004fe80000100a00 */
[----:B-----5:R1:W-:Y:S04]  /*2a6c0*/  STL.64 [R1+0x40d0], R16 ;  /* 0x0040d01001007387 */ /* 0x0203e80000100a00 */
[----:B-1----:R-:W2:Y:S04]  /*2a6d0*/  LDL.64 R16, [R1+0x40] ;  /* 0x0000400001107983 */ /* 0x002ea80000100a00 */
[----:B----4-:R-:W-:Y:S04]  /*2a6e0*/  STL.64 [R1+0x4098], R6 ;  /* 0x0040980601007387 */ /* 0x010fe80000100a00 */
[----:B------:R1:W-:Y:S02]  /*2a6f0*/  STL.64 [R1+0x4090], R4 ;  /* 0x0040900401007387 */ /* 0x0003e40000100a00 */
[----:B-1----:R-:W-:Y:S01]  /*2a700*/  IMAD.MOV.U32 R4, RZ, RZ, R13 ;  /* 0x000000ffff047224 */ /* 0x002fe200078e000d */
[----:B------:R-:W-:-:S05]  /*2a710*/  MOV R5, R12 ;  /* 0x0000000c00057202 */ /* 0x000fca0000000f00 */
[----:B------:R1:W-:Y:S04]  /*2a720*/  STL.64 [R1+0x40b0], R4 ;  /* 0x0040b00401007387 */ /* 0x0003e80000100a00 */
[----:B-1----:R-:W4:Y:S01]  /*2a730*/  LDL.64 R4, [R1+0x10] ;  /* 0x0000100001047983 */ /* 0x002f220000100a00 */
[----:B------:R-:W-:Y:S03]  /*2a740*/  HMMA.1688.F32.TF32 R24, R24, R14, R8 ;  /* 0x0000000e1818723c */ /* 0x000fe60000081008 */
[----:B----4-:R1:W-:Y:S04]  /*2a750*/  STL.64 [R1+0x40c0], R4 ;  /* 0x0040c00401007387 */ /* 0x0103e80000100a00 */
[----:B-1----:R-:W4:Y:S04]  /*2a760*/  LDL.LU R4, [R1+0x430] ;  /* 0x0004300001047983 */ /* 0x002f280000300800 */
[----:B------:R-:W4:Y:S04]  /*2a770*/  LDL.LU R5, [R1+0x434] ;  /* 0x0004340001057983 */ /* 0x000f280000300800 */
[----:B------:R-:W4:Y:S04]  /*2a780*/  LDL.LU R6, [R1+0x438] ;  /* 0x0004380001067983 */ /* 0x000f280000300800 */
[----:B------:R-:W4:Y:S04]  /*2a790*/  LDL.LU R7, [R1+0x43c] ;  /* 0x00043c0001077983 */ /* 0x000f280000300800 */
[----:B------:R-:W2:Y:S04]  /*2a7a0*/  LDL.LU.64 R10, [R1+0x4100] ;  /* 0x00410000010a7983 */ /* 0x000ea80000300a00 */
[----:B------:R-:W2:Y:S04]  /*2a7b0*/  LDL.LU.64 R8, [R1+0x40f8] ;  /* 0x0040f80001087983 */ /* 0x000ea80000300a00 */
[----:B------:R-:W2:Y:S04]  /*2a7c0*/  LDL.LU.64 R14, [R1+0x40f0] ;  /* 0x0040f000010e7983 */ /* 0x000ea80000300a00 */
[----:B------:R-:W2:Y:S04]  /*2a7d0*/  LDL.LU.64 R12, [R1+0x40e8] ;  /* 0x0040e800010c7983 */ /* 0x000ea80000300a00 */
[----:B------:R-:W-:Y:S04]  /*2a7e0*/  STL.64 [R1+0x3d10], R26 ;  /* 0x003d101a01007387 */ /* 0x000fe80000100a00 */
[----:B------:R-:W-:Y:S04]  /*2a7f0*/  STL.64 [R1+0x3d08], R24 ;  /* 0x003d081801007387 */ /* 0x000fe80000100a00 */
[----:B---3--:R-:W-:Y:S04]  /*2a800*/  STL.64 [R1+0x70], R20 ;  /* 0x0000701401007387 */ /* 0x008fe80000100a00 */
[----:B------:R-:W-:Y:S04]  /*2a810*/  STL.64 [R1+0x78], R22 ;  /* 0x0000781601007387 */ /* 0x000fe80000100a00 */
[----:B------:R1:W-:Y:S04]  /*2a820*/  STL.64 [R1+0x40b8], R20 ;  /* 0x0040b81401007387 */ /* 0x0003e80000100a00 */
[----:B-1----:R-:W3:Y:S04]  /*2a830*/  LDL.LU R20, [R1+0x420] ;  /* 0x0004200001147983 */ /* 0x002ee80000300800 */
[----:B------:R-:W3:Y:S04]  /*2a840*/  LDL.LU R21, [R1+0x424] ;  /* 0x0004240001157983 */ /* 0x000ee80000300800 */
[----:B------:R-:W3:Y:S04]  /*2a850*/  LDL.LU R22, [R1+0x428] ;  /* 0x0004280001167983 */ /* 0x000ee80000300800 */
[----:B------:R-:W3:Y:S01]  /*2a860*/  LDL.LU R23, [R1+0x42c] ;  /* 0x00042c0001177983 */ /* 0x000ee20000300800 */
[----:B--2---:R-:W-:-:S15]  /*2a870*/  HMMA.1688.F32.TF32 R8, R12, R16, R8 ;  /* 0x000000100c08723c */ /* 0x004fde0000081008 */
[----:B------:R-:W-:-:S04]  /*2a880*/  NOP ;  /* 0x0000000000007918 */ /* 0x000fc80000000000 */
[----:B------:R1:W-:Y:S04]  /*2a890*/  STL.64 [R1+0x450], R8 ;  /* 0x0004500801007387 */ /* 0x0003e80000100a00 */
[----:B------:R2:W-:Y:S04]  /*2a8a0*/  STL.64 [R1+0x458], R10 ;  /* 0x0004580a01007387 */ /* 0x0005e80000100a00 */
[----:B-1----:R-:W5:Y:S01]  /*2a8b0*/  LDL.LU.64 R8, [R1+0x40e0] ;  /* 0x0040e00001087983 */ /* 0x002f620000300a00 */
[----:B--2---:R-:W-:Y:S02]  /*2a8c0*/  IMAD.MOV.U32 R11, RZ, RZ, R16 ;  /* 0x000000ffff0b7224 */ /* 0x004fe400078e0010 */
[----:B------:R-:W-:Y:S01]  /*2a8d0*/  IMAD.MOV.U32 R10, RZ, RZ, R17 ;  /* 0x000000ffff0a7224 */ /* 0x000fe200078e0011 */
[----:B------:R-:W2:Y:S04]  /*2a8e0*/  LDL.LU.64 R18, [R1+0x40d8] ;  /* 0x0040d80001127983 */ /* 0x000ea80000300a00 */
[----:B------:R-:W2:Y:S01]  /*2a8f0*/  LDL.LU.64 R16, [R1+0x40d0] ;  /* 0x0040d00001107983 */ /* 0x000ea20000300a00 */
[----:B------:R-:W-:-:S02]  /*2a900*/  IMAD.MOV.U32 R24, RZ, RZ, R3 ;  /* 0x000000ffff187224 */ /* 0x000fc400078e0003 */
[----:B------:R-:W-:Y:S01]  /*2a910*/  IMAD.MOV.U32 R25, RZ, RZ, R2 ;  /* 0x000000ffff197224 */ /* 0x000fe200078e0002 */
[----:B------:R-:W-:Y:S06]  /*2a920*/  STL.64 [R1+0x40a8], R10 ;  /* 0x0040a80a01007387 */ /* 0x000fec0000100a00 */
[C---:B--2---:R-:W-:Y:S01]  /*2a930*/  HMMA.1688.F32.TF32 R16, R12.reuse, R24, R16 ;  /* 0x000000180c10723c */ /* 0x044fe20000081010 */
[----:B-----5:R1:W-:Y:S04]  /*2a940*/  STL.64 [R1+0x40a0], R8 ;  /* 0x0040a00801007387 */ /* 0x0203e80000100a00 */
[----:B-1----:R-:W2:Y:S04]  /*2a950*/  LDL.LU R8, [R1+0x410] ;  /* 0x0004100001087983 */ /* 0x002ea80000300800 */
[----:B------:R-:W2:Y:S04]  /*2a960*/  LDL.LU R9, [R1+0x414] ;  /* 0x0004140001097983 */ /* 0x000ea80000300800 */
[----:B------:R-:W2:Y:S04]  /*2a970*/  LDL.LU R10, [R1+0x418] ;  /* 0x00041800010a7983 */ /* 0x000ea80000300800 */
[----:B------:R-:W2:Y:S04]  /*2a980*/  LDL.LU R11, [R1+0x41c] ;  /* 0x00041c00010b7983 */ /* 0x000ea80000300800 */
[----:B------:R1:W-:Y:S04]  /*2a990*/  STL.64 [R1+0x440], R16 ;  /* 0x0004401001007387 */ /* 0x0003e80000100a00 */
[----:B------:R-:W-:Y:S04]  /*2a9a0*/  STL.64 [R1+0x448], R18 ;  /* 0x0004481201007387 */ /* 0x000fe80000100a00 */
[----:B-1----:R-:W4:Y:S04]  /*2a9b0*/  LDL.LU.64 R16, [R1+0x40c8] ;  /* 0x0040c80001107983 */ /* 0x002f280000300a00 */
[----:B------:R1:W-:Y:S04]  /*2a9c0*/  STL.64 [R1+0x4068], R24 ;  /* 0x0040681801007387 */ /* 0x0003e80000100a00 */
[----:B-1----:R-:W5:Y:S04]  /*2a9d0*/  LDL.LU R24, [R1+0x3f0] ;  /* 0x0003f00001187983 */ /* 0x002f680000300800 */
[----:B------:R-:W5:Y:S04]  /*2a9e0*/  LDL.LU R25, [R1+0x3f4] ;  /* 0x0003f40001197983 */ /* 0x000f680000300800 */
[----:B------:R-:W5:Y:S04]  /*2a9f0*/  LDL.LU R26, [R1+0x3f8] ;  /* 0x0003f800011a7983 */ /* 0x000f680000300800 */
[----:B------:R-:W5:Y:S01]  /*2aa00*/  LDL.LU R27, [R1+0x3fc] ;  /* 0x0003fc00011b7983 */ /* 0x000f620000300800 */
[----:B----4-:R-:W-:-:S15]  /*2aa10*/  HMMA.1688.F32.TF32 R4, R12, R16, R4 ;  /* 0x000000100c04723c */ /* 0x010fde0000081004 */
[----:B------:R-:W-:-:S04]  /*2aa20*/  NOP ;  /* 0x0000000000007918 */ /* 0x000fc80000000000 */
[----:B------:R1:W-:Y:S04]  /*2aa30*/  STL.64 [R1+0x430], R4 ;  /* 0x0004300401007387 */ /* 0x0003e80000100a00 */
[----:B------:R-:W-:Y:S04]  /*2aa40*/  STL.64 [R1+0x438], R6 ;  /* 0x0004380601007387 */ /* 0x000fe80000100a00 */
[----:B-1----:R-:W3:Y:S01]  /*2aa50*/  LDL.LU.64 R4, [R1+0x40c0] ;  /* 0x0040c00001047983 */ /* 0x002ee20000300a00 */
[----:B------:R-:W-:Y:S02]  /*2aa60*/  IMAD.MOV.U32 R3, RZ, RZ, R16 ;  /* 0x000000ffff037224 */ /* 0x000fe400078e0010 */
[----:B------:R-:W-:Y:S01]  /*2aa70*/  IMAD.MOV.U32 R2, RZ, RZ, R17 ;  /* 0x000000ffff027224 */ /* 0x000fe200078e0011 */
[----:B------:R-:W4:Y:S04]  /*2aa80*/  LDL.LU R16, [R1+0x3e0] ;  /* 0x0003e00001107983 */ /* 0x000f280000300800 */
[----:B------:R-:W4:Y:S04]  /*2aa90*/  LDL.LU R17, [R1+0x3e4] ;  /* 0x0003e40001117983 */ /* 0x000f280000300800 */
[----:B------:R-:W4:Y:S04]  /*2aaa0*/  LDL.LU R18, [R1+0x3e8] ;  /* 0x0003e80001127983 */ /* 0x000f280000300800 */
[----:B------:R-:W4:Y:S01]  /*2aab0*/  LDL.LU R19, [R1+0x3ec] ;  /* 0x0003ec0001137983 */ /* 0x000f220000300800 */
[----:B---3--:R-:W-:-:S15]  /*2aac0*/  HMMA.1688.F32.TF32 R20, R12, R4, R20 ;  /* 0x000000040c14723c */ /* 0x008fde0000081014 */
[----:B------:R-:W-:-:S04]  /*2aad0*/  NOP ;  /* 0x0000000000007918 */ /* 0x000fc80000000000 */
[----:B------:R1:W-:Y:S04]  /*2aae0*/  STL.64 [R1+0x420], R20 ;  /* 0x0004201401007387 */ /* 0x0003e80000100a00 */
[----:B------:R3:W-:Y:S04]  /*2aaf0*/  STL.64 [R1+0x428], R22 ;  /* 0x0004281601007387 */ /* 0x0007e80000100a00 */
[----:B-1----:R-:W4:Y:S01]  /*2ab00*/  LDL.LU.64 R20, [R1+0x40b8] ;  /* 0x0040b80001147983 */ /* 0x002f220000300a00 */
[----:B---3--:R-:W-:Y:S02]  /*2ab10*/  IMAD.MOV.U32 R23, RZ, RZ, R4 ;  /* 0x000000ffff177224 */ /* 0x008fe400078e0004 */
[----:B------:R-:W-:-:S02]  /*2ab20*/  IMAD.MOV.U32 R22, RZ, RZ, R5 ;  /* 0x000000ffff167224 */ /* 0x000fc400078e0005 */
[----:B------:R-:W2:Y:S02]  /*2ab30*/  LDL.LU.64 R4, [R1+0x40b0] ;  /* 0x0040b00001047983 */ /* 0x000ea40000300a00 */
[----:B--2---:R-:W-:Y:S02]  /*2ab40*/  HMMA.1688.F32.TF32 R4, R12, R4, R8 ;  /* 0x000000040c04723c */ /* 0x004fe40000081008 */
[----:B------:R-:W2:Y:S04]  /*2ab50*/  LDL.LU.64 R10, [R1+0x40a8] ;  /* 0x0040a800010a7983 */ /* 0x000ea80000300a00 */
[----:B------:R-:W3:-:S13]  /*2ab60*/  LDL.LU.64 R8, [R1+0x40a0] ;  /* 0x0040a00001087983 */ /* 0x000eda0000300a00 */
[----:B------:R-:W-:Y:S04]  /*2ab70*/  STL.64 [R1+0x410], R4 ;  /* 0x0004100401007387 */ /* 0x000fe80000100a00 */
[----:B------:R1:W-:Y:S04]  /*2ab80*/  STL.64 [R1+0x418], R6 ;  /* 0x0004180601007387 */ /* 0x0003e80000100a00 */
[----:B-1----:R-:W3:Y:S04]  /*2ab90*/  LDL.LU.64 R6, [R1+0x4098] ;  /* 0x0040980001067983 */ /* 0x002ee80000300a00 */
[----:B------:R-:W3:Y:S02]  /*2aba0*/  LDL.LU.64 R4, [R1+0x4090] ;  /* 0x0040900001047983 */ /* 0x000ee40000300a00 */
[----:B---3--:R-:W-:-:S15]  /*2abb0*/  HMMA.1688.F32.TF32 R4, R12, R8, R4 ;  /* 0x000000080c04723c */ /* 0x008fde0000081004 */
[----:B------:R-:W-:-:S04]  /*2abc0*/  NOP ;  /* 0x0000000000007918 */ /* 0x000fc80000000000 */
[----:B------:R1:W-:Y:S04]  /*2abd0*/  STL.64 [R1+0x400], R4 ;  /* 0x0004000401007387 */ /* 0x0003e80000100a00 */
[----:B------:R-:W-:Y:S04]  /*2abe0*/  STL.64 [R1+0x408], R6 ;  /* 0x0004080601007387 */ /* 0x000fe80000100a00 */
[----:B-1----:R-:W5:Y:S04]  /*2abf0*/  LDL.LU.64 R4, [R1+0x4088] ;  /* 0x0040880001047983 */ /* 0x002f680000300a00 */
[----:B------:R-:W-:Y:S01]  /*2ac00*/  STL.64 [R1+0x4070], R8 ;  /* 0x0040700801007387 */ /* 0x000fe20000100a00 */
[----:B-----5:R-:W-:Y:S03]  /*2ac10*/  HMMA.1688.F32.TF32 R24, R12, R4, R24 ;  /* 0x000000040c18723c */ /* 0x020fe60000081018 */
[----:B------:R1:W-:Y:S04]  /*2ac20*/  STL.64 [R1+0x4010], R4 ;  /* 0x0040100401007387 */ /* 0x0003e80000100a00 */
[----:B-1----:R-:W3:-:S12]  /*2ac30*/  LDL.LU R4, [R1+0x310] ;  /* 0x0003100001047983 */ /* 0x002ed80000300800 */
[----:B------:R-:W-:Y:S04]  /*2ac40*/  STL.64 [R1+0x3f0], R24 ;  /* 0x0003f01801007387 */ /* 0x000fe80000100a00 */
[----:B------:R-:W-:Y:S04]  /*2ac50*/  STL.64 [R1+0x3f8], R26 ;  /* 0x0003f81a01007387 */ /* 0x000fe80000100a00 */
[----:B------:R-:W3:Y:S04]  /*2ac60*/  LDL.LU R5, [R1+0x314] ;  /* 0x0003140001057983 */ /* 0x000ee80000300800 */
[----:B------:R-:W5:Y:S04]  /*2ac70*/  LDL.LU R6, [R1+0x318] ;  /* 0x0003180001067983 */ /* 0x000f680000300800 */
[----:B------:R-:W5:Y:S04]  /*2ac80*/  LDL.LU R7, [R1+0x31c] ;  /* 0x00031c0001077983 */ /* 0x000f680000300800 */
[----:B-----5:R-:W-:Y:S04]  /*2ac90*/  STL.64 [R1+0x4020], R6 ;  /* 0x0040200601007387 */ /* 0x020fe80000100a00 */
[----:B---3--:R1:W-:Y:S04]  /*2aca0*/  STL.64 [R1+0x4018], R4 ;  /* 0x0040180401007387 */ /* 0x0083e80000100a00 */
[----:B-1----:R-:W3:Y:S01]  /*2acb0*/  LDL.64 R4, [R1] ;  /* 0x0000000001047983 */ /* 0x002ee20000100a00 */
[----:B----4-:R-:W-:Y:S01]  /*2acc0*/  HMMA.1688.F32.TF32 R12, R12, R20, R16 ;  /* 0x000000140c0c723c */ /* 0x010fe20000081010 */
[----:B--2---:R-:W-:Y:S01]  /*2acd0*/  IMAD.MOV.U32 R25, RZ, RZ, R10 ;  /* 0x000000ffff197224 */ /* 0x004fe200078e000a */
[----:B------:R-:W-:Y:S01]  /*2ace0*/  MOV R24, R11 ;  /* 0x0000000b00187202 */ /* 0x000fe20000000f00 */
[----:B---3--:R1:W-:Y:S04]  /*2acf0*/  STL.64 [R1+0x4030], R4 ;  /* 0x0040300401007387 */ /* 0x0083e80000100a00 */
[----:B------:R-:W2:Y:S04]  /*2ad00*/  LDL.LU R8, [R1+0x360] ;  /* 0x0003600001087983 */ /* 0x000ea80000300800 */
[----:B------:R-:W2:Y:S04]  /*2ad10*/  LDL.LU R9, [R1+0x364] ;  /* 0x0003640001097983 */ /* 0x000ea80000300800 */
[----:B------:R-:W2:Y:S04]  /*2ad20*/  LDL.LU R10, [R1+0x368] ;  /* 0x00036800010a7983 */ /* 0x000ea80000300800 */
[----:B------:R-:W2:Y:S01]  /*2ad30*/  LDL.LU R11, [R1+0x36c] ;  /* 0x00036c00010b7983 */ /* 0x000ea20000300800 */
[----:B-1----:R-:W-:-:S02]  /*2ad40*/  IMAD.MOV.U32 R4, RZ, RZ, R23 ;  /* 0x000000ffff047224 */ /* 0x002fc400078e0017 */
        /* <DEDUP_REMOVED lines=9> */
[----:B------:R-:W2:Y:S04]  /*2ade0*/  LDL.LU.64 R18, [R1+0x4080] ;  /* 0x0040800001127983 */ /* 0x000ea80000300a00 */
[----:B------:R-:W2:Y:S04]  /*2adf0*/  LDL.LU.64 R16, [R1+0x4078] ;  /* 0x0040780001107983 */ /* 0x000ea80000300a00 */
[----:B------:R1:W-:Y:S04]  /*2ae00*/  STL.64 [R1+0x4028], R20 ;  /* 0x0040281401007387 */ /* 0x0003e80000100a00 */
[----:B-1----:R-:W4:Y:S04]  /*2ae10*/  LDL.LU R20, [R1+0x320] ;  /* 0x0003200001147983 */ /* 0x002f280000300800 */
[----:B------:R-:W-:Y:S04]  /*2ae20*/  STL.64 [R1+0x370], R12 ;  /* 0x0003700c01007387 */ /* 0x000fe80000100a00 */
[----:B------:R-:W-:Y:S04]  /*2ae30*/  STL.64 [R1+0x378], R14 ;  /* 0x0003780e01007387 */ /* 0x000fe80000100a00 */
        /* <DEDUP_REMOVED lines=8> */
[----:B------:R-:W5:Y:S01]  /*2aec0*/  LDL.LU R23, [R1+0x33c] ;  /* 0x00033c0001177983 */ /* 0x000f620000300800 */
[C---:B--2---:R-:W-:Y:S03]  /*2aed0*/  HMMA.1688.F32.TF32 R24, R16.reuse, R24, R8 ;  /* 0x000000181018723c */ /* 0x044fe60000081008 */
[----:B-----5:R-:W-:Y:S04]  /*2aee0*/  STL.64 [R1+0x4058], R22 ;  /* 0x0040581601007387 */ /* 0x020fe80000100a00 */
[----:B----4-:R1:W-:Y:S04]  /*2aef0*/  STL.64 [R1+0x4050], R20 ;  /* 0x0040501401007387 */ /* 0x0103e80000100a00 */
[----:B-1----:R-:W2:Y:S04]  /*2af00*/  LDL.LU R20, [R1+0x340] ;  /* 0x0003400001147983 */ /* 0x002ea80000300800 */
[----:B------:R-:W2:Y:S04]  /*2af10*/  LDL.LU R21, [R1+0x344] ;  /* 0x0003440001157983 */ /* 0x000ea80000300800 */
[----:B------:R-:W2:Y:S04]  /*2af20*/  LDL.LU R22, [R1+0x348] ;  /* 0x0003480001167983 */ /* 0x000ea80000300800 */
[----:B------:R-:W2:Y:S04]  /*2af30*/  LDL.LU R23, [R1+0x34c] ;  /* 0x00034c0001177983 */ /* 0x000ea80000300800 */
[----:B------:R-:W4:Y:S04]  /*2af40*/  LDL.LU R12, [R1+0x260] ;  /* 0x00026000010c7983 */ /* 0x000f280000300800 */
[----:B------:R-:W4:Y:S04]  /*2af50*/  LDL.LU R13, [R1+0x264] ;  /* 0x00026400010d7983 */ /* 0x000f280000300800 */
[----:B------:R-:W4:Y:S04]  /*2af60*/  LDL.LU R14, [R1+0x268] ;  /* 0x00026800010e7983 */ /* 0x000f280000300800 */
[----:B------:R-:W4:Y:S04]  /*2af70*/  LDL.LU R15, [R1+0x26c] ;  /* 0x00026c00010f7983 */ /* 0x000f280000300800 */
[----:B------:R-:W5:Y:S04]  /*2af80*/  LDL.LU.64 R8, [R1+0x4070] ;  /* 0x0040700001087983 */ /* 0x000f680000300a00 */
[----:B------:R1:W-:Y:S04]  /*2af90*/  STL.64 [R1+0x360], R24 ;  /* 0x0003601801007387 */ /* 0x0003e80000100a00 */
[----:B------:R-:W-:Y:S04]  /*2afa0*/  STL.64 [R1+0x368], R26 ;  /* 0x0003681a01007387 */ /* 0x000fe80000100a00 */
[----:B-1----:R-:W3:Y:S02]  /*2afb0*/  LDL.LU.64 R24, [R1+0x4068] ;  /* 0x0040680001187983 */ /* 0x002ee40000300a00 */
[----:B---3--:R-:W-:-:S15]  /*2afc0*/  HMMA.1688.F32.TF32 R4, R16, R24, R4 ;  /* 0x000000181004723c */ /* 0x008fde0000081004 */
[----:B------:R-:W-:-:S04]  /*2afd0*/  NOP ;  /* 0x0000000000007918 */ /* 0x000fc80000000000 */
[----:B------:R1:W-:Y:S04]  /*2afe0*/  STL.64 [R1+0x350], R4 ;  /* 0x0003500401007387 */ /* 0x0003e80000100a00 */
[----:B-1----:R-:W2:Y:S01]  /*2aff0*/  LDL.LU.64 R4, [R1+0x4060] ;  /* 0x0040600001047983 */ /* 0x002ea20000300a00 */
[----:B------:R-:W-:Y:S02]  /*2b000*/  IMAD.MOV.U32 R10, RZ, RZ, R6 ;  /* 0x000000ffff0a7224 */ /* 0x000fe400078e0006 */
[----:B------:R-:W-:-:S05]  /*2b010*/  IMAD.MOV.U32 R11, RZ, RZ, R7 ;  /* 0x000000ffff0b7224 */ /* 0x000fca00078e0007 */
        /* <DEDUP_REMOVED lines=11> */
[----:B------:R1:W-:Y:S04]  /*2b0d0*/  STL.64 [R1+0x330], R4 ;  /* 0x0003300401007387 */ /* 0x0003e80000100a00 */
[----:B-1----:R-:W2:Y:S01]  /*2b0e0*/  LDL.LU.64 R4, [R1+0x4030] ;  /* 0x0040300001047983 */ /* 0x002ea20000300a00 */
[----:B------:R-:W-:Y:S02]  /*2b0f0*/  IMAD.MOV.U32 R10, RZ, RZ, R7 ;  /* 0x000000ffff0a7224 */ /* 0x000fe400078e0007 */
[----:B------:R-:W-:-:S03]  /*2b100*/  IMAD.MOV.U32 R11, RZ, RZ, R6 ;  /* 0x000000ffff0b7224 */ /* 0x000fc600078e0006 */
[----:B------:R-:W-:Y:S04]  /*2b110*/  STL [R1+0x3d04], R10 ;  /* 0x003d040a01007387 */ /* 0x000fe80000100800 */
[----:B------:R-:W-:Y:S01]  /*2b120*/  STL [R1+0x3d00], R11 ;  /* 0x003d000b01007387 */ /* 0x000fe20000100800 */
[----:B--2---:R-:W-:Y:S01]  /*2b130*/  HMMA.1688.F32.TF32 R20, R16, R4, R20 ;  /* 0x000000041014723c */ /* 0x004fe20000081014 */
[----:B------:R-:W-:Y:S02]  /*2b140*/  IMAD.MOV.U32 R27, RZ, RZ, R4 ;  /* 0x000000ffff1b7224 */ /* 0x000fe400078e0004 */
[----:B------:R-:W-:-:S15]  /*2b150*/  IMAD.MOV.U32 R26, RZ, RZ, R5 ;  /* 0x000000ffff1a7224 */ /* 0x000fde00078e0005 */
[----:B------:R-:W-:Y:S01]  /*2b160*/  NOP ;  /* 0x0000000000007918 */ /* 0x000fe20000000000 */
[----:B------:R1:W-:Y:S04]  /*2b170*/  STL.64 [R1+0x320], R20 ;  /* 0x0003201401007387 */ /* 0x0003e80000100a00 */
[----:B------:R-:W-:Y:S04]  /*2b180*/  STL.64 [R1+0x328], R22 ;  /* 0x0003281601007387 */ /* 0x000fe80000100a00 */
[----:B------:R-:W-:Y:S04]  /*2b190*/  LDS R22, [R0+UR10+0x89200] ;  /* 0x0892000a00167984 */ /* 0x000fe80008000800 */
[----:B------:R-:W-:Y:S04]  /*2b1a0*/  LDS R23, [R28+UR10+0x89200] ;  /* 0x0892000a1c177984 */ /* 0x000fe80008000800 */
[----:B-1----:R-:W4:Y:S04]  /*2b1b0*/  LDL.LU.64 R20, [R1+0x4028] ;  /* 0x0040280001147983 */ /* 0x002f280000300a00 */
[----:B------:R-:W5:Y:S04]  /*2b1c0*/  LDL.LU.64 R6, [R1+0x4020] ;  /* 0x0040200001067983 */ /* 0x000f680000300a00 */
[----:B------:R-:W5:Y:S04]  /*2b1d0*/  LDL.LU.64 R4, [R1+0x4018] ;  /* 0x0040180001047983 */ /* 0x000f680000300a00 */
[----:B------:R-:W-:Y:S04]  /*2b1e0*/  STL.64 [R1+0x3ff8], R26 ;  /* 0x003ff81a01007387 */ /* 0x000fe80000100a00 */
[----:B------:R1:W-:Y:S04]  /*2b1f0*/  STL.64 [R1+0x3ff0], R24 ;  /* 0x003ff01801007387 */ /* 0x0003e80000100a00 */
[----:B-1----:R-:W2:Y:S04]  /*2b200*/  LDL.LU R24, [R1+0x300] ;  /* 0x0003000001187983 */ /* 0x002ea80000300800 */
[----:B------:R-:W2:Y:S04]  /*2b210*/  LDL.LU R25, [R1+0x304] ;  /* 0x0003040001197983 */ /* 0x000ea80000300800 */
[----:B------:R-:W2:Y:S04]  /*2b220*/  LDL.LU R26, [R1+0x308] ;  /* 0x00030800011a7983 */ /* 0x000ea80000300800 */
[----:B------:R-:W2:Y:S01]  /*2b230*/  LDL.LU R27, [R1+0x30c] ;  /* 0x00030c00011b7983 */ /* 0x000ea20000300800 */
[----:B-----5:R-:W-:-:S15]  /*2b240*/  HMMA.1688.F32.TF32 R4, R16, R8, R4 ;  /* 0x000000081004723c */ /* 0x020fde0000081004 */
[----:B------:R-:W-:-:S04]  /*2b250*/  NOP ;  /* 0x0000000000007918 */ /* 0x000fc80000000000 */
[----:B------:R1:W-:Y:S04]  /*2b260*/  STL.64 [R1+0x310], R4 ;  /* 0x0003100401007387 */ /* 0x0003e80000100a00 */
[----:B-1----:R-:W2:Y:S01]  /*2b270*/  LDL.LU.64 R4, [R1+0x4010] ;  /* 0x0040100001047983 */ /* 0x002ea20000300a00 */
[----:B------:R-:W-:Y:S01]  /*2b280*/  IMAD.MOV.U32 R10, RZ, RZ, R6 ;  /* 0x000000ffff0a7224 */ /* 0x000fe200078e0006 */
[----:B------:R-:W-:-:S05]  /*2b290*/  MOV R11, R7 ;  /* 0x00000007000b7202 */ /* 0x000fca0000000f00 */
[----:B------:R-:W-:Y:S04]  /*2b2a0*/  STL.64 [R1+0x3fb8], R10 ;  /* 0x003fb80a01007387 */ /* 0x000fe80000100a00 */
[----:B------:R2:W-:Y:S02]  /*2b2b0*/  STL.64 [R1+0x3fb0], R8 ;  /* 0x003fb00801007387 */ /* 0x0005e40000100a00 */
[C---:B--2---:R-:W-:Y:S02]  /*2b2c0*/  HMMA.1688.F32.TF32 R8, R16.reuse, R4, R24 ;  /* 0x000000041008723c */ /* 0x044fe40000081018 */
[----:B------:R-:W-:Y:S04]  /*2b2d0*/  STL [R1+0x3fa8], R5 ;  /* 0x003fa80501007387 */ /* 0x000fe80000100800 */
[----:B------:R4:W-:Y:S02]  /*2b2e0*/  STL [R1+0x3fe8], R4 ;  /* 0x003fe80401007387 */ /* 0x0009e40000100800 */
[----:B----4-:R-:W-:Y:S02]  /*2b2f0*/  HMMA.1688.F32.TF32 R4, R16, R20, R12 ;  /* 0x000000141004723c */ /* 0x010fe4000008100c */
[----:B------:R-:W-:Y:S04]  /*2b300*/  LDS R18, [R0+UR10+0x89180] ;  /* 0x0891800a00127984 */ /* 0x000fe80008000800 */
[----:B------:R-:W1:Y:S04]  /*2b310*/  LDS R19, [R28+UR10+0x89180] ;  /* 0x0891800a1c137984 */ /* 0x000e680008000800 */
[----:B------:R-:W-:Y:S04]  /*2b320*/  LDS R16, [R0+UR10+0x88180] ;  /* 0x0881800a00107984 */ /* 0x000fe80008000800 */
[----:B------:R-:W2:Y:S04]  /*2b330*/  LDS R17, [R28+UR10+0x88180] ;  /* 0x0881800a1c117984 */ /* 0x000ea80008000800 */
[----:B------:R3:W-:Y:S04]  /*2b340*/  STL.64 [R1+0x300], R8 ;  /* 0x0003000801007387 */ /* 0x0007e80000100a00 */
[----:B------:R4:W-:Y:S04]  /*2b350*/  STL.64 [R1+0x308], R10 ;  /* 0x0003080a01007387 */ /* 0x0009e80000100a00 */
[----:B------:R-:W-:Y:S04]  /*2b360*/  LDS R20, [R0+UR10+0x88200] ;  /* 0x0882000a00147984 */ /* 0x000fe80008000800 */
[----:B------:R-:W-:Y:S04]  /*2b370*/  LDS R21, [R28+UR10+0x88200] ;  /* 0x0882000a1c157984 */ /* 0x000fe80008000800 */
[----:B------:R-:W-:Y:S04]  /*2b380*/  LDS R12, [R0+UR10+0x88100] ;  /* 0x0881000a000c7984 */ /* 0x000fe80008000800 */
[----:B------:R-:W-:Y:S04]  /*2b390*/  LDS R14, [R0+UR10+0x89100] ;  /* 0x0891000a000e7984 */ /* 0x000fe80008000800 */
[----:B------:R-:W-:Y:S04]  /*2b3a0*/  LDS R13, [R28+UR10+0x88100] ;  /* 0x0881000a1c0d7984 */ /* 0x000fe80008000800 */
[----:B------:R-:W5:Y:S04]  /*2b3b0*/  LDS R15, [R28+UR10+0x89100] ;  /* 0x0891000a1c0f7984 */ /* 0x000f680008000800 */
[----:B---3--:R-:W3:Y:S04]  /*2b3c0*/  LDL.LU R8, [R1+0x220] ;  /* 0x0002200001087983 */ /* 0x008ee80000300800 */
[----:B------:R1:W-:Y:S04]  /*2b3d0*/  STL.64 [R1+0x270], R4 ;  /* 0x0002700401007387 */ /* 0x0003e80000100a00 */
[----:B------:R1:W-:Y:S04]  /*2b3e0*/  STL.64 [R1+0x278], R6 ;  /* 0x0002780601007387 */ /* 0x0003e80000100a00 */
[----:B------:R-:W3:Y:S04]  /*2b3f0*/  LDL.LU R9, [R1+0x224] ;  /* 0x0002240001097983 */ /* 0x000ee80000300800 */
[----:B----4-:R-:W4:Y:S04]  /*2b400*/  LDL.LU R10, [R1+0x228] ;  /* 0x00022800010a7983 */ /* 0x010f280000300800 */
[----:B------:R-:W4:Y:S04]  /*2b410*/  LDL.LU R11, [R1+0x22c] ;  /* 0x00022c00010b7983 */ /* 0x000f280000300800 */
[----:B-1----:R-:W2:Y:S04]  /*2b420*/  LDL.LU R4, [R1+0x240] ;  /* 0x0002400001047983 */ /* 0x002ea80000300800 */
[----:B------:R-:W2:Y:S04]  /*2b430*/  LDL.LU R5, [R1+0x244] ;  /* 0x0002440001057983 */ /* 0x000ea80000300800 */
[----:B------:R-:W2:Y:S04]  /*2b440*/  LDL.LU R6, [R1+0x248] ;  /* 0x0002480001067983 */ /* 0x000ea80000300800 */
[----:B------:R-:W2:Y:S04]  /*2b450*/  LDL.LU R7, [R1+0x24c] ;  /* 0x00024c0001077983 */ /* 0x000ea80000300800 */
[----:B--2---:R-:W-:Y:S04]  /*2b460*/  STL.64 [R1+0x4008], R6 ;  /* 0x0040080601007387 */ /* 0x004fe80000100a00 */
[----:B------:R1:W-:Y:S04]  /*2b470*/  STL.64 [R1+0x4000], R4 ;  /* 0x0040000401007387 */ /* 0x0003e80000100a00 */
[----:B-1----:R-:W5:Y:S04]  /*2b480*/  LDL.LU R4, [R1+0x480] ;  /* 0x0004800001047983 */ /* 0x002f680000300800 */
[----:B------:R-:W5:Y:S04]  /*2b490*/  LDL.LU R5, [R1+0x484] ;  /* 0x0004840001057983 */ /* 0x000f680000300800 */
[----:B------:R-:W5:Y:S04]  /*2b4a0*/  LDL.LU R6, [R1+0x488] ;  /* 0x0004880001067983 */ /* 0x000f680000300800 */
[----:B------:R-:W5:Y:S04]  /*2b4b0*/  LDL.LU R7, [R1+0x48c] ;  /* 0x00048c0001077983 */ /* 0x000f680000300800 */
[----:B------:R-:W5:Y:S04]  /*2b4c0*/  LDL.64 R24, [R1+0x40] ;  /* 0x0000400001187983 */ /* 0x000f680000100a00 */
[----:B----4-:R-:W-:Y:S04]  /*2b4d0*/  STL.64 [R1+0x3fc8], R10 ;  /* 0x003fc80a01007387 */ /* 0x010fe80000100a00 */
[----:B---3--:R1:W-:Y:S04]  /*2b4e0*/  STL.64 [R1+0x3fc0], R8 ;  /* 0x003fc00801007387 */ /* 0x0083e80000100a00 */
[----:B-1----:R-:W2:Y:S04]  /*2b4f0*/  LDL.64 R8, [R1+0x10] ;  /* 0x0000100001087983 */ /* 0x002ea80000100a00 */
[----:B--2---:R1:W-:Y:S04]  /*2b500*/  STL.64 [R1+0x3fe0], R8 ;  /* 0x003fe00801007387 */ /* 0x0043e80000100a00 */
[----:B-1----:R-:W2:Y:S04]  /*2b510*/  LDL.64 R8, [R1+0x20] ;  /* 0x0000200001087983 */ /* 0x002ea80000100a00 */
[----:B------:R-:W-:Y:S04]  /*2b520*/  STL.64 [R1+0x3f90], R18 ;  /* 0x003f901201007387 */ /* 0x000fe80000100a00 */
[----:B------:R1:W-:Y:S04]  /*2b530*/  STL.64 [R1+0x3f88], R16 ;  /* 0x003f881001007387 */ /* 0x0003e80000100a00 */
        /* <DEDUP_REMOVED lines=13> */
[----:B-1----:R-:W4:Y:S01]  /*2b610*/  LDL.64 R20, [R1+0x70] ;  /* 0x0000700001147983 */ /* 0x002f220000100a00 */
[----:B------:R-:W-:-:S02]  /*2b620*/  IMAD.MOV.U32 R3, RZ, RZ, R24 ;  /* 0x000000ffff037224 */ /* 0x000fc400078e0018 */
[----:B------:R-:W-:Y:S01]  /*2b630*/  IMAD.MOV.U32 R2, RZ, RZ, R25 ;  /* 0x000000ffff027224 */ /* 0x000fe200078e0019 */
[----:B----4-:R1:W-:Y:S04]  /*2b640*/  STL.64 [R1+0x3f98], R20 ;  /* 0x003f981401007387 */ /* 0x0103e80000100a00 */
[----:B-1----:R-:W4:Y:S04]  /*2b650*/  LDL.LU R20, [R1+0x250] ;  /* 0x0002500001147983 */ /* 0x002f280000300800 */
[----:B------:R-:W4:Y:S04]  /*2b660*/  LDL.LU R21, [R1+0x254] ;  /* 0x0002540001157983 */ /* 0x000f280000300800 */
[----:B------:R-:W4:Y:S04]  /*2b670*/  LDL.LU R22, [R1+0x258] ;  /* 0x0002580001167983 */ /* 0x000f280000300800 */
[----:B------:R-:W4:Y:S04]  /*2b680*/  LDL.LU R23, [R1+0x25c] ;  /* 0x00025c0001177983 */ /* 0x000f280000300800 */
[----:B------:R-:W-:Y:S04]  /*2b690*/  STL.64 [R1+0x260], R4 ;  /* 0x0002600401007387 */ /* 0x000fe80000100a00 */
[----:B------:R1:W-:Y:S04]  /*2b6a0*/  STL.64 [R1+0x268], R6 ;  /* 0x0002680601007387 */ /* 0x0003e80000100a00 */
[----:B-1----:R-:W5:Y:S04]  /*2b6b0*/  LDL.LU.64 R6, [R1+0x4008] ;  /* 0x0040080001067983 */ /* 0x002f680000300a00 */
[----:B------:R-:W5:Y:S04]  /*2b6c0*/  LDL.LU.64 R4, [R1+0x4000] ;  /* 0x0040000001047983 */ /* 0x000f680000300a00 */
[----:B------:R-:W3:Y:S04]  /*2b6d0*/  LDL.LU.64 R26, [R1+0x3ff8] ;  /* 0x003ff800011a7983 */ /* 0x000ee80000300a00 */
[----:B------:R-:W4:Y:S01]  /*2b6e0*/  LDL.LU.64 R24, [R1+0x3ff0] ;  /* 0x003ff00001187983 */ /* 0x000f220000300a00 */
[----:B--2---:R-:W-:Y:S01]  /*2b6f0*/  IMAD.MOV.U32 R29, RZ, RZ, R9 ;  /* 0x000000ffff1d7224 */ /* 0x004fe200078e0009 */
[C---:B----4-:R-:W-:Y:S08]  /*2b700*/  HMMA.1688.F32.TF32 R20, R12.reuse, R24, R20 ;  /* 0x000000180c14723c */ /* 0x050ff00000081014 */
[----:B-----5:R-:W-:Y:S11]  /*2b710*/  HMMA.1688.F32.TF32 R4, R12, R8, R4 ;  /* 0x000000080c04723c */ /* 0x020ff60000081004 */
[----:B------:R1:W-:Y:S04]  /*2b720*/  STL.64 [R1+0x250], R20 ;  /* 0x0002501401007387 */ /* 0x0003e80000100a00 */
[----:B------:R2:W-:Y:S04]  /*2b730*/  STL.64 [R1+0x258], R22 ;  /* 0x0002581601007387 */ /* 0x0005e80000100a00 */
[----:B-1----:R-:W4:Y:S04]  /*2b740*/  LDL.LU R20, [R1+0x200] ;  /* 0x0002000001147983 */ /* 0x002f280000300800 */
[----:B------:R-:W4:Y:S04]  /*2b750*/  LDL.LU R21, [R1+0x204] ;  /* 0x0002040001157983 */ /* 0x000f280000300800 */
[----:B--2---:R-:W4:Y:S04]  /*2b760*/  LDL.LU R22, [R1+0x208] ;  /* 0x0002080001167983 */ /* 0x004f280000300800 */
[----:B------:R-:W4:Y:S04]  /*2b770*/  LDL.LU R23, [R1+0x20c] ;  /* 0x00020c0001177983 */ /* 0x000f280000300800 */
[----:B------:R-:W-:Y:S04]  /*2b780*/  STL.64 [R1+0x3f80], R24 ;  /* 0x003f801801007387 */ /* 0x000fe80000100a00 */
[----:B------:R1:W-:Y:S04]  /*2b790*/  STL.64 [R1+0x240], R4 ;  /* 0x0002400401007387 */ /* 0x0003e80000100a00 */
[----:B------:R2:W-:Y:S04]  /*2b7a0*/  STL.64 [R1+0x248], R6 ;  /* 0x0002480601007387 */ /* 0x0005e80000100a00 */
[----:B-1----:R-:W4:Y:S01]  /*2b7b0*/  LDL.LU R4, [R1+0x3fe8] ;  /* 0x003fe80001047983 */ /* 0x002f220000300800 */
[----:B--2---:R-:W-:-:S03]  /*2b7c0*/  IMAD.MOV.U32 R7, RZ, RZ, R8 ;  /* 0x000000ffff077224 */ /* 0x004fc600078e0008 */
[----:B------:R-:W3:Y:S02]  /*2b7d0*/  LDL.LU.64 R8, [R1+0x3fe0] ;  /* 0x003fe00001087983 */ /* 0x000ee40000300a00 */
[----:B---3--:R-:W-:Y:S01]  /*2b7e0*/  HMMA.1688.F32.TF32 R16, R12, R8, R16 ;  /* 0x000000080c10723c */ /* 0x008fe20000081010 */
[----:B------:R-:W-:Y:S02]  /*2b7f0*/  IMAD.MOV.U32 R5, RZ, RZ, R8 ;  /* 0x000000ffff057224 */ /* 0x000fe400078e0008 */
[----:B------:R-:W-:-:S15]  /*2b800*/  IMAD.MOV.U32 R6, RZ, RZ, R9 ;  /* 0x000000ffff067224 */ /* 0x000fde00078e0009 */
[----:B------:R-:W-:Y:S01]  /*2b810*/  NOP ;  /* 0x0000000000007918 */ /* 0x000fe20000000000 */
[----:B------:R-:W-:Y:S04]  /*2b820*/  STL.64 [R1+0x230], R16 ;  /* 0x0002301001007387 */ /* 0x000fe80000100a00 */
[----:B------:R1:W-:Y:S04]  /*2b830*/  STL.64 [R1+0x238], R18 ;  /* 0x0002381201007387 */ /* 0x0003e80000100a00 */
[----:B-1----:R-:W2:Y:S04]  /*2b840*/  LDL.LU.64 R18, [R1+0x3fd8] ;  /* 0x003fd80001127983 */ /* 0x002ea80000300a00 */
[----:B------:R-:W2:Y:S04]  /*2b850*/  LDL.LU.64 R16, [R1+0x3fd0] ;  /* 0x003fd00001107983 */ /* 0x000ea80000300a00 */
[----:B------:R-:W3:Y:S04]  /*2b860*/  LDL.LU.64 R10, [R1+0x3fc8] ;  /* 0x003fc800010a7983 */ /* 0x000ee80000300a00 */
[----:B------:R-:W3:Y:S01]  /*2b870*/  LDL.LU.64 R8, [R1+0x3fc0] ;  /* 0x003fc00001087983 */ /* 0x000ee20000300a00 */
[----:B------:R-:W-:-:S02]  /*2b880*/  IMAD.MOV.U32 R24, RZ, RZ, R27 ;  /* 0x000000ffff187224 */ /* 0x000fc400078e001b */
[----:B------:R-:W-:-:S07]  /*2b890*/  IMAD.MOV.U32 R25, RZ, RZ, R26 ;  /* 0x000000ffff197224 */ /* 0x000fce00078e001a */
[----:B---3--:R-:W-:Y:S01]  /*2b8a0*/  HMMA.1688.F32.TF32 R24, R12, R24, R8 ;  /* 0x000000180c18723c */ /* 0x008fe20000081008 */
[----:B------:R-:W3:Y:S04]  /*2b8b0*/  LDL.LU.64 R10, [R1+0x3fb8] ;  /* 0x003fb800010a7983 */ /* 0x000ee80000300a00 */
[----:B------:R-:W2:-:S14]  /*2b8c0*/  LDL.LU.64 R8, [R1+0x3fb0] ;  /* 0x003fb00001087983 */ /* 0x000e9c0000300a00 */
[----:B------:R-:W-:Y:S04]  /*2b8d0*/  STL.64 [R1+0x220], R24 ;  /* 0x0002201801007387 */ /* 0x000fe80000100a00 */
[----:B------:R2:W-:Y:S02]  /*2b8e0*/  STL.64 [R1+0x228], R26 ;  /* 0x0002281a01007387 */ /* 0x0005e40000100a00 */
[----:B--2---:R-:W-:Y:S02]  /*2b8f0*/  HMMA.1688.F32.TF32 R24, R12, R8, R16 ;  /* 0x000000080c18723c */ /* 0x004fe40000081010 */
[----:B------:R-:W2:-:S15]  /*2b900*/  LDL.LU R16, [R1+0x160] ;  /* 0x0001600001107983 */ /* 0x000e9e0000300800 */
[----:B------:R-:W-:Y:S02]  /*2b910*/  NOP ;  /* 0x0000000000007918 */ /* 0x000fe40000000000 */
[----:B------:R-:W-:Y:S04]  /*2b920*/  STL.64 [R1+0x210], R24 ;  /* 0x0002101801007387 */ /* 0x000fe80000100a00 */
[----:B------:R-:W-:Y:S04]  /*2b930*/  STL.64 [R1+0x218], R26 ;  /* 0x0002181a01007387 */ /* 0x000fe80000100a00 */
[----:B------:R-:W2:Y:S04]  /*2b940*/  LDL.LU R17, [R1+0x164] ;  /* 0x0001640001117983 */ /* 0x000ea80000300800 */
[----:B------:R-:W2:Y:S04]  /*2b950*/  LDL.LU R18, [R1+0x168] ;  /* 0x0001680001127983 */ /* 0x000ea80000300800 */
[----:B------:R-:W2:Y:S04]  /*2b960*/  LDL.LU R19, [R1+0x16c] ;  /* 0x00016c0001137983 */ /* 0x000ea80000300800 */
[----:B---3--:R-:W-:Y:S04]  /*2b970*/  STL.64 [R1+0x3f38], R10 ;  /* 0x003f380a01007387 */ /* 0x008fe80000100a00 */
[----:B------:R1:W-:Y:S04]  /*2b980*/  STL.64 [R1+0x3f30], R8 ;  /* 0x003f300801007387 */ /* 0x0003e80000100a00 */
[----:B-1----:R-:W3:Y:S04]  /*2b990*/  LDL.LU R8, [R1+0x110] ;  /* 0x0001100001087983 */ /* 0x002ee80000300800 */
[----:B------:R-:W3:Y:S04]  /*2b9a0*/  LDL.LU R9, [R1+0x114] ;  /* 0x0001140001097983 */ /* 0x000ee80000300800 */
[----:B------:R-:W5:Y:S04]  /*2b9b0*/  LDL.LU R10, [R1+0x118] ;  /* 0x00011800010a7983 */ /* 0x000f680000300800 */
[----:B------:R-:W5:Y:S04]  /*2b9c0*/  LDL.LU R11, [R1+0x11c] ;  /* 0x00011c00010b7983 */ /* 0x000f680000300800 */
[----:B------:R-:W2:Y:S04]  /*2b9d0*/  LDL.LU R24, [R1+0x150] ;  /* 0x0001500001187983 */ /* 0x000ea80000300800 */
[----:B------:R-:W2:Y:S04]  /*2b9e0*/  LDL.LU R25, [R1+0x154] ;  /* 0x0001540001197983 */ /* 0x000ea80000300800 */
[----:B------:R-:W2:Y:S04]  /*2b9f0*/  LDL.LU R26, [R1+0x158] ;  /* 0x00015800011a7983 */ /* 0x000ea80000300800 */
[----:B------:R-:W2:Y:S04]  /*2ba00*/  LDL.LU R27, [R1+0x15c] ;  /* 0x00015c00011b7983 */ /* 0x000ea80000300800 */
[----:B-----5:R-:W-:Y:S04]  /*2ba10*/  STL.64 [R1+0x3f48], R10 ;  /* 0x003f480a01007387 */ /* 0x020fe80000100a00 */
[----:B---3--:R1:W-:Y:S02]  /*2ba20*/  STL.64 [R1+0x3f40], R8 ;  /* 0x003f400801007387 */ /* 0x0083e40000100a00 */
[----:B-1----:R-:W-:-:S02]  /*2ba30*/  IMAD.MOV.U32 R8, RZ, RZ, R5 ;  /* 0x000000ffff087224 */ /* 0x002fc400078e0005 */
[----:B------:R-:W4:Y:S01]  /*2ba40*/  LDL.LU R5, [R1+0x3fa8] ;  /* 0x003fa80001057983 */ /* 0x000f220000300800 */
[----:B------:R-:W-:-:S03]  /*2ba50*/  IMAD.MOV.U32 R9, RZ, RZ, R6 ;  /* 0x000000ffff097224 */ /* 0x000fc600078e0006 */
[----:B------:R-:W3:Y:S04]  /*2ba60*/  LDL.LU R6, [R1+0x3fa4] ;  /* 0x003fa40001067983 */ /* 0x000ee80000300800 */
[----:B------:R1:W-:Y:S02]  /*2ba70*/  STL.64 [R1+0x3f60], R8 ;  /* 0x003f600801007387 */ /* 0x0003e40000100a00 */
[----:B-1----:R-:W-:Y:S02]  /*2ba80*/  MOV R8, R7 ;  /* 0x0000000700087202 */ /* 0x002fe40000000f00 */
[----:B------:R-:W3:Y:S01]  /*2ba90*/  LDL.LU R7, [R1+0x3fa0] ;  /* 0x003fa00001077983 */ /* 0x000ee20000300800 */
[----:B------:R-:W-:-:S05]  /*2baa0*/  IMAD.MOV.U32 R9, RZ, RZ, R29 ;  /* 0x000000ffff097224 */ /* 0x000fca00078e001d */
        /* <DEDUP_REMOVED lines=9> */
[----:B-1----:R-:W2:Y:S04]  /*2bb40*/  LDL.LU.64 R20, [R1+0x3f98] ;  /* 0x003f980001147983 */ /* 0x002ea80000300a00 */
[----:B---3--:R-:W-:Y:S04]  /*2bb50*/  STL.64 [R1+0x3f58], R6 ;  /* 0x003f580601007387 */ /* 0x008fe80000100a00 */
[----:B------:R1:W-:Y:S04]  /*2bb60*/  STL.64 [R1+0x3f50], R4 ;  /* 0x003f500401007387 */ /* 0x0003e80000100a00 */
[----:B-1----:R-:W3:Y:S04]  /*2bb70*/  LDL.LU R4, [R1+0x120] ;  /* 0x0001200001047983 */ /* 0x002ee80000300800 */
[----:B------:R-:W3:Y:S04]  /*2bb80*/  LDL.LU R5, [R1+0x124] ;  /* 0x0001240001057983 */ /* 0x000ee80000300800 */
[----:B------:R-:W4:Y:S04]  /*2bb90*/  LDL.LU R6, [R1+0x128] ;  /* 0x0001280001067983 */ /* 0x000f280000300800 */
[----:B------:R-:W4:Y:S01]  /*2bba0*/  LDL.LU R7, [R1+0x12c] ;  /* 0x00012c0001077983 */ /* 0x000f220000300800 */
[----:B--2---:R-:W-:Y:S03]  /*2bbb0*/  HMMA.1688.F32.TF32 R12, R12, R20, R16 ;  /* 0x000000140c0c723c */ /* 0x004fe60000081010 */
[----:B----4-:R-:W-:Y:S04]  /*2bbc0*/  STL.64 [R1+0x3f70], R6 ;  /* 0x003f700601007387 */ /* 0x010fe80000100a00 */
[----:B---3--:R1:W-:Y:S04]  /*2bbd0*/  STL.64 [R1+0x3f68], R4 ;  /* 0x003f680401007387 */ /* 0x0083e80000100a00 */
[----:B-1----:R-:W2:Y:S04]  /*2bbe0*/  LDL.LU R4, [R1+0x130] ;  /* 0x0001300001047983 */ /* 0x002ea80000300800 */
[----:B------:R-:W2:Y:S04]  /*2bbf0*/  LDL.LU R5, [R1+0x134] ;  /* 0x0001340001057983 */ /* 0x000ea80000300800 */
[----:B------:R-:W2:Y:S04]  /*2bc00*/  LDL.LU R6, [R1+0x138] ;  /* 0x0001380001067983 */ /* 0x000ea80000300800 */
[----:B------:R-:W2:Y:S04]  /*2bc10*/  LDL.LU R7, [R1+0x13c] ;  /* 0x00013c0001077983 */ /* 0x000ea80000300800 */
[----:B------:R-:W3:Y:S04]  /*2bc20*/  LDL.LU.64 R18, [R1+0x3f90] ;  /* 0x003f900001127983 */ /* 0x000ee80000300a00 */
[----:B------:R-:W3:Y:S04]  /*2bc30*/  LDL.LU.64 R16, [R1+0x3f88] ;  /* 0x003f880001107983 */ /* 0x000ee80000300a00 */
[----:B------:R1:W-:Y:S04]  /*2bc40*/  STL.64 [R1+0x160], R12 ;  /* 0x0001600c01007387 */ /* 0x0003e80000100a00 */
[----:B------:R4:W-:Y:S04]  /*2bc50*/  STL.64 [R1+0x168], R14 ;  /* 0x0001680e01007387 */ /* 0x0009e80000100a00 */
[----:B-1----:R-:W2:Y:S04]  /*2bc60*/  LDL.LU R12, [R1+0x100] ;  /* 0x00010000010c7983 */ /* 0x002ea80000300800 */
[----:B------:R-:W2:Y:S04]  /*2bc70*/  LDL.LU R13, [R1+0x104] ;  /* 0x00010400010d7983 */ /* 0x000ea80000300800 */
[----:B----4-:R-:W4:Y:S04]  /*2bc80*/  LDL.LU R14, [R1+0x108] ;  /* 0x00010800010e7983 */ /* 0x010f280000300800 */
[----:B------:R-:W4:Y:S04]  /*2bc90*/  LDL.LU R15, [R1+0x10c] ;  /* 0x00010c00010f7983 */ /* 0x000f280000300800 */
[----:B------:R1:W-:Y:S02]  /*2bca0*/  STL.64 [R1+0x3f28], R20 ;  /* 0x003f281401007387 */ /* 0x0003e40000100a00 */
[----:B-1----:R-:W-:-:S02]  /*2bcb0*/  IMAD.MOV.U32 R20, RZ, RZ, R3 ;  /* 0x000000ffff147224 */ /* 0x002fc400078e0003 */
[----:B------:R-:W-:-:S07]  /*2bcc0*/  IMAD.MOV.U32 R21, RZ, RZ, R2 ;  /* 0x000000ffff157224 */ /* 0x000fce00078e0002 */
[----:B---3--:R-:W-:Y:S01]  /*2bcd0*/  HMMA.1688.F32.TF32 R20, R16, R20, R24 ;  /* 0x000000141014723c */ /* 0x008fe20000081018 */
[----:B------:R-:W5:-:S15]  /*2bce0*/  LDL.LU.64 R24, [R1+0x3f80] ;  /* 0x003f800001187983 */ /* 0x000f5e0000300a00 */
[----:B------:R-:W-:-:S03]  /*2bcf0*/  NOP ;  /* 0x0000000000007918 */ /* 0x000fc60000000000 */
[----:B------:R1:W-:Y:S04]  /*2bd00*/  STL.64 [R1+0x150], R20 ;  /* 0x0001501401007387 */ /* 0x0003e80000100a00 */
[----:B------:R3:W-:Y:S04]  /*2bd10*/  STL.64 [R1+0x158], R22 ;  /* 0x0001581601007387 */ /* 0x0007e80000100a00 */
[----:B-1----:R-:W2:Y:S04]  /*2bd20*/  LDL.LU R20, [R1+0xf0] ;  /* 0x0000f00001147983 */ /* 0x002ea80000300800 */
[----:B------:R-:W2:Y:S04]  /*2bd30*/  LDL.LU R21, [R1+0xf4] ;  /* 0x0000f40001157983 */ /* 0x000ea80000300800 */
[----:B---3--:R-:W3:Y:S04]  /*2bd40*/  LDL.LU R22, [R1+0xf8] ;  /* 0x0000f80001167983 */ /* 0x008ee80000300800 */
[----:B------:R-:W3:Y:S01]  /*2bd50*/  LDL.LU R23, [R1+0xfc] ;  /* 0x0000fc0001177983 */ /* 0x000ee20000300800 */
[----:B-----5:R-:W-:-:S15]  /*2bd60*/  HMMA.1688.F32.TF32 R8, R16, R24, R8 ;  /* 0x000000181008723c */ /* 0x020fde0000081008 */
[----:B------:R-:W-:-:S04]  /*2bd70*/  NOP ;  /* 0x0000000000007918 */ /* 0x000fc80000000000 */
[----:B------:R1:W-:Y:S04]  /*2bd80*/  STL.64 [R1+0x140], R8 ;  /* 0x0001400801007387 */ /* 0x0003e80000100a00 */
[----:B------:R-:W-:Y:S04]  /*2bd90*/  STL.64 [R1+0x148], R10 ;  /* 0x0001480a01007387 */ /* 0x000fe80000100a00 */
[----:B-1----:R-:W2:Y:S04]  /*2bda0*/  LDL.LU.64 R8, [R1+0x3f78] ;  /* 0x003f780001087983 */ /* 0x002ea80000300a00 */
[----:B------:R1:W-:Y:S04]  /*2bdb0*/  STL.64 [R1+0x3f00], R24 ;  /* 0x003f001801007387 */ /* 0x0003e80000100a00 */
[----:B-1----:R-:W5:Y:S01]  /*2bdc0*/  LDL.64 R24, [R1] ;  /* 0x0000000001187983 */ /* 0x002f620000100a00 */
        /* <DEDUP_REMOVED lines=8> */
[----:B------:R-:W3:-:S13]  /*2be50*/  LDL.LU.64 R4, [R1+0x3f50] ;  /* 0x003f500001047983 */ /* 0x000eda0000300a00 */
[----:B------:R-:W-:Y:S04]  /*2be60*/  STL.64 [R1+0x120], R8 ;  /* 0x0001200801007387 */ /* 0x000fe80000100a00 */
[----:B------:R1:W-:Y:S04]  /*2be70*/  STL.64 [R1+0x128], R10 ;  /* 0x0001280a01007387 */ /* 0x0003e80000100a00 */
[----:B-1----:R-:W5:Y:S04]  /*2be80*/  LDL.LU.64 R10, [R1+0x3f48] ;  /* 0x003f4800010a7983 */ /* 0x002f680000300a00 */
[----:B------:R-:W5:Y:S02]  /*2be90*/  LDL.LU.64 R8, [R1+0x3f40] ;  /* 0x003f400001087983 */ /* 0x000f640000300a00 */
[----:B-----5:R-:W-:-:S15]  /*2bea0*/  HMMA.1688.F32.TF32 R8, R16, R24, R8 ;  /* 0x000000181008723c */ /* 0x020fde0000081008 */
[----:B------:R-:W-:-:S04]  /*2beb0*/  NOP ;  /* 0x0000000000007918 */ /* 0x000fc80000000000 */
[----:B------:R-:W-:Y:S04]  /*2bec0*/  STL.64 [R1+0x110], R8 ;  /* 0x0001100801007387 */ /* 0x000fe80000100a00 */
[----:B------:R1:W-:Y:S04]  /*2bed0*/  STL.64 [R1+0x118], R10 ;  /* 0x0001180a01007387 */ /* 0x0003e80000100a00 */
[----:B-1----:R-:W5:Y:S04]  /*2bee0*/  LDL.LU.64 R10, [R1+0x3f38] ;  /* 0x003f3800010a7983 */ /* 0x002f680000300a00 */
[----:B------:R-:W4:Y:S02]  /*2bef0*/  LDL.LU.64 R8, [R1+0x3f30] ;  /* 0x003f300001087983 */ /* 0x000f240000300a00 */
[----:B----4-:R-:W-:Y:S02]  /*2bf00*/  HMMA.1688.F32.TF32 R12, R16, R8, R12 ;  /* 0x00000008100c723c */ /* 0x010fe4000008100c */
[----:B-----5:R-:W-:Y:S04]  /*2bf10*/  STL.64 [R1+0x3ec0], R10 ;  /* 0x003ec00a01007387 */ /* 0x020fe80000100a00 */
[----:B------:R-:W-:-:S13]  /*2bf20*/  STL.64 [R1+0x3eb8], R8 ;  /* 0x003eb80801007387 */ /* 0x000fda0000100a00 */
[----:B------:R1:W-:Y:S04]  /*2bf30*/  STL.64 [R1+0x100], R12 ;  /* 0x0001000c01007387 */ /* 0x0003e80000100a00 */
[----:B------:R4:W-:Y:S04]  /*2bf40*/  STL.64 [R1+0x108], R14 ;  /* 0x0001080e01007387 */ /* 0x0009e80000100a00 */
[----:B-1----:R-:W5:Y:S04]  /*2bf50*/  LDL.LU R12, [R1+0x3d0] ;  /* 0x0003d000010c7983 */ /* 0x002f680000300800 */
[----:B------:R-:W5:Y:S04]  /*2bf60*/  LDL.LU R13, [R1+0x3d4] ;  /* 0x0003d400010d7983 */ /* 0x000f680000300800 */
[----:B----4-:R-:W4:Y:S04]  /*2bf70*/  LDL.LU R14, [R1+0x3d8] ;  /* 0x0003d800010e7983 */ /* 0x010f280000300800 */
[----:B------:R-:W4:Y:S01]  /*2bf80*/  LDL.LU R15, [R1+0x3dc] ;  /* 0x0003dc00010f7983 */ /* 0x000f220000300800 */
[----:B------:R-:W-:-:S02]  /*2bf90*/  IMAD.MOV.U32 R3, RZ, RZ, R24 ;  /* 0x000000ffff037224 */ /* 0x000fc400078e0018 */
[----:B------:R-:W-:Y:S02]  /*2bfa0*/  IMAD.MOV.U32 R2, RZ, RZ, R25 ;  /* 0x000000ffff027224 */ /* 0x000fe400078e0019 */
[----:B------:R-:W-:Y:S02]  /*2bfb0*/  IMAD.MOV.U32 R8, RZ, RZ, R3 ;  /* 0x000000ffff087224 */ /* 0x000fe400078e0003 */
[----:B------:R-:W-:Y:S01]  /*2bfc0*/  IMAD.MOV.U32 R9, RZ, RZ, R2 ;  /* 0x000000ffff097224 */ /* 0x000fe200078e0002 */
[----:B----4-:R-:W-:Y:S04]  /*2bfd0*/  STL.64 [R1+0x3f20], R14 ;  /* 0x003f200e01007387 */ /* 0x010fe80000100a00 */
[----:B-----5:R1:W-:Y:S04]  /*2bfe0*/  STL.64 [R1+0x3f18], R12 ;  /* 0x003f180c01007387 */ /* 0x0203e80000100a00 */
[----:B-1----:R-:W4:Y:S04]  /*2bff0*/  LDL.LU R12, [R1+0x50] ;  /* 0x00005000010c7983 */ /* 0x002f280000300800 */
[----:B------:R-:W4:Y:S04]  /*2c000*/  LDL.LU R13, [R1+0x54] ;  /* 0x00005400010d7983 */ /* 0x000f280000300800 */
[----:B------:R-:W4:Y:S04]  /*2c010*/  LDL.LU R14, [R1+0x58] ;  /* 0x00005800010e7983 */ /* 0x000f280000300800 */
[----:B------:R-:W4:Y:S04]  /*2c020*/  LDL.LU R15, [R1+0x5c] ;  /* 0x00005c00010f7983 */ /* 0x000f280000300800 */
[----:B------:R-:W5:Y:S04]  /*2c030*/  LDL.64 R24, [R1+0x40] ;  /* 0x0000400001187983 */ /* 0x000f680000100a00 */
[----:B------:R1:W-:Y:S04]  /*2c040*/  STL.64 [R1+0x3ed8], R8 ;  /* 0x003ed80801007387 */ /* 0x0003e80000100a00 */
[----:B-1----:R-:W2:Y:S01]  /*2c050*/  LDL.64 R8, [R1+0x10] ;  /* 0x0000100001087983 */ /* 0x002ea20000100a00 */
[C---:B---3--:R-:W-:Y:S03]  /*2c060*/  HMMA.1688.F32.TF32 R20, R16.reuse, R4, R20 ;  /* 0x000000041014723c */ /* 0x048fe60000081014 */
[----:B--2---:R1:W-:Y:S04]  /*2c070*/  STL.64 [R1+0x3ee0], R8 ;  /* 0x003ee00801007387 */ /* 0x0043e80000100a00 */
[----:B-1----:R-:W2:Y:S04]  /*2c080*/  LDL.64 R8, [R1+0x20] ;  /* 0x0000200001087983 */ /* 0x002ea80000100a00 */
[----:B--2---:R1:W-:Y:S04]  /*2c090*/  STL.64 [R1+0x3ef8], R8 ;  /* 0x003ef80801007387 */ /* 0x0043e80000100a00 */
[----:B-1----:R-:W2:Y:S04]  /*2c0a0*/  LDL.LU R8, [R1+0x3c0] ;  /* 0x0003c00001087983 */ /* 0x002ea80000300800 */
[----:B------:R-:W2:Y:S04]  /*2c0b0*/  LDL.LU R9, [R1+0x3c4] ;  /* 0x0003c40001097983 */ /* 0x000ea80000300800 */
[----:B------:R-:W2:Y:S04]  /*2c0c0*/  LDL.LU R10, [R1+0x3c8] ;  /* 0x0003c800010a7983 */ /* 0x000ea80000300800 */
[----:B------:R-:W2:Y:S04]  /*2c0d0*/  LDL.LU R11, [R1+0x3cc] ;  /* 0x0003cc00010b7983 */ /* 0x000ea80000300800 */
[----:B------:R1:W-:Y:S04]  /*2c0e0*/  STL.64 [R1+0xf0], R20 ;  /* 0x0000f01401007387 */ /* 0x0003e80000100a00 */
[----:B------:R-:W-:Y:S04]  /*2c0f0*/  STL.64 [R1+0xf8], R22 ;  /* 0x0000f81601007387 */ /* 0x000fe80000100a00 */
[----:B-1----:R-:W4:Y:S04]  /*2c100*/  LDL.LU.64 R20, [R1+0x3f28] ;  /* 0x003f280001147983 */ /* 0x002f280000300a00 */
[----:B------:R-:W-:Y:S04]  /*2c110*/  STL.64 [R1+0x3eb0], R6 ;  /* 0x003eb00601007387 */ /* 0x000fe80000100a00 */
[----:B------:R1:W-:Y:S04]  /*2c120*/  STL.64 [R1+0x3ea8], R4 ;  /* 0x003ea80401007387 */ /* 0x0003e80000100a00 */
        /* <DEDUP_REMOVED lines=9> */
[----:B------:R-:W3:Y:S01]  /*2c1c0*/  LDL.LU R7, [R1+0x39c] ;  /* 0x00039c0001077983 */ /* 0x000ee20000300800 */
[----:B----4-:R-:W-:Y:S01]  /*2c1d0*/  HMMA.1688.F32.TF32 R16, R16, R20, R12 ;  /* 0x000000141010723c */ /* 0x010fe2000008100c */
[----:B------:R-:W-:-:S02]  /*2c1e0*/  IMAD.MOV.U32 R3, RZ, RZ, R20 ;  /* 0x000000ffff037224 */ /* 0x000fc400078e0014 */
[----:B------:R-:W-:Y:S01]  /*2c1f0*/  IMAD.MOV.U32 R2, RZ, RZ, R21 ;  /* 0x000000ffff027224 */ /* 0x000fe200078e0015 */
[----:B---3--:R-:W-:Y:S04]  /*2c200*/  STL.64 [R1+0x3ef0], R6 ;  /* 0x003ef00601007387 */ /* 0x008fe80000100a00 */
[----:B--2---:R1:W-:Y:S04]  /*2c210*/  STL.64 [R1+0x3ee8], R4 ;  /* 0x003ee80401007387 */ /* 0x0043e80000100a00 */
[----:B-1----:R-:W2:Y:S04]  /*2c220*/  LDL.LU R4, [R1+0x3b0] ;  /* 0x0003b00001047983 */ /* 0x002ea80000300800 */
[----:B------:R-:W2:Y:S04]  /*2c230*/  LDL.LU R5, [R1+0x3b4] ;  /* 0x0003b40001057983 */ /* 0x000ea80000300800 */
[----:B------:R-:W2:Y:S04]  /*2c240*/  LDL.LU R6, [R1+0x3b8] ;  /* 0x0003b80001067983 */ /* 0x000ea80000300800 */
[----:B------:R-:W2:Y:S04]  /*2c250*/  LDL.LU R7, [R1+0x3bc] ;  /* 0x0003bc0001077983 */ /* 0x000ea80000300800 */
[----:B------:R-:W5:Y:S04]  /*2c260*/  LDL.LU.64 R14, [R1+0x3f20] ;  /* 0x003f2000010e7983 */ /* 0x000f680000300a00 */
[----:B------:R-:W5:Y:S04]  /*2c270*/  LDL.LU.64 R12, [R1+0x3f18] ;  /* 0x003f1800010c7983 */ /* 0x000f680000300a00 */
[----:B------:R1:W-:Y:S04]  /*2c280*/  STL.64 [R1+0x50], R16 ;  /* 0x0000501001007387 */ /* 0x0003e80000100a00 */
[----:B------:R-:W-:Y:S04]  /*2c290*/  STL.64 [R1+0x58], R18 ;  /* 0x0000581201007387 */ /* 0x000fe80000100a00 */
[----:B------:R-:W5:Y:S04]  /*2c2a0*/  LDL.LU.64 R22, [R1+0x3f10] ;  /* 0x003f100001167983 */ /* 0x000f680000300a00 */
[----:B------:R-:W5:Y:S01]  /*2c2b0*/  LDL.LU.64 R20, [R1+0x3f08] ;  /* 0x003f080001147983 */ /* 0x000f620000300a00 */
[----:B-1----:R-:W-:Y:S01]  /*2c2c0*/  IMAD.MOV.U32 R16, RZ, RZ, R3 ;  /* 0x000000ffff107224 */ /* 0x002fe200078e0003 */
[----:B------:R-:W-:-:S05]  /*2c2d0*/  MOV R17, R2 ;  /* 0x0000000200117202 */ /* 0x000fca0000000f00 */
[----:B------:R1:W-:Y:S04]  /*2c2e0*/  STL.64 [R1+0x3ea0], R16 ;  /* 0x003ea01001007387 */ /* 0x0003e80000100a00 */
[----:B-1----:R-:W3:Y:S04]  /*2c2f0*/  LDL.LU R16, [R1+0x2f0] ;  /* 0x0002f00001107983 */ /* 0x002ee80000300800 */
[----:B------:R-:W3:Y:S04]  /*2c300*/  LDL.LU R17, [R1+0x2f4] ;  /* 0x0002f40001117983 */ /* 0x000ee80000300800 */
[----:B------:R-:W3:Y:S04]  /*2c310*/  LDL.LU R18, [R1+0x2f8] ;  /* 0x0002f80001127983 */ /* 0x000ee80000300800 */
[----:B------:R-:W3:Y:S01]  /*2c320*/  LDL.LU R19, [R1+0x2fc] ;  /* 0x0002fc0001137983 */ /* 0x000ee20000300800 */
[----:B-----5:R-:W-:-:S15]  /*2c330*/  HMMA.1688.F32.TF32 R12, R20, R24, R12 ;  /* 0x00000018140c723c */ /* 0x020fde000008100c */
[----:B------:R-:W-:-:S04]  /*2c340*/  NOP ;  /* 0x0000000000007918 */ /* 0x000fc80000000000 */
[----:B------:R1:W-:Y:S04]  /*2c350*/  STL.64 [R1+0x3e0], R12 ;  /* 0x0003e00c01007387 */ /* 0x0003e80000100a00 */
[----:B------:R-:W-:Y:S04]  /*2c360*/  STL.64 [R1+0x3e8], R14 ;  /* 0x0003e80e01007387 */ /* 0x000fe80000100a00 */
[----:B------:R-:W-:Y:S04]  /*2c370*/  LDS R14, [R0+UR10+0x89280] ;  /* 0x0892800a000e7984 */ /* 0x000fe80008000800 */
[----:B------:R-:W-:Y:S01]  /*2c380*/  LDS R15, [R28+UR10+0x89280] ;  /* 0x0892800a1c0f7984 */ /* 0x000fe20008000800 */
[----:B-1----:R-:W-:-:S02]  /*2c390*/  IMAD.MOV.U32 R13, RZ, RZ, R24 ;  /* 0x000000ffff0d7224 */ /* 0x002fc400078e0018 */
[----:B------:R-:W-:Y:S02]  /*2c3a0*/  IMAD.MOV.U32 R12, RZ, RZ, R25 ;  /* 0x000000ffff0c7224 */ /* 0x000fe400078e0019 */
[----:B------:R-:W4:Y:S02]  /*2c3b0*/  LDL.LU.64 R24, [R1+0x3f00] ;  /* 0x003f000001187983 */ /* 0x000f240000300a00 */
[----:B----4-:R-:W-:-:S15]  /*2c3c0*/  HMMA.1688.F32.TF32 R8, R20, R24, R8 ;  /* 0x000000181408723c */ /* 0x010fde0000081008 */
[----:B------:R-:W-:-:S04]  /*2c3d0*/  NOP ;  /* 0x0000000000007918 */ /* 0x000fc80000000000 */
[----:B------:R1:W-:Y:S04]  /*2c3e0*/  STL.64 [R1+0x3d0], R8 ;  /* 0x0003d00801007387 */ /* 0x0003e80000100a00 */
[----:B------:R-:W-:Y:S04]  /*2c3f0*/  STL.64 [R1+0x3d8], R10 ;  /* 0x0003d80a01007387 */ /* 0x000fe80000100a00 */
[----:B-1----:R-:W2:Y:S04]  /*2c400*/  LDL.LU.64 R8, [R1+0x3ef8] ;  /* 0x003ef80001087983 */ /* 0x002ea80000300a00 */
[----:B------:R1:W-:Y:S04]  /*2c410*/  STL.64 [R1+0x3e88], R24 ;  /* 0x003e881801007387 */ /* 0x0003e80000100a00 */
[----:B-1----:R-:W4:Y:S04]  /*2c420*/  LDL.LU R24, [R1+0x3a0] ;  /* 0x0003a00001187983 */ /* 0x002f280000300800 */
[----:B------:R-:W4:Y:S04]  /*2c430*/  LDL.LU R25, [R1+0x3a4] ;  /* 0x0003a40001197983 */ /* 0x000f280000300800 */
[----:B------:R-:W4:Y:S04]  /*2c440*/  LDL.LU R26, [R1+0x3a8] ;  /* 0x0003a800011a7983 */ /* 0x000f280000300800 */
[----:B------:R-:W4:Y:S01]  /*2c450*/  LDL.LU R27, [R1+0x3ac] ;  /* 0x0003ac00011b7983 */ /* 0x000f220000300800 */
        /* <DEDUP_REMOVED lines=8> */
[----:B------:R-:W4:Y:S02]  /*2c4e0*/  LDL.LU.64 R8, [R1+0x3ee0] ;  /* 0x003ee00001087983 */ /* 0x000f240000300a00 */
[----:B----4-:R-:W-:-:S15]  /*2c4f0*/  HMMA.1688.F32.TF32 R24, R20, R8, R24 ;  /* 0x000000081418723c */ /* 0x010fde0000081018 */
[----:B------:R-:W-:-:S04]  /*2c500*/  NOP ;  /* 0x0000000000007918 */ /* 0x000fc80000000000 */
[----:B------:R-:W-:Y:S04]  /*2c510*/  STL.64 [R1+0x3b0], R24 ;  /* 0x0003b01801007387 */ /* 0x000fe80000100a00 */
[----:B------:R1:W-:Y:S02]  /*2c520*/  STL.64 [R1+0x3b8], R26 ;  /* 0x0003b81a01007387 */ /* 0x0003e40000100a00 */
[----:B-1----:R-:W-:Y:S02]  /*2c530*/  IMAD.MOV.U32 R27, RZ, RZ, R8 ;  /* 0x000000ffff1b7224 */ /* 0x002fe400078e0008 */
[----:B------:R-:W-:Y:S02]  /*2c540*/  IMAD.MOV.U32 R26, RZ, RZ, R9 ;  /* 0x000000ffff1a7224 */ /* 0x000fe400078e0009 */
[----:B------:R-:W2:Y:S02]  /*2c550*/  LDL.LU.64 R8, [R1+0x3ed8] ;  /* 0x003ed80001087983 */ /* 0x000ea40000300a00 */
[----:B--2---:R-:W-:Y:S02]  /*2c560*/  HMMA.1688.F32.TF32 R8, R20, R8, R4 ;  /* 0x000000081408723c */ /* 0x004fe40000081004 */
[----:B------:R-:W2:Y:S04]  /*2c570*/  LDL.LU.64 R6, [R1+0x3ed0] ;  /* 0x003ed00001067983 */ /* 0x000ea80000300a00 */
[----:B------:R-:W2:-:S13]  /*2c580*/  LDL.LU.64 R4, [R1+0x3ec8] ;  /* 0x003ec80001047983 */ /* 0x000e9a0000300a00 */
[----:B------:R-:W-:Y:S04]  /*2c590*/  STL.64 [R1+0x3a0], R8 ;  /* 0x0003a00801007387 */ /* 0x000fe80000100a00 */
[----:B------:R1:W-:Y:S04]  /*2c5a0*/  STL.64 [R1+0x3a8], R10 ;  /* 0x0003a80a01007387 */ /* 0x0003e80000100a00 */
[----:B-1----:R-:W4:Y:S04]  /*2c5b0*/  LDL.LU.64 R10, [R1+0x3ec0] ;  /* 0x003ec000010a7983 */ /* 0x002f280000300a00 */
        /* <DEDUP_REMOVED lines=8> */
[----:B------:R1:W-:Y:S04]  /*2c640*/  STL.64 [R1+0x3e60], R8 ;  /* 0x003e600801007387 */ /* 0x0003e80000100a00 */
[----:B-1----:R-:W4:Y:S04]  /*2c650*/  LDL.LU R8, [R1+0x1f0] ;  /* 0x0001f00001087983 */ /* 0x002f280000300800 */
[----:B------:R-:W4:Y:S04]  /*2c660*/  LDL.LU R9, [R1+0x1f4] ;  /* 0x0001f40001097983 */ /* 0x000f280000300800 */
[----:B------:R-:W4:Y:S04]  /*2c670*/  LDL.LU R10, [R1+0x1f8] ;  /* 0x0001f800010a7983 */ /* 0x000f280000300800 */
[----:B------:R-:W4:Y:S01]  /*2c680*/  LDL.LU R11, [R1+0x1fc] ;  /* 0x0001fc00010b7983 */ /* 0x000f220000300800 */
[----:B---3--:R-:W-:-:S15]  /*2c690*/  HMMA.1688.F32.TF32 R16, R20, R4, R16 ;  /* 0x000000041410723c */ /* 0x008fde0000081010 */
[----:B------:R-:W-:-:S04]  /*2c6a0*/  NOP ;  /* 0x0000000000007918 */ /* 0x000fc80000000000 */
[----:B------:R1:W-:Y:S04]  /*2c6b0*/  STL.64 [R1+0x380], R16 ;  /* 0x0003801001007387 */ /* 0x0003e80000100a00 */
[----:B------:R-:W-:Y:S04]  /*2c6c0*/  STL.64 [R1+0x388], R18 ;  /* 0x0003881201007387 */ /* 0x000fe80000100a00 */
[----:B------:R-:W-:Y:S04]  /*2c6d0*/  LDS R18, [R0+UR10+0x89300] ;  /* 0x0893000a00127984 */ /* 0x000fe80008000800 */
[----:B------:R-:W3:Y:S04]  /*2c6e0*/  LDS R19, [R28+UR10+0x89300] ;  /* 0x0893000a1c137984 */ /* 0x000ee80008000800 */
[----:B-1----:R-:W4:Y:S04]  /*2c6f0*/  LDL.LU.64 R16, [R1+0x3ea0] ;  /* 0x003ea00001107983 */ /* 0x002f280000300a00 */
[----:B--2---:R-:W-:Y:S04]  /*2c700*/  STL.64 [R1+0x3e58], R6 ;  /* 0x003e580601007387 */ /* 0x004fe80000100a00 */
[----:B------:R1:W-:Y:S04]  /*2c710*/  STL.64 [R1+0x3e50], R4 ;  /* 0x003e500401007387 */ /* 0x0003e80000100a00 */
[----:B-1----:R-:W2:Y:S01]  /*2c720*/  LDL.LU R4, [R1+0x2d0] ;  /* 0x0002d00001047983 */ /* 0x002ea20000300800 */
[----:B----4-:R-:W-:Y:S03]  /*2c730*/  HMMA.1688.F32.TF32 R8, R20, R16, R8 ;  /* 0x000000101408723c */ /* 0x010fe60000081008 */
[----:B------:R-:W-:Y:S04]  /*2c740*/  LDS R16, [R0+UR10+0x88300] ;  /* 0x0883000a00107984 */ /* 0x000fe80008000800 */
[----:B------:R-:W1:Y:S04]  /*2c750*/  LDS R17, [R28+UR10+0x88300] ;  /* 0x0883000a1c117984 */ /* 0x000e680008000800 */
[----:B------:R-:W-:Y:S04]  /*2c760*/  LDS R22, [R0+UR10+0x89380] ;  /* 0x0893800a00167984 */ /* 0x000fe80008000800 */
[----:B------:R-:W4:Y:S04]  /*2c770*/  LDS R23, [R28+UR10+0x89380] ;  /* 0x0893800a1c177984 */ /* 0x000f280008000800 */
[----:B------:R-:W-:Y:S04]  /*2c780*/  LDS R20, [R0+UR10+0x88380] ;  /* 0x0883800a00147984 */ /* 0x000fe80008000800 */
[----:B------:R-:W5:Y:S04]  /*2c790*/  LDS R21, [R28+UR10+0x88380] ;  /* 0x0883800a1c157984 */ /* 0x000f680008000800 */
[----:B------:R-:W-:Y:S04]  /*2c7a0*/  STL.64 [R1+0x2f0], R8 ;  /* 0x0002f00801007387 */ /* 0x000fe80000100a00 */
[----:B------:R-:W-:Y:S04]  /*2c7b0*/  STL.64 [R1+0x2f8], R10 ;  /* 0x0002f80a01007387 */ /* 0x000fe80000100a00 */
[----:B------:R-:W2:Y:S04]  /*2c7c0*/  LDL.LU R5, [R1+0x2d4] ;  /* 0x0002d40001057983 */ /* 0x000ea80000300800 */
[----:B------:R-:W2:Y:S04]  /*2c7d0*/  LDL.LU R6, [R1+0x2d8] ;  /* 0x0002d80001067983 */ /* 0x000ea80000300800 */
[----:B------:R-:W2:Y:S01]  /*2c7e0*/  LDL.LU R7, [R1+0x2dc] ;  /* 0x0002dc0001077983 */ /* 0x000ea20000300800 */
[----:B------:R-:W-:-:S02]  /*2c7f0*/  IMAD.MOV.U32 R24, RZ, RZ, R13 ;  /* 0x000000ffff187224 */ /* 0x000fc400078e000d */
[----:B------:R-:W-:Y:S01]  /*2c800*/  IMAD.MOV.U32 R25, RZ, RZ, R12 ;  /* 0x000000ffff197224 */ /* 0x000fe200078e000c */
[----:B------:R-:W-:Y:S04]  /*2c810*/  LDS R13, [R28+UR10+0x88280] ;  /* 0x0882800a1c0d7984 */ /* 0x000fe80008000800 */
[----:B------:R-:W1:Y:S04]  /*2c820*/  LDS R12, [R0+UR10+0x88280] ;  /* 0x0882800a000c7984 */ /* 0x000e680008000800 */
[----:B--2---:R-:W-:Y:S04]  /*2c830*/  STL.64 [R1+0x3e98], R6 ;  /* 0x003e980601007387 */ /* 0x004fe80000100a00 */
[----:B------:R2:W-:Y:S04]  /*2c840*/  STL.64 [R1+0x3e90], R4 ;  /* 0x003e900401007387 */ /* 0x0005e80000100a00 */
[----:B--2---:R-:W2:Y:S04]  /*2c850*/  LDL.LU R4, [R1+0x2e0] ;  /* 0x0002e00001047983 */ /* 0x004ea80000300800 */
[----:B------:R-:W2:Y:S04]  /*2c860*/  LDL.LU R5, [R1+0x2e4] ;  /* 0x0002e40001057983 */ /* 0x000ea80000300800 */
[----:B------:R-:W2:Y:S04]  /*2c870*/  LDL.LU R6, [R1+0x2e8] ;  /* 0x0002e80001067983 */ /* 0x000ea80000300800 */
[----:B------:R-:W2:Y:S04]  /*2c880*/  LDL.LU R7, [R1+0x2ec] ;  /* 0x0002ec0001077983 */ /* 0x000ea80000300800 */
[----:B---3--:R-:W-:Y:S04]  /*2c890*/  STL.64 [R1+0x3e30], R18 ;  /* 0x003e301201007387 */ /* 0x008fe80000100a00 */
[----:B-1----:R1:W-:Y:S02]  /*2c8a0*/  STL.64 [R1+0x3e28], R16 ;  /* 0x003e281001007387 */ /* 0x0023e40000100a00 */
[----:B-1----:R-:W-:-:S02]  /*2c8b0*/  IMAD.MOV.U32 R16, RZ, RZ, R27 ;  /* 0x000000ffff107224 */ /* 0x002fc400078e001b */
[----:B------:R-:W-:-:S05]  /*2c8c0*/  IMAD.MOV.U32 R17, RZ, RZ, R26 ;  /* 0x000000ffff117224 */ /* 0x000fca00078e001a */
[----:B------:R-:W-:Y:S04]  /*2c8d0*/  STL.64 [R1+0x3e70], R16 ;  /* 0x003e701001007387 */ /* 0x000fe80000100a00 */
[----:B----4-:R-:W-:Y:S04]  /*2c8e0*/  STL.64 [R1+0x3db0], R22 ;  /* 0x003db01601007387 */ /* 0x010fe80000100a00 */
[----:B-----5:R1:W-:Y:S04]  /*2c8f0*/  STL.64 [R1+0x3da8], R20 ;  /* 0x003da81401007387 */ /* 0x0203e80000100a00 */
[----:B-1----:R-:W3:Y:S04]  /*2c900*/  LDL.LU R20, [R1+0x190] ;  /* 0x0001900001147983 */ /* 0x002ee80000300800 */
[----:B------:R-:W3:Y:S04]  /*2c910*/  LDL.LU R21, [R1+0x194] ;  /* 0x0001940001157983 */ /* 0x000ee80000300800 */
[----:B------:R-:W4:Y:S04]  /*2c920*/  LDL.LU R22, [R1+0x198] ;  /* 0x0001980001167983 */ /* 0x000f280000300800 */
[----:B------:R-:W4:Y:S04]  /*2c930*/  LDL.LU R23, [R1+0x19c] ;  /* 0x00019c0001177983 */ /* 0x000f280000300800 */
[----:B------:R-:W5:Y:S04]  /*2c940*/  LDL.LU R8, [R1+0x2a0] ;  /* 0x0002a00001087983 */ /* 0x000f680000300800 */
[----:B------:R-:W5:Y:S04]  /*2c950*/  LDL.LU R9, [R1+0x2a4] ;  /* 0x0002a40001097983 */ /* 0x000f680000300800 */
[----:B------:R-:W3:Y:S04]  /*2c960*/  LDL.LU R10, [R1+0x2a8] ;  /* 0x0002a800010a7983 */ /* 0x000ee80000300800 */
[----:B------:R-:W3:Y:S01]  /*2c970*/  LDL.LU R11, [R1+0x2ac] ;  /* 0x0002ac00010b7983 */ /* 0x000ee20000300800 */
[C---:B--2---:R-:W-:Y:S03]  /*2c980*/  HMMA.1688.F32.TF32 R24, R12.reuse, R24, R4 ;  /* 0x000000180c18723c */ /* 0x044fe60000081004 */
[----:B---3--:R-:W-:Y:S04]  /*2c990*/  STL.64 [R1+0x3e80], R10 ;  /* 0x003e800a01007387 */ /* 0x008fe80000100a00 */
[----:B-----5:R1:W-:Y:S04]  /*2c9a0*/  STL.64 [R1+0x3e78], R8 ;  /* 0x003e780801007387 */ /* 0x0203e80000100a00 */
[----:B-1----:R-:W2:Y:S04]  /*2c9b0*/  LDL.LU R8, [R1+0x2c0] ;  /* 0x0002c00001087983 */ /* 0x002ea80000300800 */
[----:B------:R-:W2:Y:S04]  /*2c9c0*/  LDL.LU R9, [R1+0x2c4] ;  /* 0x0002c40001097983 */ /* 0x000ea80000300800 */
[----:B------:R-:W2:Y:S04]  /*2c9d0*/  LDL.LU R10, [R1+0x2c8] ;  /* 0x0002c800010a7983 */ /* 0x000ea80000300800 */
[----:B------:R-:W2:Y:S04]  /*2c9e0*/  LDL.LU R11, [R1+0x2cc] ;  /* 0x0002cc00010b7983 */ /* 0x000ea80000300800 */
[----:B----4-:R-:W-:Y:S04]  /*2c9f0*/  STL.64 [R1+0x3dc0], R22 ;  /* 0x003dc01601007387 */ /* 0x010fe80000100a00 */
[----:B------:R1:W-:Y:S04]  /*2ca00*/  STL.64 [R1+0x3db8], R20 ;  /* 0x003db81401007387 */ /* 0x0003e80000100a00 */
[----:B-1----:R-:W3:Y:S04]  /*2ca10*/  LDL.LU.64 R20, [R1] ;  /* 0x0000000001147983 */ /* 0x002ee80000300a00 */
[----:B------:R-:W4:Y:S04]  /*2ca20*/  LDL.LU.64 R6, [R1+0x3e98] ;  /* 0x003e980001067983 */ /* 0x000f280000300a00 */
[----:B------:R-:W4:Y:S04]  /*2ca30*/  LDL.LU.64 R4, [R1+0x3e90] ;  /* 0x003e900001047983 */ /* 0x000f280000300a00 */
[----:B------:R1:W-:Y:S04]  /*2ca40*/  STL.64 [R1+0x2e0], R24 ;  /* 0x0002e01801007387 */ /* 0x0003e80000100a00 */
[----:B------:R5:W-:Y:S04]  /*2ca50*/  STL.64 [R1+0x2e8], R26 ;  /* 0x0002e81a01007387 */ /* 0x000be80000100a00 */
[----:B-1----:R-:W4:Y:S02]  /*2ca60*/  LDL.LU.64 R24, [R1+0x3e88] ;  /* 0x003e880001187983 */ /* 0x002f240000300a00 */
[----:B----4-:R-:W-:Y:S02]  /*2ca70*/  HMMA.1688.F32.TF32 R4, R12, R24, R4 ;  /* 0x000000180c04723c */ /* 0x010fe40000081004 */
[----:B------:R-:W4:-:S15]  /*2ca80*/  LDL.LU R24, [R1+0x1c0] ;  /* 0x0001c00001187983 */ /* 0x000f1e0000300800 */
[----:B------:R-:W-:Y:S02]  /*2ca90*/  NOP ;  /* 0x0000000000007918 */ /* 0x000fe40000000000 */
[----:B------:R1:W-:Y:S04]  /*2caa0*/  STL.64 [R1+0x2d0], R4 ;  /* 0x0002d00401007387 */ /* 0x0003e80000100a00 */
[----:B------:R1:W-:Y:S04]  /*2cab0*/  STL.64 [R1+0x2d8], R6 ;  /* 0x0002d80601007387 */ /* 0x0003e80000100a00 */
[----:B------:R-:W4:Y:S04]  /*2cac0*/  LDL.LU R25, [R1+0x1c4] ;  /* 0x0001c40001197983 */ /* 0x000f280000300800 */
[----:B-----5:R-:W5:Y:S04]  /*2cad0*/  LDL.LU R26, [R1+0x1c8] ;  /* 0x0001c800011a7983 */ /* 0x020f680000300800 */
[----:B------:R-:W5:Y:S04]  /*2cae0*/  LDL.LU R27, [R1+0x1cc] ;  /* 0x0001cc00011b7983 */ /* 0x000f680000300800 */
[----:B-1----:R-:W2:Y:S04]  /*2caf0*/  LDL.LU R4, [R1+0x290] ;  /* 0x0002900001047983 */ /* 0x002ea80000300800 */
[----:B------:R-:W2:Y:S04]  /*2cb00*/  LDL.LU R5, [R1+0x294] ;  /* 0x0002940001057983 */ /* 0x000ea80000300800 */
[----:B------:R-:W2:Y:S04]  /*2cb10*/  LDL.LU R6, [R1+0x298] ;  /* 0x0002980001067983 */ /* 0x000ea80000300800 */
[----:B------:R-:W2:Y:S04]  /*2cb20*/  LDL.LU R7, [R1+0x29c] ;  /* 0x00029c0001077983 */ /* 0x000ea80000300800 */
[----:B-----5:R-:W-:Y:S04]  /*2cb30*/  STL.64 [R1+0x3e00], R26 ;  /* 0x003e001a01007387 */ /* 0x020fe80000100a00 */
[----:B----4-:R1:W-:Y:S04]  /*2cb40*/  STL.64 [R1+0x3df8], R24 ;  /* 0x003df81801007387 */ /* 0x0103e80000100a00 */
[----:B-1----:R-:W4:Y:S01]  /*2cb50*/  LDL.LU.64 R24, [R1+0x30] ;  /* 0x0000300001187983 */ /* 0x002f220000300a00 */
[----:B------:R-:W-:Y:S01]  /*2cb60*/  MOV R16, R3 ;  /* 0x0000000300107202 */ /* 0x000fe20000000f00 */
[----:B------:R-:W-:-:S07]  /*2cb70*/  IMAD.MOV.U32 R17, RZ, RZ, R2 ;  /* 0x000000ffff117224 */ /* 0x000fce00078e0002 */
[C---:B--2---:R-:W-:Y:S01]  /*2cb80*/  HMMA.1688.F32.TF32 R16, R12.reuse, R16, R8 ;  /* 0x000000100c10723c */ /* 0x044fe20000081008 */
[----:B----4-:R1:W-:Y:S04]  /*2cb90*/  STL.64 [R1+0x3e10], R24 ;  /* 0x003e101801007387 */ /* 0x0103e80000100a00 */
[----:B-1----:R-:W2:Y:S04]  /*2cba0*/  LDL.LU.64 R24, [R1+0x40] ;  /* 0x0000400001187983 */ /* 0x002ea80000300a00 */
[----:B--2---:R1:W-:Y:S04]  /*2cbb0*/  STL.64 [R1+0x3e38], R24 ;  /* 0x003e381801007387 */ /* 0x0043e80000100a00 */
        /* <DEDUP_REMOVED lines=8> */
[----:B-1----:R-:W2:Y:S02]  /*2cc40*/  LDL.LU.64 R16, [R1+0x3e70] ;  /* 0x003e700001107983 */ /* 0x002ea40000300a00 */
[----:B--2---:R-:W-:Y:S02]  /*2cc50*/  HMMA.1688.F32.TF32 R16, R12, R16, R24 ;  /* 0x000000100c10723c */ /* 0x004fe40000081018 */
[----:B------:R-:W2:-:S15]  /*2cc60*/  LDL.LU R24, [R1+0x460] ;  /* 0x0004600001187983 */ /* 0x000e9e0000300800 */
[----:B------:R-:W-:Y:S02]  /*2cc70*/  NOP ;  /* 0x0000000000007918 */ /* 0x000fe40000000000 */
[----:B------:R-:W-:Y:S04]  /*2cc80*/  STL.64 [R1+0x2b0], R16 ;  /* 0x0002b01001007387 */ /* 0x000fe80000100a00 */
[----:B------:R-:W-:Y:S04]  /*2cc90*/  STL.64 [R1+0x2b8], R18 ;  /* 0x0002b81201007387 */ /* 0x000fe80000100a00 */
[----:B------:R-:W2:Y:S04]  /*2cca0*/  LDL.LU R25, [R1+0x464] ;  /* 0x0004640001197983 */ /* 0x000ea80000300800 */
[----:B------:R-:W4:Y:S04]  /*2ccb0*/  LDL.LU R26, [R1+0x468] ;  /* 0x00046800011a7983 */ /* 0x000f280000300800 */
[----:B------:R-:W4:Y:S01]  /*2ccc0*/  LDL.LU R27, [R1+0x46c] ;  /* 0x00046c00011b7983 */ /* 0x000f220000300800 */
[C---:B---3--:R-:W-:Y:S03]  /*2ccd0*/  HMMA.1688.F32.TF32 R8, R12.reuse, R20, R8 ;  /* 0x000000140c08723c */ /* 0x048fe60000081008 */
[----:B----4-:R-:W-:Y:S04]  /*2cce0*/  STL.64 [R1+0x3e48], R26 ;  /* 0x003e481a01007387 */ /* 0x010fe80000100a00 */
[----:B--2---:R1:W-:Y:S04]  /*2ccf0*/  STL.64 [R1+0x3e40], R24 ;  /* 0x003e401801007387 */ /* 0x0043e80000100a00 */
[----:B-1----:R-:W2:Y:S04]  /*2cd00*/  LDL.LU R24, [R1+0x280] ;  /* 0x0002800001187983 */ /* 0x002ea80000300800 */
[----:B------:R-:W2:Y:S04]  /*2cd10*/  LDL.LU R25, [R1+0x284] ;  /* 0x0002840001197983 */ /* 0x000ea80000300800 */
[----:B------:R-:W2:Y:S04]  /*2cd20*/  LDL.LU R26, [R1+0x288] ;  /* 0x00028800011a7983 */ /* 0x000ea80000300800 */
[----:B------:R-:W2:Y:S04]  /*2cd30*/  LDL.LU R27, [R1+0x28c] ;  /* 0x00028c00011b7983 */ /* 0x000ea80000300800 */
[----:B------:R-:W3:Y:S04]  /*2cd40*/  LDL.LU.64 R16, [R1+0x70] ;  /* 0x0000700001107983 */ /* 0x000ee80000300a00 */
[----:B------:R-:W-:Y:S04]  /*2cd50*/  STL.64 [R1+0x2a0], R8 ;  /* 0x0002a00801007387 */ /* 0x000fe80000100a00 */
[----:B------:R1:W-:Y:S04]  /*2cd60*/  STL.64 [R1+0x2a8], R10 ;  /* 0x0002a80a01007387 */ /* 0x0003e80000100a00 */
[----:B-1----:R-:W4:Y:S04]  /*2cd70*/  LDL.LU.64 R10, [R1+0x3e68] ;  /* 0x003e6800010a7983 */ /* 0x002f280000300a00 */
[----:B------:R-:W5:Y:S04]  /*2cd80*/  LDL.LU.64 R8, [R1+0x3e60] ;  /* 0x003e600001087983 */ /* 0x000f680000300a00 */
[----:B------:R1:W-:Y:S04]  /*2cd90*/  STL.64 [R1+0x3dd8], R20 ;  /* 0x003dd81401007387 */ /* 0x0003e80000100a00 */
[----:B-1----:R-:W2:Y:S04]  /*2cda0*/  LDL.LU.64 R20, [R1+0x10] ;  /* 0x0000100001147983 */ /* 0x002ea80000300a00 */
[----:B--2---:R1:W-:Y:S04]  /*2cdb0*/  STL.64 [R1+0x3df0], R20 ;  /* 0x003df01401007387 */ /* 0x0043e80000100a00 */
[----:B-1----:R-:W2:Y:S01]  /*2cdc0*/  LDL.LU.64 R20, [R1+0x20] ;  /* 0x0000200001147983 */ /* 0x002ea20000300a00 */
[C---:B-----5:R-:W-:Y:S03]  /*2cdd0*/  HMMA.1688.F32.TF32 R4, R12.reuse, R8, R4 ;  /* 0x000000080c04723c */ /* 0x060fe60000081004 */
[----:B--2---:R1:W-:Y:S04]  /*2cde0*/  STL.64 [R1+0x3e08], R20 ;  /* 0x003e081401007387 */ /* 0x0043e80000100a00 */
        /* <DEDUP_REMOVED lines=12> */
[----:B-1----:R-:W5:Y:S04]  /*2ceb0*/  LDL.LU.64 R6, [R1+0x3e58] ;  /* 0x003e580001067983 */ /* 0x002f680000300a00 */
[----:B------:R-:W2:Y:S04]  /*2cec0*/  LDL.LU.64 R4, [R1+0x3e50] ;  /* 0x003e500001047983 */ /* 0x000ea80000300a00 */
[----:B----4-:R-:W-:Y:S04]  /*2ced0*/  STL.64 [R1+0x3dd0], R10 ;  /* 0x003dd00a01007387 */ /* 0x010fe80000100a00 */
[----:B------:R1:W-:Y:S04]  /*2cee0*/  STL.64 [R1+0x3dc8], R8 ;  /* 0x003dc80801007387 */ /* 0x0003e80000100a00 */
[----:B-1----:R-:W4:Y:S04]  /*2cef0*/  LDL.LU R8, [R1+0x1a0] ;  /* 0x0001a00001087983 */ /* 0x002f280000300800 */
[----:B------:R-:W4:Y:S04]  /*2cf00*/  LDL.LU R9, [R1+0x1a4] ;  /* 0x0001a40001097983 */ /* 0x000f280000300800 */
[----:B------:R-:W3:Y:S04]  /*2cf10*/  LDL.LU R10, [R1+0x1a8] ;  /* 0x0001a800010a7983 */ /* 0x000ee80000300800 */
[----:B------:R-:W3:Y:S01]  /*2cf20*/  LDL.LU R11, [R1+0x1ac] ;  /* 0x0001ac00010b7983 */ /* 0x000ee20000300800 */
[----:B--2---:R-:W-:Y:S03]  /*2cf30*/  HMMA.1688.F32.TF32 R24, R12, R4, R24 ;  /* 0x000000040c18723c */ /* 0x004fe60000081018 */
[----:B---3--:R-:W-:Y:S04]  /*2cf40*/  STL.64 [R1+0x3de8], R10 ;  /* 0x003de80a01007387 */ /* 0x008fe80000100a00 */
[----:B----4-:R1:W-:Y:S04]  /*2cf50*/  STL.64 [R1+0x3de0], R8 ;  /* 0x003de00801007387 */ /* 0x0103e80000100a00 */
[----:B-1----:R-:W2:Y:S04]  /*2cf60*/  LDL.LU R8, [R1+0x1b0] ;  /* 0x0001b00001087983 */ /* 0x002ea80000300800 */
[----:B------:R-:W2:Y:S04]  /*2cf70*/  LDL.LU R9, [R1+0x1b4] ;  /* 0x0001b40001097983 */ /* 0x000ea80000300800 */
[----:B------:R-:W2:Y:S04]  /*2cf80*/  LDL.LU R10, [R1+0x1b8] ;  /* 0x0001b800010a7983 */ /* 0x000ea80000300800 */
[----:B------:R-:W2:Y:S04]  /*2cf90*/  LDL.LU R11, [R1+0x1bc] ;  /* 0x0001bc00010b7983 */ /* 0x000ea80000300800 */
[----:B------:R-:W-:Y:S04]  /*2cfa0*/  STL.64 [R1+0x280], R24 ;  /* 0x0002801801007387 */ /* 0x000fe80000100a00 */
[----:B------:R1:W-:Y:S04]  /*2cfb0*/  STL.64 [R1+0x288], R26 ;  /* 0x0002881a01007387 */ /* 0x0003e80000100a00 */
[----:B-1----:R-:W3:Y:S04]  /*2cfc0*/  LDL.LU.64 R26, [R1+0x3e48] ;  /* 0x003e4800011a7983 */ /* 0x002ee80000300a00 */
[----:B------:R-:W3:Y:S01]  /*2cfd0*/  LDL.LU.64 R24, [R1+0x3e40] ;  /* 0x003e400001187983 */ /* 0x000ee20000300a00 */
[----:B------:R-:W-:-:S02]  /*2cfe0*/  IMAD.MOV.U32 R3, RZ, RZ, R16 ;  /* 0x000000ffff037224 */ /* 0x000fc400078e0010 */
[----:B------:R-:W-:Y:S01]  /*2cff0*/  IMAD.MOV.U32 R2, RZ, RZ, R17 ;  /* 0x000000ffff027224 */ /* 0x000fe200078e0011 */
[----:B---3--:R-:W-:Y:S01]  /*2d000*/  HMMA.1688.F32.TF32 R12, R12, R16, R24 ;  /* 0x000000100c0c723c */ /* 0x008fe20000081018 */
[----:B------:R-:W3:-:S15]  /*2d010*/  LDL.LU.64 R24, [R1+0x3e38] ;  /* 0x003e380001187983 */ /* 0x000ede0000300a00 */
[----:B------:R-:W-:-:S03]  /*2d020*/  NOP ;  /* 0x0000000000007918 */ /* 0x000fc60000000000 */
[----:B------:R-:W-:Y:S04]  /*2d030*/  STL.64 [R1+0x1f0], R12 ;  /* 0x0001f00c01007387 */ /* 0x000fe80000100a00 */
[----:B------:R1:W-:Y:S04]  /*2d040*/  STL.64 [R1+0x1f8], R14 ;  /* 0x0001f80e01007387 */ /* 0x0003e80000100a00 */
[----:B------:R-:W3:Y:S04]  /*2d050*/  LDL.LU.64 R18, [R1+0x3e30] ;  /* 0x003e300001127983 */ /* 0x000ee80000300a00 */
[----:B------:R-:W3:Y:S02]  /*2d060*/  LDL.LU.64 R16, [R1+0x3e28] ;  /* 0x003e280001107983 */ /* 0x000ee40000300a00 */
[----:B---3--:R-:W-:Y:S01]  /*2d070*/  HMMA.1688.F32.TF32 R20, R16, R24, R20 ;  /* 0x000000181014723c */ /* 0x008fe20000081014 */
[----:B-1----:R-:W-:-:S02]  /*2d080*/  IMAD.MOV.U32 R15, RZ, RZ, R24 ;  /* 0x000000ffff0f7224 */ /* 0x002fc400078e0018 */
        /* <DEDUP_REMOVED lines=20> */
[----:B-1----:R-:W-:Y:S01]  /*2d1d0*/  IMAD.MOV.U32 R25, RZ, RZ, R20 ;  /* 0x000000ffff197224 */ /* 0x002fe200078e0014 */
[----:B------:R-:W-:Y:S02]  /*2d1e0*/  MOV R24, R21 ;  /* 0x0000001500187202 */ /* 0x000fe40000000f00 */
[----:B------:R-:W2:Y:S02]  /*2d1f0*/  LDL.LU.64 R20, [R1+0x3df0] ;  /* 0x003df00001147983 */ /* 0x000ea40000300a00 */
[----:B--2---:R-:W-:Y:S01]  /*2d200*/  HMMA.1688.F32.TF32 R8, R16, R20, R8 ;  /* 0x000000141008723c */ /* 0x004fe20000081008 */
[----:B---3--:R-:W-:-:S02]  /*2d210*/  IMAD.MOV.U32 R27, RZ, RZ, R20 ;  /* 0x000000ffff1b7224 */ /* 0x008fc400078e0014 */
[----:B------:R-:W-:-:S15]  /*2d220*/  IMAD.MOV.U32 R26, RZ, RZ, R21 ;  /* 0x000000ffff1a7224 */ /* 0x000fde00078e0015 */
[----:B------:R-:W-:Y:S01]  /*2d230*/  NOP ;  /* 0x0000000000007918 */ /* 0x000fe20000000000 */
[----:B------:R-:W-:Y:S04]  /*2d240*/  STL.64 [R1+0x1b0], R8 ;  /* 0x0001b00801007387 */ /* 0x000fe80000100a00 */
[----:B------:R1:W-:Y:S04]  /*2d250*/  STL.64 [R1+0x1b8], R10 ;  /* 0x0001b80a01007387 */ /* 0x0003e80000100a00 */
[----:B-1----:R-:W2:Y:S04]  /*2d260*/  LDL.LU.64 R10, [R1+0x3de8] ;  /* 0x003de800010a7983 */ /* 0x002ea80000300a00 */
[----:B------:R-:W2:Y:S04]  /*2d270*/  LDL.LU.64 R8, [R1+0x3de0] ;  /* 0x003de00001087983 */ /* 0x000ea80000300a00 */
[----:B------:R-:W2:Y:S01]  /*2d280*/  LDL.LU.64 R20, [R1+0x3dd8] ;  /* 0x003dd80001147983 */ /* 0x000ea20000300a00 */
[----:B------:R-:W-:-:S02]  /*2d290*/  IMAD.MOV.U32 R12, RZ, RZ, R3 ;  /* 0x000000ffff0c7224 */ /* 0x000fc400078e0003 */
[----:B------:R-:W-:Y:S01]  /*2d2a0*/  IMAD.MOV.U32 R13, RZ, RZ, R2 ;  /* 0x000000ffff0d7224 */ /* 0x000fe200078e0002 */
[----:B--2---:R-:W-:Y:S01]  /*2d2b0*/  HMMA.1688.F32.TF32 R8, R16, R20, R8 ;  /* 0x000000141008723c */ /* 0x004fe20000081008 */
[----:B------:R-:W-:Y:S02]  /*2d2c0*/  IMAD.MOV.U32 R2, RZ, RZ, R20 ;  /* 0x000000ffff027224 */ /* 0x000fe400078e0014 */
[----:B------:R-:W-:-:S15]  /*2d2d0*/  IMAD.MOV.U32 R3, RZ, RZ, R21 ;  /* 0x000000ffff037224 */ /* 0x000fde00078e0015 */
[----:B------:R-:W-:Y:S01]  /*2d2e0*/  NOP ;  /* 0x0000000000007918 */ /* 0x000fe20000000000 */
[----:B------:R-:W-:Y:S04]  /*2d2f0*/  STL.64 [R1+0x1a0], R8 ;  /* 0x0001a00801007387 */ /* 0x000fe80000100a00 */
[----:B------:R1:W-:Y:S04]  /*2d300*/  STL.64 [R1+0x1a8], R10 ;  /* 0x0001a80a01007387 */ /* 0x0003e80000100a00 */
[----:B-1----:R-:W2:Y:S04]  /*2d310*/  LDL.LU.64 R10, [R1+0x3dd0] ;  /* 0x003dd000010a7983 */ /* 0x002ea80000300a00 */
[----:B------:R-:W3:Y:S04]  /*2d320*/  LDL.LU.64 R8, [R1+0x3dc8] ;  /* 0x003dc80001087983 */ /* 0x000ee80000300a00 */
[----:B------:R-:W3:Y:S04]  /*2d330*/  LDL.LU.64 R22, [R1+0x3dc0] ;  /* 0x003dc00001167983 */ /* 0x000ee80000300a00 */
[----:B------:R-:W3:Y:S02]  /*2d340*/  LDL.LU.64 R20, [R1+0x3db8] ;  /* 0x003db80001147983 */ /* 0x000ee40000300a00 */
[----:B---3--:R-:W-:-:S15]  /*2d350*/  HMMA.1688.F32.TF32 R20, R16, R8, R20 ;  /* 0x000000081014723c */ /* 0x008fde0000081014 */
[----:B------:R-:W-:-:S04]  /*2d360*/  NOP ;  /* 0x0000000000007918 */ /* 0x000fc80000000000 */
[----:B------:R-:W-:Y:S04]  /*2d370*/  STL.64 [R1+0x190], R20 ;  /* 0x0001901401007387 */ /* 0x000fe80000100a00 */
[----:B------:R1:W-:Y:S04]  /*2d380*/  STL.64 [R1+0x198], R22 ;  /* 0x0001981601007387 */ /* 0x0003e80000100a00 */
[----:B-1----:R-:W3:Y:S04]  /*2d390*/  LDL.LU.64 R22, [R1+0x3db0] ;  /* 0x003db00001167983 */ /* 0x002ee80000300a00 */
[----:B------:R-:W3:Y:S04]  /*2d3a0*/  LDL.LU.64 R20, [R1+0x3da8] ;  /* 0x003da80001147983 */ /* 0x000ee80000300a00 */
[----:B--2---:R-:W-:Y:S04]  /*2d3b0*/  STL.64 [R1+0x3d20], R10 ;  /* 0x003d200a01007387 */ /* 0x004fe80000100a00 */
[----:B------:R1:W-:Y:S02]  /*2d3c0*/  STL.64 [R1+0x3d18], R8 ;  /* 0x003d180801007387 */ /* 0x0003e40000100a00 */
[----:B-1----:R-:W-:-:S02]  /*2d3d0*/  IMAD.MOV.U32 R8, RZ, RZ, R2 ;  /* 0x000000ffff087224 */ /* 0x002fc400078e0002 */
[----:B------:R-:W-:Y:S01]  /*2d3e0*/  IMAD.MOV.U32 R9, RZ, RZ, R3 ;  /* 0x000000ffff097224 */ /* 0x000fe200078e0003 */
[----:B------:R-:W2:Y:S04]  /*2d3f0*/  LDL.LU R2, [R1+0x3da4] ;  /* 0x003da40001027983 */ /* 0x000ea80000300800 */
[----:B------:R-:W4:Y:S04]  /*2d400*/  LDL.LU R3, [R1+0x3da0] ;  /* 0x003da00001037983 */ /* 0x000f280000300800 */
[----:B------:R1:W-:Y:S04]  /*2d410*/  STL.64 [R1+0x3d38], R8 ;  /* 0x003d380801007387 */ /* 0x0003e80000100a00 */
[----:B-1----:R-:W2:Y:S04]  /*2d420*/  LDL.LU R8, [R1+0x180] ;  /* 0x0001800001087983 */ /* 0x002ea80000300800 */
[----:B------:R-:W2:Y:S04]  /*2d430*/  LDL.LU R9, [R1+0x184] ;  /* 0x0001840001097983 */ /* 0x000ea80000300800 */
[----:B------:R-:W2:Y:S04]  /*2d440*/  LDL.LU R10, [R1+0x188] ;  /* 0x00018800010a7983 */ /* 0x000ea80000300800 */
[----:B------:R-:W2:Y:S02]  /*2d450*/  LDL.LU R11, [R1+0x18c] ;  /* 0x00018c00010b7983 */ /* 0x000ea40000300800 */
[----:B--2---:R-:W-:-:S15]  /*2d460*/  HMMA.1688.F32.TF32 R8, R16, R4, R8 ;  /* 0x000000041008723c */ /* 0x004fde0000081008 */
[----:B------:R-:W-:-:S04]  /*2d470*/  NOP ;  /* 0x0000000000007918 */ /* 0x000fc80000000000 */
[----:B------:R1:W-:Y:S04]  /*2d480*/  STL.64 [R1+0x180], R8 ;  /* 0x0001800801007387 */ /* 0x0003e80000100a00 */
[----:B------:R-:W-:Y:S01]  /*2d490*/  STL.64 [R1+0x188], R10 ;  /* 0x0001880a01007387 */ /* 0x000fe20000100a00 */
[----:B-1----:R-:W-:Y:S02]  /*2d4a0*/  IMAD.MOV.U32 R8, RZ, RZ, R27 ;  /* 0x000000ffff087224 */ /* 0x002fe400078e001b */
[----:B------:R-:W-:-:S05]  /*2d4b0*/  IMAD.MOV.U32 R9, RZ, RZ, R26 ;  /* 0x000000ffff097224 */ /* 0x000fca00078e001a */
[----:B------:R1:W-:Y:S02]  /*2d4c0*/  STL.64 [R1+0x3d50], R8 ;  /* 0x003d500801007387 */ /* 0x0003e40000100a00 */
[----:B-1----:R-:W-:Y:S02]  /*2d4d0*/  IMAD.MOV.U32 R8, RZ, RZ, R25 ;  /* 0x000000ffff087224 */ /* 0x002fe400078e0019 */
[----:B------:R-:W-:Y:S02]  /*2d4e0*/  IMAD.MOV.U32 R9, RZ, RZ, R24 ;  /* 0x000000ffff097224 */ /* 0x000fe400078e0018 */
[----:B------:R-:W2:Y:S04]  /*2d4f0*/  LDL.LU R24, [R1+0xe0] ;  /* 0x0000e00001187983 */ /* 0x000ea80000300800 */
[----:B------:R-:W2:Y:S04]  /*2d500*/  LDL.LU R25, [R1+0xe4] ;  /* 0x0000e40001197983 */ /* 0x000ea80000300800 */
[----:B------:R-:W2:Y:S04]  /*2d510*/  LDL.LU R26, [R1+0xe8] ;  /* 0x0000e800011a7983 */ /* 0x000ea80000300800 */
[----:B------:R-:W2:Y:S04]  /*2d520*/  LDL.LU R27, [R1+0xec] ;  /* 0x0000ec00011b7983 */ /* 0x000ea80000300800 */
[----:B------:R-:W-:Y:S04]  /*2d530*/  STL.64 [R1+0x3d68], R8 ;  /* 0x003d680801007387 */ /* 0x000fe80000100a00 */
[----:B-----5:R-:W-:Y:S04]  /*2d540*/  STL.64 [R1+0x3d30], R6 ;  /* 0x003d300601007387 */ /* 0x020fe80000100a00 */
[----:B------:R1:W-:Y:S04]  /*2d550*/  STL.64 [R1+0x3d28], R4 ;  /* 0x003d280401007387 */ /* 0x0003e80000100a00 */
[----:B-1----:R-:W5:Y:S04]  /*2d560*/  LDL.LU R4, [R1+0x90] ;  /* 0x0000900001047983 */ /* 0x002f680000300800 */
[----:B------:R-:W5:Y:S04]  /*2d570*/  LDL.LU R5, [R1+0x94] ;  /* 0x0000940001057983 */ /* 0x000f680000300800 */
[----:B------:R-:W2:Y:S04]  /*2d580*/  LDL.LU R6, [R1+0x98] ;  /* 0x0000980001067983 */ /* 0x000ea80000300800 */
[----:B------:R-:W2:Y:S01]  /*2d590*/  LDL.LU R7, [R1+0x9c] ;  /* 0x00009c0001077983 */ /* 0x000ea20000300800 */
[----:B------:R-:W-:Y:S01]  /*2d5a0*/  MOV R8, R28 ;  /* 0x0000001c00087202 */ /* 0x000fe20000000f00 */
[----:B------:R-:W-:-:S02]  /*2d5b0*/  IMAD.MOV.U32 R9, RZ, RZ, R29 ;  /* 0x000000ffff097224 */ /* 0x000fc400078e001d */
[----:B------:R-:W3:Y:S04]  /*2d5c0*/  LDL.LU R28, [R1+0x3d9c] ;  /* 0x003d9c00011c7983 */ /* 0x000ee80000300800 */
[----:B------:R-:W3:Y:S04]  /*2d5d0*/  LDL.LU R29, [R1+0x3d98] ;  /* 0x003d9800011d7983 */ /* 0x000ee80000300800 */
[----:B------:R-:W-:Y:S04]  /*2d5e0*/  STL.64 [R1+0x3d80], R8 ;  /* 0x003d800801007387 */ /* 0x000fe80000100a00 */
[----:B--2---:R-:W-:Y:S04]  /*2d5f0*/  STL.64 [R1+0x3d48], R6 ;  /* 0x003d480601007387 */ /* 0x004fe80000100a00 */
[----:B-----5:R1:W-:Y:S04]  /*2d600*/  STL.64 [R1+0x3d40], R4 ;  /* 0x003d400401007387 */ /* 0x0203e80000100a00 */
        /* <DEDUP_REMOVED lines=16> */
[----:B------:R-:W-:-:S02]  /*2d710*/  IMAD.MOV.U32 R8, RZ, RZ, R15 ;  /* 0x000000ffff087224 */ /* 0x000fc400078e000f */
[----:B------:R-:W-:Y:S01]  /*2d720*/  IMAD.MOV.U32 R9, RZ, RZ, R14 ;  /* 0x000000ffff097224 */ /* 0x000fe200078e000e */
[----:B-----5:R-:W-:Y:S04]  /*2d730*/  STL.64 [R1+0x3d90], R6 ;  /* 0x003d900601007387 */ /* 0x020fe80000100a00 */
[----:B--2---:R1:W-:Y:S04]  /*2d740*/  STL.64 [R1+0x3d88], R4 ;  /* 0x003d880401007387 */ /* 0x0043e80000100a00 */
[----:B-1----:R-:W2:Y:S04]  /*2d750*/  LDL.LU R4, [R1+0xd0] ;  /* 0x0000d00001047983 */ /* 0x002ea80000300800 */
[----:B------:R-:W2:Y:S04]  /*2d760*/  LDL.LU R5, [R1+0xd4] ;  /* 0x0000d40001057983 */ /* 0x000ea80000300800 */
[----:B------:R-:W2:Y:S04]  /*2d770*/  LDL.LU R6, [R1+0xd8] ;  /* 0x0000d80001067983 */ /* 0x000ea80000300800 */
[----:B------:R-:W2:Y:S01]  /*2d780*/  LDL.LU R7, [R1+0xdc] ;  /* 0x0000dc0001077983 */ /* 0x000ea20000300800 */
[----:B------:R-:W-:Y:S03]  /*2d790*/  HMMA.1688.F32.TF32 R16, R16, R12, R24 ;  /* 0x0000000c1010723c */ /* 0x000fe60000081018 */
[----:B------:R-:W5:-:S15]  /*2d7a0*/  LDL.LU R24, [R1+0x80] ;  /* 0x0000800001187983 */ /* 0x000f5e0000300800 */
[----:B------:R-:W-:Y:S01]  /*2d7b0*/  NOP ;  /* 0x0000000000007918 */ /* 0x000fe20000000000 */
[----:B------:R3:W-:Y:S04]  /*2d7c0*/  STL.64 [R1+0xe0], R16 ;  /* 0x0000e01001007387 */ /* 0x0007e80000100a00 */
[----:B------:R4:W-:Y:S04]  /*2d7d0*/  STL.64 [R1+0xe8], R18 ;  /* 0x0000e81201007387 */ /* 0x0009e80000100a00 */
[----:B------:R-:W5:Y:S04]  /*2d7e0*/  LDL.LU R25, [R1+0x84] ;  /* 0x0000840001197983 */ /* 0x000f680000300800 */
[----:B------:R-:W5:Y:S04]  /*2d7f0*/  LDL.LU R26, [R1+0x88] ;  /* 0x00008800011a7983 */ /* 0x000f680000300800 */
[----:B------:R-:W5:Y:S01]  /*2d800*/  LDL.LU R27, [R1+0x8c] ;  /* 0x00008c00011b7983 */ /* 0x000f620000300800 */
[----:B---3--:R-:W-:-:S02]  /*2d810*/  IMAD.MOV.U32 R16, RZ, RZ, R29 ;  /* 0x000000ffff107224 */ /* 0x008fc400078e001d */
        /* <DEDUP_REMOVED lines=42> */
[----:B------:R-:W-:Y:S02]  /*2dac0*/  IMAD.MOV.U32 R3, RZ, RZ, R10 ;  /* 0x000000ffff037224 */ /* 0x000fe400078e000a */
[----:B------:R-:W-:Y:S02]  /*2dad0*/  IMAD.MOV.U32 R2, RZ, RZ, R11 ;  /* 0x000000ffff027224 */ /* 0x000fe400078e000b */
[----:B------:R-:W-:Y:S02]  /*2dae0*/  IMAD.MOV.U32 R29, RZ, RZ, R8 ;  /* 0x000000ffff1d7224 */ /* 0x000fe400078e0008 */
[----:B------:R-:W-:Y:S01]  /*2daf0*/  IMAD.MOV.U32 R28, RZ, RZ, R9 ;  /* 0x000000ffff1c7224 */ /* 0x000fe200078e0009 */
[----:B------:R-:W4:Y:S04]  /*2db00*/  LDL.LU.64 R10, [R1+0x3d20] ;  /* 0x003d2000010a7983 */ /* 0x000f280000300a00 */
[----:B------:R-:W5:Y:S04]  /*2db10*/  LDL.LU.64 R8, [R1+0x3d18] ;  /* 0x003d180001087983 */ /* 0x000f680000300a00 */
[----:B------:R-:W-:Y:S04]  /*2db20*/  STL [R1+0x39a8], R2 ;  /* 0x0039a80201007387 */ /* 0x000fe80000100800 */
[----:B------:R-:W-:Y:S04]  /*2db30*/  STL [R1+0x3928], R3 ;  /* 0x0039280301007387 */ /* 0x000fe80000100800 */
[----:B------:R-:W-:Y:S04]  /*2db40*/  STL [R1+0x3924], R28 ;  /* 0x0039241c01007387 */ /* 0x000fe80000100800 */
[----:B------:R1:W-:Y:S01]  /*2db50*/  STL [R1+0x3920], R29 ;  /* 0x0039201d01007387 */ /* 0x0003e20000100800 */
[----:B-----5:R-:W-:-:S15]  /*2db60*/  HMMA.1688.F32.TF32 R24, R20, R8, R24 ;  /* 0x000000081418723c */ /* 0x020fde0000081018 */
[----:B------:R-:W-:-:S04]  /*2db70*/  NOP ;  /* 0x0000000000007918 */ /* 0x000fc80000000000 */
[----:B-1----:R-:W-:Y:S01]  /*2db80*/  IMAD.MOV.U32 R29, RZ, RZ, R26 ;  /* 0x000000ffff1d7224 */ /* 0x002fe200078e001a */
[----:B------:R1:W-:Y:S01]  /*2db90*/  STL.64 [R1+0x80], R24 ;  /* 0x0000801801007387 */ /* 0x0003e20000100a00 */
[----:B------:R-:W-:-:S03]  /*2dba0*/  IMAD.MOV.U32 R28, RZ, RZ, R27 ;  /* 0x000000ffff1c7224 */ /* 0x000fc600078e001b */
[----:B------:R-:W5:Y:S04]  /*2dbb0*/  LDL.LU.64 R26, [R1+0x3d10] ;  /* 0x003d1000011a7983 */ /* 0x000f680000300a00 */
[----:B-1----:R-:W5:Y:S01]  /*2dbc0*/  LDL.LU.64 R24, [R1+0x3d08] ;  /* 0x003d080001187983 */ /* 0x002f620000300a00 */
[----:B---3--:R-:W-:Y:S01]  /*2dbd0*/  HMMA.1688.F32.TF32 R16, R20, R4, R16 ;  /* 0x000000041410723c */ /* 0x008fe20000081010 */
[----:B------:R-:W-:Y:S02]  /*2dbe0*/  LOP3.LUT R9, R0, 0x20, RZ, 0x3c, !PT ;  /* 0x0000002000097812 */ /* 0x000fe400078e3cff */
[----:B------:R-:W-:-:S15]  /*2dbf0*/  STL [R1+0x3be0], R29 ;  /* 0x003be01d01007387 */ /* 0x000fde0000100800 */
[----:B------:R-:W-:Y:S01]  /*2dc00*/  NOP ;  /* 0x0000000000007918 */ /* 0x000fe20000000000 */
[----:B------:R-:W-:Y:S04]  /*2dc10*/  STL.64 [R1+0x60], R16 ;  /* 0x0000601001007387 */ /* 0x000fe80000100a00 */
[----:B------:R-:W-:Y:S01]  /*2dc20*/  STL [R1+0x68], R18 ;  /* 0x0000681201007387 */ /* 0x000fe20000100800 */
[----:B------:R-:W-:-:S03]  /*2dc30*/  MOV R2, R19 ;  /* 0x0000001300027202 */ /* 0x000fc60000000f00 */
[----:B------:R-:W-:Y:S04]  /*2dc40*/  LDS R18, [R0+UR10+0x8b080] ;  /* 0x08b0800a00127984 */ /* 0x000fe80008000800 */
[----:B------:R-:W1:Y:S04]  /*2dc50*/  LDS R19, [R9+UR10+0x8b080] ;  /* 0x08b0800a09137984 */ /* 0x000e680008000800 */
[----:B------:R-:W-:Y:S04]  /*2dc60*/  LDS R16, [R0+UR10+0x8a080] ;  /* 0x08a0800a00107984 */ /* 0x000fe80008000800 */
[----:B------:R-:W3:Y:S01]  /*2dc70*/  LDS R17, [R9+UR10+0x8a080] ;  /* 0x08a0800a09117984 */ /* 0x000ee20008000800 */
[----:B-----5:R-:W-:Y:S03]  /*2dc80*/  HMMA.1688.F32.TF32 R12, R20, R12, R24 ;  /* 0x0000000c140c723c */ /* 0x020fe60000081018 */
[----:B------:R-:W-:Y:S04]  /*2dc90*/  LDS R22, [R0+UR10+0x8b100] ;  /* 0x08b1000a00167984 */ /* 0x000fe80008000800 */
[----:B------:R-:W5:Y:S04]  /*2dca0*/  LDS R23, [R9+UR10+0x8b100] ;  /* 0x08b1000a09177984 */ /* 0x000f680008000800 */
[----:B------:R-:W-:Y:S04]  /*2dcb0*/  LDS R20, [R0+UR10+0x8a100] ;  /* 0x08a1000a00147984 */ /* 0x000fe80008000800 */
[----:B------:R-:W1:Y:S04]  /*2dcc0*/  LDS R21, [R9+UR10+0x8a100] ;  /* 0x08a1000a09157984 */ /* 0x000e680008000800 */
[----:B------:R-:W-:Y:S04]  /*2dcd0*/  LDS R26, [R0+UR10+0x8b180] ;  /* 0x08b1800a001a7984 */ /* 0x000fe80008000800 */
[----:B------:R-:W4:Y:S04]  /*2dce0*/  LDS R27, [R9+UR10+0x8b180] ;  /* 0x08b1800a091b7984 */ /* 0x000f280008000800 */
[----:B------:R-:W-:Y:S04]  /*2dcf0*/  LDS R24, [R0+UR10+0x8a180] ;  /* 0x08a1800a00187984 */ /* 0x000fe80008000800 */
[----:B------:R-:W4:Y:S01]  /*2dd00*/  LDS R25, [R9+UR10+0x8a180] ;  /* 0x08a1800a09197984 */ /* 0x000f220008000800 */
[----:B------:R-:W-:-:S02]  /*2dd10*/  IMAD.MOV.U32 R5, RZ, RZ, R14 ;  /* 0x000000ffff057224 */ /* 0x000fc400078e000e */
[----:B------:R-:W-:Y:S01]  /*2dd20*/  IMAD.MOV.U32 R4, RZ, RZ, R15 ;  /* 0x000000ffff047224 */ /* 0x000fe200078e000f */
[----:B------:R-:W-:Y:S04]  /*2dd30*/  STL.64 [R1+0x470], R12 ;  /* 0x0004700c01007387 */ /* 0x000fe80000100a00 */
[----:B--2---:R-:W-:Y:S04]  /*2dd40*/  STL.64 [R1+0x3ca0], R6 ;  /* 0x003ca00601007387 */ /* 0x004fe80000100a00 */
[----:B------:R-:W-:Y:S04]  /*2dd50*/  LDS R12, [R0+UR10+0x8a000] ;  /* 0x08a0000a000c7984 */ /* 0x000fe80008000800 */
[----:B------:R-:W-:Y:S04]  /*2dd60*/  LDS R14, [R0+UR10+0x8b000] ;  /* 0x08b0000a000e7984 */ /* 0x000fe80008000800 */
[----:B------:R-:W-:Y:S04]  /*2dd70*/  STL.64 [R1+0x3c98], R4 ;  /* 0x003c980401007387 */ /* 0x000fe80000100a00 */
[----:B-1----:R-:W-:Y:S04]  /*2dd80*/  STL.64 [R1+0x3c80], R18 ;  /* 0x003c801201007387 */ /* 0x002fe80000100a00 */
[----:B---3--:R-:W-:Y:S04]  /*2dd90*/  STL.64 [R1+0x3c78], R16 ;  /* 0x003c781001007387 */ /* 0x008fe80000100a00 */
[----:B------:R-:W-:Y:S04]  /*2dda0*/  LDS R13, [R9+UR10+0x8a000] ;  /* 0x08a0000a090d7984 */ /* 0x000fe80008000800 */
[----:B------:R-:W1:Y:S04]  /*2ddb0*/  LDS R15, [R9+UR10+0x8b000] ;  /* 0x08b0000a090f7984 */ /* 0x000e680008000800 */
[----:B-----5:R-:W-:Y:S04]  /*2ddc0*/  STL.64 [R1+0x3bf0], R22 ;  /* 0x003bf01601007387 */ /* 0x020fe80000100a00 */
[----:B------:R2:W-:Y:S04]  /*2ddd0*/  STL.64 [R1+0x3be8], R20 ;  /* 0x003be81401007387 */ /* 0x0005e80000100a00 */
[----:B--2---:R-:W2:Y:S04]  /*2dde0*/  LDL.LU R20, [R1+0x310] ;  /* 0x0003100001147983 */ /* 0x004ea80000300800 */
[----:B------:R-:W2:Y:S01]  /*2ddf0*/  LDL.LU R21, [R1+0x314] ;  /* 0x0003140001157983 */ /* 0x000ea20000300800 */
[----:B----4-:R-:W-:-:S02]  /*2de00*/  IMAD.MOV.U32 R22, RZ, RZ, R10 ;  /* 0x000000ffff167224 */ /* 0x010fc400078e000a */
[----:B------:R-:W-:Y:S01]  /*2de10*/  IMAD.MOV.U32 R23, RZ, RZ, R11 ;  /* 0x000000ffff177224 */ /* 0x000fe200078e000b */
[----:B------:R-:W3:Y:S04]  /*2de20*/  LDL.LU R10, [R1+0x3d04] ;  /* 0x003d0400010a7983 */ /* 0x000ee80000300800 */
[----:B------:R-:W3:Y:S04]  /*2de30*/  LDL.LU R11, [R1+0x3d00] ;  /* 0x003d0000010b7983 */ /* 0x000ee80000300800 */
[----:B------:R4:W-:Y:S04]  /*2de40*/  STL.64 [R1+0x3c00], R22 ;  /* 0x003c001601007387 */ /* 0x0009e80000100a00 */
[----:B--2---:R2:W-:Y:S04]  /*2de50*/  STL.64 [R1+0x3bf8], R20 ;  /* 0x003bf81401007387 */ /* 0x0045e80000100a00 */
[----:B----4-:R-:W4:Y:S04]  /*2de60*/  LDL.64 R22, [R1+0x8] ;  /* 0x0000080001167983 */ /* 0x010f280000100a00 */
[----:B----4-:R4:W-:Y:S04]  /*2de70*/  STL.64 [R1+0x3cc8], R22 ;  /* 0x003cc81601007387 */ /* 0x0109e80000100a00 */
[----:B--2---:R-:W2:Y:S04]  /*2de80*/  LDL.LU R20, [R1+0x420] ;  /* 0x0004200001147983 */ /* 0x004ea80000300800 */
[----:B------:R-:W2:Y:S04]  /*2de90*/  LDL.LU R21, [R1+0x424] ;  /* 0x0004240001157983 */ /* 0x000ea80000300800 */
[----:B----4-:R-:W4:Y:S04]  /*2dea0*/  LDL.LU R22, [R1+0x428] ;  /* 0x0004280001167983 */ /* 0x010f280000300800 */
[----:B------:R-:W4:Y:S04]  /*2deb0*/  LDL.LU R23, [R1+0x42c] ;  /* 0x00042c0001177983 */ /* 0x000f280000300800 */
[----:B------:R-:W5:Y:S04]  /*2dec0*/  LDL.LU R16, [R1+0x430] ;  /* 0x0004300001107983 */ /* 0x000f680000300800 */
[----:B------:R-:W5:Y:S04]  /*2ded0*/  LDL.LU R17, [R1+0x434] ;  /* 0x0004340001117983 */ /* 0x000f680000300800 */
[----:B------:R-:W2:Y:S04]  /*2dee0*/  LDL.LU R18, [R1+0x438] ;  /* 0x0004380001127983 */ /* 0x000ea80000300800 */
[----:B------:R-:W2:Y:S04]  /*2def0*/  LDL.LU R19, [R1+0x43c] ;  /* 0x00043c0001137983 */ /* 0x000ea80000300800 */
[----:B------:R-:W1:Y:S04]  /*2df00*/  LDL.LU R4, [R1+0x450] ;  /* 0x0004500001047983 */ /* 0x000e680000300800 */
[----:B------:R-:W1:Y:S04]  /*2df10*/  LDL.LU R5, [R1+0x454] ;  /* 0x0004540001057983 */ /* 0x000e680000300800 */
[----:B------:R-:W1:Y:S04]  /*2df20*/  LDL.LU R6, [R1+0x458] ;  /* 0x0004580001067983 */ /* 0x000e680000300800 */
[----:B------:R-:W1:Y:S04]  /*2df30*/  LDL.LU R7, [R1+0x45c] ;  /* 0x00045c0001077983 */ /* 0x000e680000300800 */
[----:B--2---:R2:W-:Y:S04]  /*2df40*/  STL.64 [R1+0x3ce8], R18 ;  /* 0x003ce81201007387 */ /* 0x0045e80000100a00 */
[----:B-----5:R-:W-:Y:S04]  /*2df50*/  STL.64 [R1+0x3ce0], R16 ;  /* 0x003ce01001007387 */ /* 0x020fe80000100a00 */
[----:B--2---:R-:W2:Y:S04]  /*2df60*/  LDL.64 R18, [R1+0x38] ;  /* 0x0000380001127983 */ /* 0x004ea80000100a00 */
[----:B--2---:R2:W-:Y:S04]  /*2df70*/  STL.64 [R1+0x3cf8], R18 ;  /* 0x003cf81201007387 */ /* 0x0045e80000100a00 */
[----:B--2---:R-:W1:Y:S04]  /*2df80*/  LDL.64 R18, [R1+0x48] ;  /* 0x0000480001127983 */ /* 0x004e680000100a00 */
[----:B----4-:R2:W-:Y:S04]  /*2df90*/  STL.64 [R1+0x3cd8], R22 ;  /* 0x003cd81601007387 */ /* 0x0105e80000100a00 */
[----:B------:R4:W-:Y:S04]  /*2dfa0*/  STL.64 [R1+0x3cd0], R20 ;  /* 0x003cd01401007387 */ /* 0x0009e80000100a00 */
[----:B--2---:R-:W2:Y:S04]  /*2dfb0*/  LDL.64 R22, [R1+0x28] ;  /* 0x0000280001167983 */ /* 0x004ea80000100a00 */
[----:B--2---:R2:W-:Y:S04]  /*2dfc0*/  STL.64 [R1+0x3cf0], R22 ;  /* 0x003cf01601007387 */ /* 0x0045e80000100a00 */
[----:B----4-:R-:W4:Y:S04]  /*2dfd0*/  LDL.LU R20, [R1+0x440] ;  /* 0x0004400001147983 */ /* 0x010f280000300800 */
[----:B------:R-:W4:Y:S04]  /*2dfe0*/  LDL.LU R21, [R1+0x444] ;  /* 0x0004440001157983 */ /* 0x000f280000300800 */
[----:B--2---:R-:W4:Y:S04]  /*2dff0*/  LDL.LU R22, [R1+0x448] ;  /* 0x0004480001167983 */ /* 0x004f280000300800 */
[----:B------:R-:W4:Y:S04]  /*2e000*/  LDL.LU R23, [R1+0x44c] ;  /* 0x00044c0001177983 */ /* 0x000f280000300800 */
[----:B---3--:R-:W-:Y:S04]  /*2e010*/  STL.64 [R1+0x3cc0], R10 ;  /* 0x003cc00a01007387 */ /* 0x008fe80000100a00 */
[----:B------:R-:W-:Y:S04]  /*2e020*/  STL [R1+0x3cb8], R9 ;  /* 0x003cb80901007387 */ /* 0x000fe80000100800 */
[----:B------:R-:W-:Y:S04]  /*2e030*/  STL.64 [R1+0x3b68], R26 ;  /* 0x003b681a01007387 */ /* 0x000fe80000100a00 */
[----:B------:R2:W-:Y:S04]  /*2e040*/  STL.64 [R1+0x3b60], R24 ;  /* 0x003b601801007387 */ /* 0x0005e80000100a00 */
[----:B--2---:R-:W2:Y:S04]  /*2e050*/  LDL.LU R24, [R1+0x270] ;  /* 0x0002700001187983 */ /* 0x004ea80000300800 */
[----:B------:R-:W2:Y:S04]  /*2e060*/  LDL.LU R25, [R1+0x274] ;  /* 0x0002740001197983 */ /* 0x000ea80000300800 */
[----:B------:R-:W3:Y:S04]  /*2e070*/  LDL.LU R26, [R1+0x278] ;  /* 0x00027800011a7983 */ /* 0x000ee80000300800 */
[----:B------:R-:W3:Y:S01]  /*2e080*/  LDL.LU R27, [R1+0x27c] ;  /* 0x00027c00011b7983 */ /* 0x000ee20000300800 */
[----:B-1----:R-:W-:Y:S03]  /*2e090*/  HMMA.1688.F32.TF32 R4, R12, R18, R4 ;  /* 0x000000120c04723c */ /* 0x002fe60000081004 */
[----:B---3--:R-:W-:Y:S04]  /*2e0a0*/  STL.64 [R1+0x3c10], R26 ;  /* 0x003c101a01007387 */ /* 0x008fe80000100a00 */
        /* <DEDUP_REMOVED lines=8> */
[----:B------:R-:W5:Y:S01]  /*2e130*/  LDL.LU R11, [R1+0x41c] ;  /* 0x00041c00010b7983 */ /* 0x000f620000300800 */
[----:B------:R-:W-:-:S03]  /*2e140*/  IMAD.MOV.U32 R3, RZ, RZ, R19 ;  /* 0x000000ffff037224 */ /* 0x000fc600078e0013 */
[----:B---3--:R1:W-:Y:S04]  /*2e150*/  STL.64 [R1+0x3c20], R26 ;  /* 0x003c201a01007387 */ /* 0x0083e80000100a00 */
[----:B--2---:R-:W-:Y:S04]  /*2e160*/  STL.64 [R1+0x3c18], R24 ;  /* 0x003c181801007387 */ /* 0x004fe80000100a00 */
[----:B-1----:R-:W2:Y:S04]  /*2e170*/  LDL R26, [R1+0x18] ;  /* 0x00001800011a7983 */ /* 0x002ea80000100800 */
[----:B------:R-:W2:Y:S04]  /*2e180*/  LDL R27, [R1+0x1c] ;  /* 0x00001c00011b7983 */ /* 0x000ea80000100800 */
[----:B------:R1:W-:Y:S04]  /*2e190*/  STL.64 [R1+0x450], R4 ;  /* 0x0004500401007387 */ /* 0x0003e80000100a00 */
[----:B------:R3:W-:Y:S01]  /*2e1a0*/  STL.64 [R1+0x458], R6 ;  /* 0x0004580601007387 */ /* 0x0007e20000100a00 */
[----:B-1----:R-:W-:-:S03]  /*2e1b0*/  IMAD.MOV.U32 R4, RZ, RZ, R18 ;  /* 0x000000ffff047224 */ /* 0x002fc600078e0012 */
[----:B------:R-:W4:Y:S02]  /*2e1c0*/  LDL.LU.64 R18, [R1+0x3cf8] ;  /* 0x003cf80001127983 */ /* 0x000f240000300a00 */
[----:B----4-:R-:W-:Y:S01]  /*2e1d0*/  HMMA.1688.F32.TF32 R20, R12, R18, R20 ;  /* 0x000000120c14723c */ /* 0x010fe20000081014 */
[----:B---3--:R-:W-:Y:S02]  /*2e1e0*/  IMAD.MOV.U32 R6, RZ, RZ, R18 ;  /* 0x000000ffff067224 */ /* 0x008fe400078e0012 */
        /* <DEDUP_REMOVED lines=22> */
[----:B-1----:R-:W-:Y:S01]  /*2e350*/  MOV R26, R16 ;  /* 0x00000010001a7202 */ /* 0x002fe20000000f00 */
[----:B------:R-:W-:-:S02]  /*2e360*/  IMAD.MOV.U32 R27, RZ, RZ, R7 ;  /* 0x000000ffff1b7224 */ /* 0x000fc400078e0007 */
[----:B--2---:R-:W-:Y:S04]  /*2e370*/  STL.64 [R1+0x3c90], R18 ;  /* 0x003c901201007387 */ /* 0x004fe80000100a00 */
[----:B------:R1:W-:Y:S01]  /*2e380*/  STL.64 [R1+0x3c48], R26 ;  /* 0x003c481a01007387 */ /* 0x0003e20000100a00 */
[----:B-----5:R-:W-:Y:S01]  /*2e390*/  HMMA.1688.F32.TF32 R8, R12, R22, R8 ;  /* 0x000000160c08723c */ /* 0x020fe20000081008 */
[----:B-1----:R-:W-:Y:S02]  /*2e3a0*/  IMAD.MOV.U32 R26, RZ, RZ, R6 ;  /* 0x000000ffff1a7224 */ /* 0x002fe400078e0006 */
[----:B------:R-:W-:-:S05]  /*2e3b0*/  IMAD.MOV.U32 R27, RZ, RZ, R5 ;  /* 0x000000ffff1b7224 */ /* 0x000fca00078e0005 */
[----:B------:R1:W-:Y:S02]  /*2e3c0*/  STL.64 [R1+0x3c60], R26 ;  /* 0x003c601a01007387 */ /* 0x0003e40000100a00 */
[----:B-1----:R-:W-:Y:S02]  /*2e3d0*/  IMAD.MOV.U32 R26, RZ, RZ, R4 ;  /* 0x000000ffff1a7224 */ /* 0x002fe400078e0004 */
[----:B------:R-:W2:Y:S04]  /*2e3e0*/  LDL.LU R4, [R1+0x400] ;  /* 0x0004000001047983 */ /* 0x000ea80000300800 */
[----:B------:R-:W2:Y:S04]  /*2e3f0*/  LDL.LU R5, [R1+0x404] ;  /* 0x0004040001057983 */ /* 0x000ea80000300800 */
[----:B------:R-:W2:Y:S01]  /*2e400*/  LDL.LU R6, [R1+0x408] ;  /* 0x0004080001067983 */ /* 0x000ea20000300800 */
[----:B------:R-:W-:-:S03]  /*2e410*/  IMAD.MOV.U32 R27, RZ, RZ, R3 ;  /* 0x000000ffff1b7224 */ /* 0x000fc600078e0003 */
        /* <DEDUP_REMOVED lines=17> */
[----:B-----5:R-:W-:-:S02]  /*2e530*/  IMAD.MOV.U32 R22, RZ, RZ, R11 ;  /* 0x000000ffff167224 */ /* 0x020fc400078e000b */
[----:B------:R-:W-:Y:S01]  /*2e540*/  IMAD.MOV.U32 R23, RZ, RZ, R10 ;  /* 0x000000ffff177224 */ /* 0x000fe200078e000a */
        /* <DEDUP_REMOVED lines=10> */
[----:B---3--:R-:W-:-:S03]  /*2e5f0*/  IMAD.MOV.U32 R22, RZ, RZ, R10 ;  /* 0x000000ffff167224 */ /* 0x008fc600078e000a */
[----:B-1----:R-:W2:Y:S04]  /*2e600*/  LDL.LU R20, [R1+0x350] ;  /* 0x0003500001147983 */ /* 0x002ea80000300800 */
[----:B------:R-:W2:Y:S04]  /*2e610*/  LDL.LU R21, [R1+0x354] ;  /* 0x0003540001157983 */ /* 0x000ea80000300800 */
[----:B------:R-:W3:Y:S01]  /*2e620*/  LDL.LU R10, [R1+0x3cac] ;  /* 0x003cac00010a7983 */ /* 0x000ee20000300800 */
[----:B-----5:R-:W-:-:S03]  /*2e630*/  IMAD.MOV.U32 R23, RZ, RZ, R11 ;  /* 0x000000ffff177224 */ /* 0x020fc600078e000b */
        /* <DEDUP_REMOVED lines=19> */
[----:B------:R-:W-:Y:S01]  /*2e770*/  IMAD.MOV.U32 R8, RZ, RZ, R18 ;  /* 0x000000ffff087224 */ /* 0x000fe200078e0012 */
[----:B------:R-:W-:-:S15]  /*2e780*/  MOV R3, R19 ;  /* 0x0000001300037202 */ /* 0x000fde0000000f00 */
        /* <DEDUP_REMOVED lines=49> */
[----:B------:R-:W4:Y:S04]  /*2eaa0*/  LDL.LU R8, [R1+0x300] ;  /* 0x0003000001087983 */ /* 0x000f280000300800 */
[----:B-1----:R-:W4:Y:S04]  /*2eab0*/  LDL.LU R9, [R1+0x304] ;  /* 0x0003040001097983 */ /* 0x002f280000300800 */
        /* <DEDUP_REMOVED lines=11> */
[----:B------:R-:W-:Y:S04]  /*2eb70*/  STL.64 [R1+0x270], R8 ;  /* 0x0002700801007387 */ /* 0x000fe80000100a00 */
[----:B------:R-:W-:Y:S04]  /*2eb80*/  STL.64 [R1+0x278], R10 ;  /* 0x0002780a01007387 */ /* 0x000fe80000100a00 */
[----:B------:R-:W4:Y:S04]  /*2eb90*/  LDL.LU R5, [R1+0x224] ;  /* 0x0002240001057983 */ /* 0x000f280000300800 */
[----:B------:R-:W2:Y:S04]  /*2eba0*/  LDL.LU R6, [R1+0x228] ;  /* 0x0002280001067983 */ /* 0x000ea80000300800 */
[----:B------:R-:W2:Y:S04]  /*2ebb0*/  LDL.LU R7, [R1+0x22c] ;  /* 0x00022c0001077983 */ /* 0x000ea80000300800 */
[----:B--2---:R1:W-:Y:S04]  /*2ebc0*/  STL.64 [R1+0x3b90], R6 ;  /* 0x003b900601007387 */ /* 0x0043e80000100a00 */
[----:B----4-:R-:W-:Y:S04]  /*2ebd0*/  STL.64 [R1+0x3b88], R4 ;  /* 0x003b880401007387 */ /* 0x010fe80000100a00 */
[----:B-1----:R-:W2:Y:S04]  /*2ebe0*/  LDL.64 R6, [R1+0x18] ;  /* 0x0000180001067983 */ /* 0x002ea80000100a00 */
[----:B--2---:R1:W-:Y:S04]  /*2ebf0*/  STL.64 [R1+0x3ba8], R6 ;  /* 0x003ba80601007387 */ /* 0x0043e80000100a00 */
[----:B-1----:R-:W2:Y:S04]  /*2ec00*/  LDL.64 R6, [R1+0x28] ;  /* 0x0000280001067983 */ /* 0x002ea80000100a00 */
[----:B--2---:R1:W-:Y:S04]  /*2ec10*/  STL.64 [R1+0x3bc0], R6 ;  /* 0x003bc00601007387 */ /* 0x0043e80000100a00 */
[----:B------:R-:W2:Y:S04]  /*2ec20*/  LDL.LU R24, [R1+0x210] ;  /* 0x0002100001187983 */ /* 0x000ea80000300800 */
[----:B------:R-:W2:Y:S04]  /*2ec30*/  LDL.LU R25, [R1+0x214] ;  /* 0x0002140001197983 */ /* 0x000ea80000300800 */
[----:B------:R-:W4:Y:S04]  /*2ec40*/  LDL.LU R26, [R1+0x218] ;  /* 0x00021800011a7983 */ /* 0x000f280000300800 */
[----:B------:R-:W4:Y:S04]  /*2ec50*/  LDL.LU R27, [R1+0x21c] ;  /* 0x00021c00011b7983 */ /* 0x000f280000300800 */
[----:B------:R-:W3:Y:S04]  /*2ec60*/  LDL.LU R8, [R1+0x260] ;  /* 0x0002600001087983 */ /* 0x000ee80000300800 */
[----:B------:R-:W3:Y:S04]  /*2ec70*/  LDL.LU R9, [R1+0x264] ;  /* 0x0002640001097983 */ /* 0x000ee80000300800 */
[----:B------:R-:W3:Y:S04]  /*2ec80*/  LDL.LU R10, [R1+0x268] ;  /* 0x00026800010a7983 */ /* 0x000ee80000300800 */
[----:B------:R-:W3:Y:S04]  /*2ec90*/  LDL.LU R11, [R1+0x26c] ;  /* 0x00026c00010b7983 */ /* 0x000ee80000300800 */
[----:B-1----:R-:W5:Y:S04]  /*2eca0*/  LDL.64 R6, [R1+0x38] ;  /* 0x0000380001067983 */ /* 0x002f680000100a00 */
[----:B-----5:R1:W-:Y:S04]  /*2ecb0*/  STL.64 [R1+0x3bc8], R6 ;  /* 0x003bc80601007387 */ /* 0x0203e80000100a00 */
[----:B-1----:R-:W3:Y:S04]  /*2ecc0*/  LDL.64 R6, [R1+0x48] ;  /* 0x0000480001067983 */ /* 0x002ee80000100a00 */
        /* <DEDUP_REMOVED lines=10> */
[----:B------:R-:W2:Y:S04]  /*2ed70*/  LDL.LU R26, [R1+0x248] ;  /* 0x00024800011a7983 */ /* 0x000ea80000300800 */
[----:B------:R-:W2:Y:S04]  /*2ed80*/  LDL.LU R27, [R1+0x24c] ;  /* 0x00024c00011b7983 */ /* 0x000ea80000300800 */
[----:B------:R1:W-:Y:S04]  /*2ed90*/  STL.64 [R1+0x3b70], R14 ;  /* 0x003b700e01007387 */ /* 0x0003e80000100a00 */
[----:B------:R-:W4:Y:S04]  /*2eda0*/  LDL.LU R12, [R1+0x250] ;  /* 0x00025000010c7983 */ /* 0x000f280000300800 */
[----:B------:R-:W4:Y:S04]  /*2edb0*/  LDL.LU R13, [R1+0x254] ;  /* 0x00025400010d7983 */ /* 0x000f280000300800 */
[----:B-1----:R-:W4:Y:S04]  /*2edc0*/  LDL.LU R14, [R1+0x258] ;  /* 0x00025800010e7983 */ /* 0x002f280000300800 */
[----:B------:R-:W4:Y:S04]  /*2edd0*/  LDL.LU R15, [R1+0x25c] ;  /* 0x00025c00010f7983 */ /* 0x000f280000300800 */
[----:B------:R-:W5:Y:S04]  /*2ede0*/  LDL.LU R16, [R1+0x50] ;  /* 0x0000500001107983 */ /* 0x000f680000300800 */
[----:B------:R-:W5:Y:S04]  /*2edf0*/  LDL.LU R17, [R1+0x54] ;  /* 0x0000540001117983 */ /* 0x000f680000300800 */
[----:B------:R-:W2:Y:S04]  /*2ee00*/  LDL.LU R18, [R1+0x58] ;  /* 0x0000580001127983 */ /* 0x000ea80000300800 */
[----:B------:R-:W2:Y:S01]  /*2ee10*/  LDL.LU R19, [R1+0x5c] ;  /* 0x00005c0001137983 */ /* 0x000ea20000300800 */
[----:B---3--:R-:W-:Y:S03]  /*2ee20*/  HMMA.1688.F32.TF32 R8, R20, R6, R8 ;  /* 0x000000061408723c */ /* 0x008fe60000081008 */
[----:B--2---:R-:W-:Y:S04]  /*2ee30*/  STL.64 [R1+0x3ad8], R18 ;  /* 0x003ad81201007387 */ /* 0x004fe80000100a00 */
[----:B-----5:R1:W-:Y:S04]  /*2ee40*/  STL.64 [R1+0x3ad0], R16 ;  /* 0x003ad01001007387 */ /* 0x0203e80000100a00 */
[----:B-1----:R-:W2:Y:S04]  /*2ee50*/  LDL.LU R16, [R1+0x100] ;  /* 0x0001000001107983 */ /* 0x002ea80000300800 */
[----:B------:R-:W2:Y:S04]  /*2ee60*/  LDL.LU R17, [R1+0x104] ;  /* 0x0001040001117983 */ /* 0x000ea80000300800 */
[----:B------:R-:W3:Y:S04]  /*2ee70*/  LDL.LU R18, [R1+0x108] ;  /* 0x0001080001127983 */ /* 0x000ee80000300800 */
[----:B------:R-:W3:Y:S04]  /*2ee80*/  LDL.LU R19, [R1+0x10c] ;  /* 0x00010c0001137983 */ /* 0x000ee80000300800 */
[----:B---3--:R1:W-:Y:S04]  /*2ee90*/  STL.64 [R1+0x3ae8], R18 ;  /* 0x003ae81201007387 */ /* 0x0083e80000100a00 */
[----:B--2---:R-:W-:Y:S01]  /*2eea0*/  STL.64 [R1+0x3ae0], R16 ;  /* 0x003ae01001007387 */ /* 0x004fe20000100a00 */
[----:B-1----:R-:W-:-:S03]  /*2eeb0*/  IMAD.MOV.U32 R18, RZ, RZ, R29 ;  /* 0x000000ffff127224 */ /* 0x002fc600078e001d */
[----:B------:R-:W2:Y:S04]  /*2eec0*/  LDL.LU R29, [R1+0x3be0] ;  /* 0x003be000011d7983 */ /* 0x000ea80000300800 */
[----:B------:R1:W-:Y:S04]  /*2eed0*/  STL.64 [R1+0x260], R8 ;  /* 0x0002600801007387 */ /* 0x0003e80000100a00 */
[----:B------:R3:W-:Y:S01]  /*2eee0*/  STL.64 [R1+0x268], R10 ;  /* 0x0002680a01007387 */ /* 0x0007e20000100a00 */
[----:B------:R-:W-:Y:S02]  /*2eef0*/  IMAD.MOV.U32 R19, RZ, RZ, R3 ;  /* 0x000000ffff137224 */ /* 0x000fe400078e0003 */
[----:B------:R-:W-:-:S02]  /*2ef00*/  IMAD.MOV.U32 R3, RZ, RZ, R7 ;  /* 0x000000ffff037224 */ /* 0x000fc400078e0007 */
[----:B-1----:R-:W-:Y:S01]  /*2ef10*/  IMAD.MOV.U32 R8, RZ, RZ, R6 ;  /* 0x000000ffff087224 */ /* 0x002fe200078e0006 */
[----:B---3--:R-:W3:Y:S04]  /*2ef20*/  LDL.LU.64 R10, [R1+0x3bd8] ;  /* 0x003bd800010a7983 */ /* 0x008ee80000300a00 */
[----:B------:R-:W5:Y:S04]  /*2ef30*/  LDL.LU R9, [R1+0x3bd0] ;  /* 0x003bd00001097983 */ /* 0x000f680000300800 */
[----:B------:R-:W4:Y:S02]  /*2ef40*/  LDL.LU.64 R6, [R1+0x3bc8] ;  /* 0x003bc80001067983 */ /* 0x000f240000300a00 */
[----:B----4-:R-:W-:-:S15]  /*2ef50*/  HMMA.1688.F32.TF32 R12, R20, R6, R12 ;  /* 0x00000006140c723c */ /* 0x010fde000008100c */
[----:B------:R-:W-:-:S04]  /*2ef60*/  NOP ;  /* 0x0000000000007918 */ /* 0x000fc80000000000 */
[----:B------:R1:W-:Y:S04]  /*2ef70*/  STL.64 [R1+0x250], R12 ;  /* 0x0002500c01007387 */ /* 0x0003e80000100a00 */
[----:B------:R4:W-:Y:S01]  /*2ef80*/  STL.64 [R1+0x258], R14 ;  /* 0x0002580e01007387 */ /* 0x0009e20000100a00 */
[----:B-1----:R-:W-:Y:S02]  /*2ef90*/  IMAD.MOV.U32 R13, RZ, RZ, R6 ;  /* 0x000000ffff0d7224 */ /* 0x002fe400078e0006 */
[----:B------:R-:W-:Y:S02]  /*2efa0*/  IMAD.MOV.U32 R12, RZ, RZ, R7 ;  /* 0x000000ffff0c7224 */ /* 0x000fe400078e0007 */
[----:B------:R-:W2:Y:S02]  /*2efb0*/  LDL.LU.64 R6, [R1+0x3bc0] ;  /* 0x003bc00001067983 */ /* 0x000ea40000300a00 */
[----:B--2---:R-:W-:Y:S01]  /*2efc0*/  HMMA.1688.F32.TF32 R24, R20, R6, R24 ;  /* 0x000000061418723c */ /* 0x004fe20000081018 */
[----:B----4-:R-:W-:Y:S01]  /*2efd0*/  MOV R15, R6 ;  /* 0x00000006000f7202 */ /* 0x010fe20000000f00 */
[----:B------:R-:W-:-:S15]  /*2efe0*/  IMAD.MOV.U32 R14, RZ, RZ, R7 ;  /* 0x000000ffff0e7224 */ /* 0x000fde00078e0007 */
[----:B------:R-:W-:Y:S02]  /*2eff0*/  NOP ;  /* 0x0000000000007918 */ /* 0x000fe40000000000 */
        /* <DEDUP_REMOVED lines=11> */
[----:B-1----:R-:W3:Y:S04]  /*2f0b0*/  LDL.LU.64 R26, [R1+0x3ba0] ;  /* 0x003ba000011a7983 */ /* 0x002ee80000300a00 */
[----:B------:R-:W3:Y:S04]  /*2f0c0*/  LDL.LU.64 R24, [R1+0x3b98] ;  /* 0x003b980001187983 */ /* 0x000ee80000300a00 */
[----:B------:R-:W2:Y:S04]  /*2f0d0*/  LDL.LU.64 R6, [R1+0x3b90] ;  /* 0x003b900001067983 */ /* 0x000ea80000300a00 */
[----:B------:R-:W2:Y:S02]  /*2f0e0*/  LDL.LU.64 R4, [R1+0x3b88] ;  /* 0x003b880001047983 */ /* 0x000ea40000300a00 */
[----:B--2---:R-:W-:-:S15]  /*2f0f0*/  HMMA.1688.F32.TF32 R4, R20, R18, R4 ;  /* 0x000000121404723c */ /* 0x004fde0000081004 */
[----:B------:R-:W-:-:S04]  /*2f100*/  NOP ;  /* 0x0000000000007918 */ /* 0x000fc80000000000 */
[----:B------:R-:W-:Y:S04]  /*2f110*/  STL.64 [R1+0x220], R4 ;  /* 0x0002200401007387 */ /* 0x000fe80000100a00 */
[----:B------:R1:W-:Y:S04]  /*2f120*/  STL.64 [R1+0x228], R6 ;  /* 0x0002280601007387 */ /* 0x0003e80000100a00 */
[----:B-1----:R-:W2:Y:S04]  /*2f130*/  LDL.LU.64 R6, [R1+0x3b80] ;  /* 0x003b800001067983 */ /* 0x002ea80000300a00 */
[----:B------:R-:W4:Y:S04]  /*2f140*/  LDL.LU.64 R4, [R1+0x3b78] ;  /* 0x003b780001047983 */ /* 0x000f280000300a00 */
[----:B------:R1:W-:Y:S02]  /*2f150*/  STL.64 [R1+0x3b00], R18 ;  /* 0x003b001201007387 */ /* 0x0003e40000100a00 */
[----:B-1----:R-:W-:-:S02]  /*2f160*/  IMAD.MOV.U32 R18, RZ, RZ, R17 ;  /* 0x000000ffff127224 */ /* 0x002fc400078e0011 */
[----:B------:R-:W-:-:S05]  /*2f170*/  IMAD.MOV.U32 R19, RZ, RZ, R16 ;  /* 0x000000ffff137224 */ /* 0x000fca00078e0010 */
[----:B------:R1:W-:Y:S02]  /*2f180*/  STL.64 [R1+0x3b18], R18 ;  /* 0x003b181201007387 */ /* 0x0003e40000100a00 */
[----:B-1----:R-:W-:Y:S02]  /*2f190*/  IMAD.MOV.U32 R18, RZ, RZ, R15 ;  /* 0x000000ffff127224 */ /* 0x002fe400078e000f */
[----:B------:R-:W-:-:S05]  /*2f1a0*/  IMAD.MOV.U32 R19, RZ, RZ, R14 ;  /* 0x000000ffff137224 */ /* 0x000fca00078e000e */
[----:B------:R1:W-:Y:S02]  /*2f1b0*/  STL.64 [R1+0x3b30], R18 ;  /* 0x003b301201007387 */ /* 0x0003e40000100a00 */
[----:B-1----:R-:W-:Y:S02]  /*2f1c0*/  IMAD.MOV.U32 R18, RZ, RZ, R13 ;  /* 0x000000ffff127224 */ /* 0x002fe400078e000d */
[----:B------:R-:W-:Y:S02]  /*2f1d0*/  IMAD.MOV.U32 R19, RZ, RZ, R12 ;  /* 0x000000ffff137224 */ /* 0x000fe400078e000c */
[----:B---3--:R-:W-:Y:S03]  /*2f1e0*/  HMMA.1688.F32.TF32 R12, R20, R10, R24 ;  /* 0x0000000a140c723c */ /* 0x008fe60000081018 */
[----:B------:R1:W-:-:S15]  /*2f1f0*/  STL.64 [R1+0x3b48], R18 ;  /* 0x003b481201007387 */ /* 0x0003de0000100a00 */
[----:B------:R-:W-:Y:S01]  /*2f200*/  NOP ;  /* 0x0000000000007918 */ /* 0x000fe20000000000 */
[----:B------:R3:W-:Y:S04]  /*2f210*/  STL.64 [R1+0x210], R12 ;  /* 0x0002100c01007387 */ /* 0x0007e80000100a00 */
[----:B------:R1:W-:Y:S04]  /*2f220*/  STL.64 [R1+0x218], R14 ;  /* 0x0002180e01007387 */ /* 0x0003e80000100a00 */
[----:B------:R-:W2:Y:S04]  /*2f230*/  LDL.LU R24, [R1+0x160] ;  /* 0x0001600001187983 */ /* 0x000ea80000300800 */
[----:B------:R-:W2:Y:S04]  /*2f240*/  LDL.LU R25, [R1+0x164] ;  /* 0x0001640001197983 */ /* 0x000ea80000300800 */
[----:B------:R-:W2:Y:S04]  /*2f250*/  LDL.LU R26, [R1+0x168] ;  /* 0x00016800011a7983 */ /* 0x000ea80000300800 */
[----:B------:R-:W2:Y:S01]  /*2f260*/  LDL.LU R27, [R1+0x16c] ;  /* 0x00016c00011b7983 */ /* 0x000ea20000300800 */
[----:B-1----:R-:W-:-:S03]  /*2f270*/  IMAD.MOV.U32 R18, RZ, RZ, R8 ;  /* 0x000000ffff127224 */ /* 0x002fc600078e0008 */
[----:B---3--:R-:W2:Y:S04]  /*2f280*/  LDL.LU R12, [R1+0x200] ;  /* 0x00020000010c7983 */ /* 0x008ea80000300800 */
[----:B------:R-:W2:Y:S04]  /*2f290*/  LDL.LU R13, [R1+0x204] ;  /* 0x00020400010d7983 */ /* 0x000ea80000300800 */
[----:B------:R-:W2:Y:S04]  /*2f2a0*/  LDL.LU R14, [R1+0x208] ;  /* 0x00020800010e7983 */ /* 0x000ea80000300800 */
[----:B------:R-:W2:Y:S04]  /*2f2b0*/  LDL.LU R15, [R1+0x20c] ;  /* 0x00020c00010f7983 */ /* 0x000ea80000300800 */
[----:B------:R-:W-:Y:S04]  /*2f2c0*/  STL.64 [R1+0x3af8], R10 ;  /* 0x003af80a01007387 */ /* 0x000fe80000100a00 */
[----:B-----5:R1:W-:Y:S04]  /*2f2d0*/  STL [R1+0x3af0], R9 ;  /* 0x003af00901007387 */ /* 0x0203e80000100800 */
[----:B------:R-:W3:Y:S04]  /*2f2e0*/  LDL.LU R8, [R1+0x110] ;  /* 0x0001100001087983 */ /* 0x000ee80000300800 */
[----:B-1----:R-:W3:Y:S04]  /*2f2f0*/  LDL.LU R9, [R1+0x114] ;  /* 0x0001140001097983 */ /* 0x002ee80000300800 */
        /* <DEDUP_REMOVED lines=14> */
[----:B--2---:R-:W-:Y:S03]  /*2f3e0*/  HMMA.1688.F32.TF32 R12, R20, R6, R12 ;  /* 0x00000006140c723c */ /* 0x004fe6000008100c */
[----:B-----5:R-:W-:Y:S04]  /*2f3f0*/  STL.64 [R1+0x3b40], R10 ;  /* 0x003b400a01007387 */ /* 0x020fe80000100a00 */
        /* <DEDUP_REMOVED lines=13> */
[----:B------:R-:W-:-:S03]  /*2f4d0*/  MOV R19, R3 ;  /* 0x0000000300137202 */ /* 0x000fc60000000f00 */
[----:B------:R-:W-:Y:S04]  /*2f4e0*/  LDS R12, [R0+UR10+0x8a380] ;  /* 0x08a3800a000c7984 */ /* 0x000fe80008000800 */
[----:B-1----:R-:W3:Y:S02]  /*2f4f0*/  LDL.LU.64 R14, [R1+0x3b70] ;  /* 0x003b7000010e7983 */ /* 0x002ee40000300a00 */
[----:B---3--:R-:W-:Y:S02]  /*2f500*/  HMMA.1688.F32.TF32 R20, R20, R14, R24 ;  /* 0x0000000e1414723c */ /* 0x008fe40000081018 */
[----:B------:R-:W2:Y:S04]  /*2f510*/  LDL.LU.64 R26, [R1+0x3b68] ;  /* 0x003b6800011a7983 */ /* 0x000ea80000300a00 */
[----:B------:R-:W2:-:S13]  /*2f520*/  LDL.LU.64 R24, [R1+0x3b60] ;  /* 0x003b600001187983 */ /* 0x000e9a0000300a00 */
[----:B------:R1:W-:Y:S04]  /*2f530*/  STL.64 [R1+0x160], R20 ;  /* 0x0001601401007387 */ /* 0x0003e80000100a00 */
[----:B------:R3:W-:Y:S04]  /*2f540*/  STL.64 [R1+0x168], R22 ;  /* 0x0001681601007387 */ /* 0x0007e80000100a00 */
[----:B-1----:R-:W5:Y:S04]  /*2f550*/  LDL.LU R20, [R1+0xf0] ;  /* 0x0000f00001147983 */ /* 0x002f680000300800 */
[----:B------:R-:W5:Y:S04]  /*2f560*/  LDL.LU R21, [R1+0xf4] ;  /* 0x0000f40001157983 */ /* 0x000f680000300800 */
[----:B---3--:R-:W5:Y:S04]  /*2f570*/  LDL.LU R22, [R1+0xf8] ;  /* 0x0000f80001167983 */ /* 0x008f680000300800 */
        /* <DEDUP_REMOVED lines=27> */
[----:B------:R-:W3:-:S13]  /*2f730*/  LDL.LU R9, [R1+0x3af0] ;  /* 0x003af00001097983 */ /* 0x000eda0000300800 */
[----:B------:R-:W-:Y:S04]  /*2f740*/  STL.64 [R1+0x110], R16 ;  /* 0x0001101001007387 */ /* 0x000fe80000100a00 */
[----:B------:R1:W-:Y:S04]  /*2f750*/  STL.64 [R1+0x118], R18 ;  /* 0x0001181201007387 */ /* 0x0003e80000100a00 */
[----:B-1----:R-:W2:Y:S04]  /*2f760*/  LDL.LU.64 R18, [R1+0x3ae8] ;  /* 0x003ae80001127983 */ /* 0x002ea80000300a00 */
[----:B------:R-:W2:Y:S01]  /*2f770*/  LDL.LU.64 R16, [R1+0x3ae0] ;  /* 0x003ae00001107983 */ /* 0x000ea20000300a00 */
[C---:B-----5:R-:W-:Y:S03]  /*2f780*/  HMMA.1688.F32.TF32 R20, R24.reuse, R6, R20 ;  /* 0x000000061814723c */ /* 0x060fe60000081014 */
[----:B---3--:R-:W-:Y:S05]  /*2f790*/  LDS R13, [R9+UR10+0x8a380] ;  /* 0x08a3800a090d7984 */ /* 0x008fea0008000800 */
[----:B--2---:R-:W-:-:S15]  /*2f7a0*/  HMMA.1688.F32.TF32 R16, R24, R10, R16 ;  /* 0x0000000a1810723c */ /* 0x004fde0000081010 */
[----:B------:R-:W-:-:S04]  /*2f7b0*/  NOP ;  /* 0x0000000000007918 */ /* 0x000fc80000000000 */
[----:B------:R-:W-:Y:S04]  /*2f7c0*/  STL.64 [R1+0x100], R16 ;  /* 0x0001001001007387 */ /* 0x000fe80000100a00 */
[----:B------:R1:W-:Y:S04]  /*2f7d0*/  STL.64 [R1+0x108], R18 ;  /* 0x0001081201007387 */ /* 0x0003e80000100a00 */
[----:B-1----:R-:W2:Y:S04]  /*2f7e0*/  LDL.LU.64 R18, [R1+0x3ad8] ;  /* 0x003ad80001127983 */ /* 0x002ea80000300a00 */
[----:B------:R-:W2:Y:S04]  /*2f7f0*/  LDL.LU.64 R16, [R1+0x3ad0] ;  /* 0x003ad00001107983 */ /* 0x000ea80000300a00 */
[----:B------:R-:W-:Y:S04]  /*2f800*/  STL.64 [R1+0x3a70], R6 ;  /* 0x003a700601007387 */ /* 0x000fe80000100a00 */
[----:B----4-:R2:W-:Y:S04]  /*2f810*/  STL.64 [R1+0x3a68], R4 ;  /* 0x003a680401007387 */ /* 0x0105e80000100a00 */
[----:B------:R-:W-:Y:S04]  /*2f820*/  STL.64 [R1+0xf0], R20 ;  /* 0x0000f01401007387 */ /* 0x000fe80000100a00 */
[----:B------:R-:W-:Y:S04]  /*2f830*/  STL.64 [R1+0xf8], R22 ;  /* 0x0000f81601007387 */ /* 0x000fe80000100a00 */
[----:B------:R-:W-:Y:S04]  /*2f840*/  LDS R22, [R0+UR10+0x8b280] ;  /* 0x08b2800a00167984 */ /* 0x000fe80008000800 */
[----:B------:R-:W1:Y:S04]  /*2f850*/  LDS R23, [R9+UR10+0x8b280] ;  /* 0x08b2800a09177984 */ /* 0x000e680008000800 */
[----:B------:R-:W-:Y:S04]  /*2f860*/  LDS R20, [R0+UR10+0x8a280] ;  /* 0x08a2800a00147984 */ /* 0x000fe80008000800 */
[----:B------:R-:W3:Y:S01]  /*2f870*/  LDS R21, [R9+UR10+0x8a280] ;  /* 0x08a2800a09157984 */ /* 0x000ee20008000800 */
[----:B--2---:R-:W-:Y:S03]  /*2f880*/  HMMA.1688.F32.TF32 R4, R24, R14, R16 ;  /* 0x0000000e1804723c */ /* 0x004fe60000081010 */
[----:B------:R-:W-:Y:S04]  /*2f890*/  LDS R26, [R0+UR10+0x8b300] ;  /* 0x08b3000a001a7984 */ /* 0x000fe80008000800 */
[----:B------:R-:W2:Y:S04]  /*2f8a0*/  LDS R27, [R9+UR10+0x8b300] ;  /* 0x08b3000a091b7984 */ /* 0x000ea80008000800 */
[----:B------:R-:W-:Y:S04]  /*2f8b0*/  LDS R24, [R0+UR10+0x8a300] ;  /* 0x08a3000a00187984 */ /* 0x000fe80008000800 */
[----:B------:R-:W4:Y:S04]  /*2f8c0*/  LDS R25, [R9+UR10+0x8a300] ;  /* 0x08a3000a09197984 */ /* 0x000f280008000800 */
[----:B------:R-:W-:Y:S04]  /*2f8d0*/  LDS R14, [R0+UR10+0x8b380] ;  /* 0x08b3800a000e7984 */ /* 0x000fe80008000800 */
[----:B------:R-:W5:Y:S04]  /*2f8e0*/  LDS R15, [R9+UR10+0x8b380] ;  /* 0x08b3800a090f7984 */ /* 0x000f680008000800 */
[----:B------:R-:W-:Y:S04]  /*2f8f0*/  LDS R16, [R0+UR10+0x8a200] ;  /* 0x08a2000a00107984 */ /* 0x000fe80008000800 */
[----:B------:R-:W-:Y:S04]  /*2f900*/  LDS R18, [R0+UR10+0x8b200] ;  /* 0x08b2000a00127984 */ /* 0x000fe80008000800 */
[----:B------:R-:W-:Y:S04]  /*2f910*/  LDS R17, [R9+UR10+0x8a200] ;  /* 0x08a2000a09117984 */ /* 0x000fe80008000800 */
[----:B------:R-:W5:Y:S04]  /*2f920*/  LDS R19, [R9+UR10+0x8b200] ;  /* 0x08b2000a09137984 */ /* 0x000f680008000800 */
[----:B------:R-:W-:Y:S04]  /*2f930*/  STL.64 [R1+0x460], R4 ;  /* 0x0004600401007387 */ /* 0x000fe80000100a00 */
[----:B------:R-:W-:Y:S04]  /*2f940*/  STL.64 [R1+0x468], R6 ;  /* 0x0004680601007387 */ /* 0x000fe80000100a00 */
[----:B-1----:R-:W-:Y:S04]  /*2f950*/  STL.64 [R1+0x3a58], R22 ;  /* 0x003a581601007387 */ /* 0x002fe80000100a00 */
[----:B---3--:R-:W-:Y:S04]  /*2f960*/  STL.64 [R1+0x3a50], R20 ;  /* 0x003a501401007387 */ /* 0x008fe80000100a00 */
[----:B--2---:R-:W-:Y:S04]  /*2f970*/  STL.64 [R1+0x39b8], R26 ;  /* 0x0039b81a01007387 */ /* 0x004fe80000100a00 */
[----:B----4-:R1:W-:Y:S04]  /*2f980*/  STL.64 [R1+0x39b0], R24 ;  /* 0x0039b01801007387 */ /* 0x0103e80000100a00 */
[----:B-1----:R-:W2:Y:S04]  /*2f990*/  LDL.LU R24, [R1+0x280] ;  /* 0x0002800001187983 */ /* 0x002ea80000300800 */
[----:B------:R-:W2:Y:S04]  /*2f9a0*/  LDL.LU R25, [R1+0x284] ;  /* 0x0002840001197983 */ /* 0x000ea80000300800 */
[----:B------:R-:W3:Y:S04]  /*2f9b0*/  LDL.LU R26, [R1+0x288] ;  /* 0x00028800011a7983 */ /* 0x000ee80000300800 */
[----:B------:R-:W3:Y:S04]  /*2f9c0*/  LDL.LU R27, [R1+0x28c] ;  /* 0x00028c00011b7983 */ /* 0x000ee80000300800 */
[----:B------:R-:W4:Y:S04]  /*2f9d0*/  LDL.LU R4, [R1+0x3a0] ;  /* 0x0003a00001047983 */ /* 0x000f280000300800 */
        /* <DEDUP_REMOVED lines=13> */
[----:B-1----:R-:W2:Y:S04]  /*2fab0*/  LDL.64 R6, [R1+0x38] ;  /* 0x0000380001067983 */ /* 0x002ea80000100a00 */
[----:B--2---:R1:W-:Y:S04]  /*2fac0*/  STL.64 [R1+0x3ab8], R6 ;  /* 0x003ab80601007387 */ /* 0x0043e80000100a00 */
[----:B-1----:R-:W2:Y:S04]  /*2fad0*/  LDL.64 R6, [R1+0x48] ;  /* 0x0000480001067983 */ /* 0x002ea80000100a00 */
[----:B----4-:R-:W-:Y:S04]  /*2fae0*/  STL.64 [R1+0x3a90], R22 ;  /* 0x003a901601007387 */ /* 0x010fe80000100a00 */
[----:B------:R1:W-:Y:S04]  /*2faf0*/  STL.64 [R1+0x3a88], R20 ;  /* 0x003a881401007387 */ /* 0x0003e80000100a00 */
[----:B-1----:R-:W4:Y:S04]  /*2fb00*/  LDL.LU R20, [R1+0x3b0] ;  /* 0x0003b00001147983 */ /* 0x002f280000300800 */
[----:B------:R-:W4:Y:S04]  /*2fb10*/  LDL.LU R21, [R1+0x3b4] ;  /* 0x0003b40001157983 */ /* 0x000f280000300800 */
[----:B------:R-:W2:Y:S04]  /*2fb20*/  LDL.LU R22, [R1+0x3b8] ;  /* 0x0003b80001167983 */ /* 0x000ea80000300800 */
[----:B------:R-:W2:Y:S04]  /*2fb30*/  LDL.LU R23, [R1+0x3bc] ;  /* 0x0003bc0001177983 */ /* 0x000ea80000300800 */
[----:B--2---:R-:W-:Y:S04]  /*2fb40*/  STL.64 [R1+0x3aa8], R22 ;  /* 0x003aa81601007387 */ /* 0x004fe80000100a00 */
[----:B----4-:R1:W-:Y:S04]  /*2fb50*/  STL.64 [R1+0x3aa0], R20 ;  /* 0x003aa01401007387 */ /* 0x0103e80000100a00 */
        /* <DEDUP_REMOVED lines=10> */
[----:B---3--:R-:W-:Y:S04]  /*2fc00*/  STL.64 [R1+0x39c8], R26 ;  /* 0x0039c81a01007387 */ /* 0x008fe80000100a00 */
[----:B------:R1:W-:Y:S04]  /*2fc10*/  STL.64 [R1+0x39c0], R24 ;  /* 0x0039c01801007387 */ /* 0x0003e80000100a00 */
[----:B-1----:R-:W3:Y:S04]  /*2fc20*/  LDL.LU R24, [R1+0x290] ;  /* 0x0002900001187983 */ /* 0x002ee80000300800 */
[----:B------:R-:W3:Y:S04]  /*2fc30*/  LDL.LU R25, [R1+0x294] ;  /* 0x0002940001197983 */ /* 0x000ee80000300800 */
[----:B------:R-:W4:Y:S04]  /*2fc40*/  LDL.LU R26, [R1+0x298] ;  /* 0x00029800011a7983 */ /* 0x000f280000300800 */
[----:B------:R-:W4:Y:S04]  /*2fc50*/  LDL.LU R27, [R1+0x29c] ;  /* 0x00029c00011b7983 */ /* 0x000f280000300800 */
[----:B----4-:R1:W-:Y:S04]  /*2fc60*/  STL.64 [R1+0x39d8], R26 ;  /* 0x0039d81a01007387 */ /* 0x0103e80000100a00 */
[----:B---3--:R-:W-:Y:S04]  /*2fc70*/  STL.64 [R1+0x39d0], R24 ;  /* 0x0039d01801007387 */ /* 0x008fe80000100a00 */
[----:B-1----:R-:W3:Y:S04]  /*2fc80*/  LDL.LU.64 R26, [R1+0x8] ;  /* 0x00000800011a7983 */ /* 0x002ee80000300a00 */
[----:B-----5:R1:W-:Y:S04]  /*2fc90*/  STL.64 [R1+0x38e8], R14 ;  /* 0x0038e80e01007387 */ /* 0x0203e80000100a00 */
[----:B------:R4:W-:Y:S04]  /*2fca0*/  STL.64 [R1+0x38e0], R12 ;  /* 0x0038e00c01007387 */ /* 0x0009e80000100a00 */
[----:B-1----:R-:W5:Y:S01]  /*2fcb0*/  LDL.LU.64 R14, [R1+0x78] ;  /* 0x00007800010e7983 */ /* 0x002f620000300a00 */
[----:B--2---:R-:W-:Y:S01]  /*2fcc0*/  HMMA.1688.F32.TF32 R20, R16, R6, R20 ;  /* 0x000000061014723c */ /* 0x004fe20000081014 */
[----:B------:R-:W-:-:S02]  /*2fcd0*/  IMAD.MOV.U32 R8, RZ, RZ, R6 ;  /* 0x000000ffff087224 */ /* 0x000fc400078e0006 */
[----:B------:R-:W-:Y:S01]  /*2fce0*/  IMAD.MOV.U32 R3, RZ, RZ, R7 ;  /* 0x000000ffff037224 */ /* 0x000fe200078e0007 */
[----:B-----5:R1:W-:Y:S04]  /*2fcf0*/  STL.64 [R1+0x3a60], R14 ;  /* 0x003a600e01007387 */ /* 0x0203e80000100a00 */
[----:B----4-:R-:W2:Y:S04]  /*2fd00*/  LDL.LU R12, [R1+0x3d0] ;  /* 0x0003d000010c7983 */ /* 0x010ea80000300800 */
[----:B------:R-:W2:Y:S04]  /*2fd10*/  LDL.LU R13, [R1+0x3d4] ;  /* 0x0003d400010d7983 */ /* 0x000ea80000300800 */
[----:B-1----:R-:W2:Y:S04]  /*2fd20*/  LDL.LU R14, [R1+0x3d8] ;  /* 0x0003d800010e7983 */ /* 0x002ea80000300800 */
[----:B------:R-:W2:Y:S04]  /*2fd30*/  LDL.LU R15, [R1+0x3dc] ;  /* 0x0003dc00010f7983 */ /* 0x000ea80000300800 */
[----:B------:R-:W-:Y:S04]  /*2fd40*/  STL.64 [R1+0x3e0], R20 ;  /* 0x0003e01401007387 */ /* 0x000fe80000100a00 */
[----:B------:R1:W-:Y:S04]  /*2fd50*/  STL.64 [R1+0x3e8], R22 ;  /* 0x0003e81601007387 */ /* 0x0003e80000100a00 */
[----:B-1----:R-:W4:Y:S04]  /*2fd60*/  LDL.LU.64 R22, [R1+0x3ac8] ;  /* 0x003ac80001167983 */ /* 0x002f280000300a00 */
[----:B------:R-:W4:Y:S04]  /*2fd70*/  LDL.LU.64 R20, [R1+0x3ac0] ;  /* 0x003ac00001147983 */ /* 0x000f280000300a00 */
[----:B------:R-:W2:Y:S02]  /*2fd80*/  LDL.LU.64 R6, [R1+0x3ab8] ;  /* 0x003ab80001067983 */ /* 0x000ea40000300a00 */
[----:B--2---:R-:W-:-:S15]  /*2fd90*/  HMMA.1688.F32.TF32 R12, R16, R6, R12 ;  /* 0x00000006100c723c */ /* 0x004fde000008100c */
[----:B------:R-:W-:-:S04]  /*2fda0*/  NOP ;  /* 0x0000000000007918 */ /* 0x000fc80000000000 */
[----:B------:R1:W-:Y:S04]  /*2fdb0*/  STL.64 [R1+0x3d0], R12 ;  /* 0x0003d00c01007387 */ /* 0x0003e80000100a00 */
[----:B------:R2:W-:Y:S01]  /*2fdc0*/  STL.64 [R1+0x3d8], R14 ;  /* 0x0003d80e01007387 */ /* 0x0005e20000100a00 */
[----:B-1----:R-:W-:Y:S02]  /*2fdd0*/  IMAD.MOV.U32 R13, RZ, RZ, R6 ;  /* 0x000000ffff0d7224 */ /* 0x002fe400078e0006 */
[----:B------:R-:W-:Y:S02]  /*2fde0*/  IMAD.MOV.U32 R12, RZ, RZ, R7 ;  /* 0x000000ffff0c7224 */ /* 0x000fe400078e0007 */
[----:B------:R-:W4:Y:S02]  /*2fdf0*/  LDL.LU.64 R6, [R1+0x3ab0] ;  /* 0x003ab00001067983 */ /* 0x000f240000300a00 */
[----:B----4-:R-:W-:Y:S01]  /*2fe00*/  HMMA.1688.F32.TF32 R20, R16, R6, R20 ;  /* 0x000000061014723c */ /* 0x010fe20000081014 */
[----:B--2---:R-:W-:-:S02]  /*2fe10*/  IMAD.MOV.U32 R15, RZ, RZ, R6 ;  /* 0x000000ffff0f7224 */ /* 0x004fc400078e0006 */
        /* <DEDUP_REMOVED lines=15> */
[----:B------:R-:W3:Y:S04]  /*2ff10*/  LDL.LU.64 R6, [R1+0x3a80] ;  /* 0x003a800001067983 */ /* 0x000ee80000300a00 */
[----:B------:R-:W3:Y:S02]  /*2ff20*/  LDL.LU.64 R4, [R1+0x3a78] ;  /* 0x003a780001047983 */ /* 0x000ee40000300a00 */
[----:B---3--:R-:W-:-:S15]  /*2ff30*/  HMMA.1688.F32.TF32 R4, R16, R26, R4 ;  /* 0x0000001a1004723c */ /* 0x008fde0000081004 */
[----:B------:R-:W-:-:S04]  /*2ff40*/  NOP ;  /* 0x0000000000007918 */ /* 0x000fc80000000000 */
[----:B------:R-:W-:Y:S04]  /*2ff50*/  STL.64 [R1+0x3a0], R4 ;  /* 0x0003a00401007387 */ /* 0x000fe80000100a00 */
[----:B------:R1:W-:Y:S04]  /*2ff60*/  STL.64 [R1+0x3a8], R6 ;  /* 0x0003a80601007387 */ /* 0x0003e80000100a00 */
[----:B-1----:R-:W3:Y:S04]  /*2ff70*/  LDL.LU.64 R6, [R1+0x3a70] ;  /* 0x003a700001067983 */ /* 0x002ee80000300a00 */
[----:B------:R-:W4:Y:S04]  /*2ff80*/  LDL.LU.64 R4, [R1+0x3a68] ;  /* 0x003a680001047983 */ /* 0x000f280000300a00 */
[----:B------:R1:W-:Y:S02]  /*2ff90*/  STL.64 [R1+0x39f0], R26 ;  /* 0x0039f01a01007387 */ /* 0x0003e40000100a00 */
[----:B-1----:R-:W-:-:S02]  /*2ffa0*/  IMAD.MOV.U32 R26, RZ, RZ, R25 ;  /* 0x000000ffff1a7224 */ /* 0x002fc400078e0019 */
[----:B------:R-:W-:-:S05]  /*2ffb0*/  IMAD.MOV.U32 R27, RZ, RZ, R24 ;  /* 0x000000ffff1b7224 */ /* 0x000fca00078e0018 */
[----:B------:R1:W-:Y:S02]  /*2ffc0*/  STL.64 [R1+0x3a08], R26 ;  /* 0x003a081a01007387 */ /* 0x0003e40000100a00 */
[----:B-1----:R-:W-:Y:S01]  /*2ffd0*/  MOV R26, R15 ;  /* 0x0000000f001a7202 */ /* 0x002fe20000000f00 */
[----:B------:R-:W-:-:S05]  /*2ffe0*/  IMAD.MOV.U32 R27, RZ, RZ, R14 ;  /* 0x000000ffff1b7224 */ /* 0x000fca00078e000e */
[----:B------:R1:W-:Y:S02]  /*2fff0*/  STL.64 [R1+0x3a20], R26 ;  /* 0x003a201a01007387 */ /* 0x0003e40000100a00 */
[----:B-1----:R-:W-:Y:S02]  /*30000*/  IMAD.MOV.U32 R26, RZ, RZ, R13 ;  /* 0x000000ffff1a7224 */ /* 0x002fe400078e000d */
[----:B------:R-:W-:Y:S02]  /*30010*/  IMAD.MOV.U32 R27, RZ, RZ, R12 ;  /* 0x000000ffff1b7224 */ /* 0x000fe400078e000c */
[----:B--2---:R-:W-:Y:S03]  /*30020*/  HMMA.1688.F32.TF32 R12, R16, R10, R20 ;  /* 0x0000000a100c723c */ /* 0x004fe60000081014 */
[----:B------:R1:W-:-:S15]  /*30030*/  STL.64 [R1+0x3a38], R26 ;  /* 0x003a381a01007387 */ /* 0x0003de0000100a00 */
[----:B------:R-:W-:Y:S01]  /*30040*/  NOP ;  /* 0x0000000000007918 */ /* 0x000fe20000000000 */
[----:B------:R2:W-:Y:S04]  /*30050*/  STL.64 [R1+0x390], R12 ;  /* 0x0003900c01007387 */ /* 0x0005e80000100a00 */
[----:B------:R5:W-:Y:S04]  /*30060*/  STL.64 [R1+0x398], R14 ;  /* 0x0003980e01007387 */ /* 0x000be80000100a00 */
[----:B------:R-:W3:Y:S04]  /*30070*/  LDL.LU R20, [R1+0x2f0] ;  /* 0x0002f00001147983 */ /* 0x000ee80000300800 */
[----:B------:R-:W3:Y:S04]  /*30080*/  LDL.LU R21, [R1+0x2f4] ;  /* 0x0002f40001157983 */ /* 0x000ee80000300800 */
[----:B------:R-:W3:Y:S04]  /*30090*/  LDL.LU R22, [R1+0x2f8] ;  /* 0x0002f80001167983 */ /* 0x000ee80000300800 */
[----:B------:R-:W3:Y:S01]  /*300a0*/  LDL.LU R23, [R1+0x2fc] ;  /* 0x0002fc0001177983 */ /* 0x000ee20000300800 */
[----:B-1----:R-:W-:-:S03]  /*300b0*/  IMAD.MOV.U32 R26, RZ, RZ, R8 ;  /* 0x000000ffff1a7224 */ /* 0x002fc600078e0008 */
[----:B--2---:R-:W3:Y:S04]  /*300c0*/  LDL.LU R12, [R1+0x380] ;  /* 0x00038000010c7983 */ /* 0x004ee80000300800 */
[----:B------:R-:W3:Y:S04]  /*300d0*/  LDL.LU R13, [R1+0x384] ;  /* 0x00038400010d7983 */ /* 0x000ee80000300800 */
[----:B-----5:R-:W3:Y:S04]  /*300e0*/  LDL.LU R14, [R1+0x388] ;  /* 0x00038800010e7983 */ /* 0x020ee80000300800 */
[----:B------:R-:W3:Y:S04]  /*300f0*/  LDL.LU R15, [R1+0x38c] ;  /* 0x00038c00010f7983 */ /* 0x000ee80000300800 */
[----:B------:R-:W-:Y:S04]  /*30100*/  STL.64 [R1+0x39e8], R10 ;  /* 0x0039e80a01007387 */ /* 0x000fe80000100a00 */
[----:B------:R1:W-:Y:S04]  /*30110*/  STL [R1+0x39e0], R9 ;  /* 0x0039e00901007387 */ /* 0x0003e80000100800 */
[----:B------:R-:W2:Y:S04]  /*30120*/  LDL.LU R8, [R1+0x2a0] ;  /* 0x0002a00001087983 */ /* 0x000ea80000300800 */
[----:B-1----:R-:W2:Y:S04]  /*30130*/  LDL.LU R9, [R1+0x2a4] ;  /* 0x0002a40001097983 */ /* 0x002ea80000300800 */
        /* <DEDUP_REMOVED lines=14> */
[C---:B---3--:R-:W-:Y:S03]  /*30220*/  HMMA.1688.F32.TF32 R12, R16.reuse, R6, R12 ;  /* 0x00000006100c723c */ /* 0x048fe6000008100c */
[----:B-----5:R-:W-:Y:S04]  /*30230*/  STL.64 [R1+0x3a30], R10 ;  /* 0x003a300a01007387 */ /* 0x020fe80000100a00 */
        /* <DEDUP_REMOVED lines=13> */
[----:B-1----:R-:W3:Y:S01]  /*30310*/  LDL.LU.64 R14, [R1+0x3a60] ;  /* 0x003a6000010e7983 */ /* 0x002ee20000300a00 */
[----:B------:R-:W-:Y:S01]  /*30320*/  IMAD.MOV.U32 R27, RZ, RZ, R3 ;  /* 0x000000ffff1b7224 */ /* 0x000fe200078e0003 */
        /* <DEDUP_REMOVED lines=33> */
[----:B--2---:R-:W-:Y:S01]  /*30540*/  HMMA.1688.F32.TF32 R8, R20, R26, R8 ;  /* 0x0000001a1408723c */ /* 0x004fe20000081008 */
[----:B------:R-:W-:-:S15]  /*30550*/  IMAD.MOV.U32 R3, RZ, RZ, R27 ;  /* 0x000000ffff037224 */ /* 0x000fde00078e001b */
[----:B------:R-:W-:-:S03]  /*30560*/  NOP ;  /* 0x0000000000007918 */ /* 0x000fc60000000000 */
[----:B------:R1:W-:Y:S04]  /*30570*/  STL.64 [R1+0x2a0], R8 ;  /* 0x0002a00801007387 */ /* 0x0003e80000100a00 */
[----:B------:R2:W-:Y:S01]  /*30580*/  STL.64 [R1+0x2a8], R10 ;  /* 0x0002a80a01007387 */ /* 0x0005e20000100a00 */
[----:B-1----:R-:W-:-:S03]  /*30590*/  IMAD.MOV.U32 R8, RZ, RZ, R26 ;  /* 0x000000ffff087224 */ /* 0x002fc600078e001a */
[----:B--2---:R-:W2:Y:S04]  /*305a0*/  LDL.LU.64 R10, [R1+0x39e8] ;  /* 0x0039e800010a7983 */ /* 0x004ea80000300a00 */
[----:B------:R-:W3:Y:S04]  /*305b0*/  LDL.LU R9, [R1+0x39e0] ;  /* 0x0039e00001097983 */ /* 0x000ee80000300800 */
[----:B------:R-:W2:Y:S04]  /*305c0*/  LDL.LU.64 R26, [R1+0x39d8] ;  /* 0x0039d800011a7983 */ /* 0x000ea80000300a00 */
        /* <DEDUP_REMOVED lines=8> */
[----:B---3--:R-:W-:Y:S01]  /*30650*/  STL [R1+0x3990], R9 ;  /* 0x0039900901007387 */ /* 0x008fe20000100800 */
[----:B--2---:R-:W-:-:S15]  /*30660*/  HMMA.1688.F32.TF32 R24, R20, R6, R24 ;  /* 0x000000061418723c */ /* 0x004fde0000081018 */
[----:B------:R-:W-:-:S04]  /*30670*/  NOP ;  /* 0x0000000000007918 */ /* 0x000fc80000000000 */
[----:B------:R-:W-:Y:S04]  /*30680*/  STL.64 [R1+0x280], R24 ;  /* 0x0002801801007387 */ /* 0x000fe80000100a00 */
[----:B------:R1:W-:Y:S04]  /*30690*/  STL.64 [R1+0x288], R26 ;  /* 0x0002881a01007387 */ /* 0x0003e80000100a00 */
[----:B-1----:R-:W2:Y:S04]  /*306a0*/  LDL.LU.64 R26, [R1+0x39b8] ;  /* 0x0039b800011a7983 */ /* 0x002ea80000300a00 */
[----:B------:R-:W2:Y:S04]  /*306b0*/  LDL.LU.64 R24, [R1+0x39b0] ;  /* 0x0039b00001187983 */ /* 0x000ea80000300a00 */
[----:B------:R-:W-:Y:S04]  /*306c0*/  STL.64 [R1+0x3918], R6 ;  /* 0x0039180601007387 */ /* 0x000fe80000100a00 */
[----:B----4-:R5:W-:Y:S02]  /*306d0*/  STL.64 [R1+0x3910], R4 ;  /* 0x0039100401007387 */ /* 0x010be40000100a00 */
[----:B-----5:R-:W-:Y:S02]  /*306e0*/  HMMA.1688.F32.TF32 R4, R20, R14, R16 ;  /* 0x0000000e1404723c */ /* 0x020fe40000081010 */
[----:B------:R-:W-:Y:S04]  /*306f0*/  STL.64 [R1+0x39a0], R14 ;  /* 0x0039a00e01007387 */ /* 0x000fe80000100a00 */
[----:B------:R-:W3:-:S13]  /*30700*/  LDL.LU R16, [R1+0x180] ;  /* 0x0001800001107983 */ /* 0x000eda0000300800 */
[----:B------:R-:W-:Y:S04]  /*30710*/  STL.64 [R1+0x1f0], R4 ;  /* 0x0001f00401007387 */ /* 0x000fe80000100a00 */
[----:B------:R-:W-:Y:S04]  /*30720*/  STL.64 [R1+0x1f8], R6 ;  /* 0x0001f80601007387 */ /* 0x000fe80000100a00 */
        /* <DEDUP_REMOVED lines=9> */
[----:B----4-:R1:W-:Y:S04]  /*307c0*/  STL.64 [R1+0x3948], R18 ;  /* 0x0039481201007387 */ /* 0x0103e80000100a00 */
[----:B---3--:R-:W-:Y:S04]  /*307d0*/  STL.64 [R1+0x3940], R16 ;  /* 0x0039401001007387 */ /* 0x008fe80000100a00 */
[----:B-1----:R-:W3:Y:S04]  /*307e0*/  LDL.LU.64 R18, [R1+0x18] ;  /* 0x0000180001127983 */ /* 0x002ee80000300a00 */
[----:B---3--:R1:W-:Y:S04]  /*307f0*/  STL.64 [R1+0x3960], R18 ;  /* 0x0039601201007387 */ /* 0x0083e80000100a00 */
[----:B-1----:R-:W3:Y:S04]  /*30800*/  LDL.LU.64 R18, [R1+0x28] ;  /* 0x0000280001127983 */ /* 0x002ee80000300a00 */
[----:B---3--:R1:W-:Y:S04]  /*30810*/  STL.64 [R1+0x3978], R18 ;  /* 0x0039781201007387 */ /* 0x0083e80000100a00 */
[----:B-1----:R-:W3:Y:S04]  /*30820*/  LDL.LU.64 R18, [R1+0x38] ;  /* 0x0000380001127983 */ /* 0x002ee80000300a00 */
[----:B------:R-:W4:Y:S04]  /*30830*/  LDL.LU R4, [R1+0x190] ;  /* 0x0001900001047983 */ /* 0x000f280000300800 */
[----:B------:R-:W4:Y:S04]  /*30840*/  LDL.LU R5, [R1+0x194] ;  /* 0x0001940001057983 */ /* 0x000f280000300800 */
[----:B------:R-:W5:Y:S04]  /*30850*/  LDL.LU R6, [R1+0x198] ;  /* 0x0001980001067983 */ /* 0x000f680000300800 */
[----:B------:R-:W5:Y:S04]  /*30860*/  LDL.LU R7, [R1+0x19c] ;  /* 0x00019c0001077983 */ /* 0x000f680000300800 */
[----:B------:R-:W2:Y:S04]  /*30870*/  LDL.LU R12, [R1+0x1e0] ;  /* 0x0001e000010c7983 */ /* 0x000ea80000300800 */
[----:B------:R-:W2:Y:S04]  /*30880*/  LDL.LU R13, [R1+0x1e4] ;  /* 0x0001e400010d7983 */ /* 0x000ea80000300800 */
[----:B------:R-:W2:Y:S04]  /*30890*/  LDL.LU R14, [R1+0x1e8] ;  /* 0x0001e800010e7983 */ /* 0x000ea80000300800 */
[----:B------:R-:W2:Y:S04]  /*308a0*/  LDL.LU R15, [R1+0x1ec] ;  /* 0x0001ec00010f7983 */ /* 0x000ea80000300800 */
[----:B------:R-:W2:Y:S04]  /*308b0*/  LDL.LU.64 R10, [R1+0x48] ;  /* 0x00004800010a7983 */ /* 0x000ea80000300a00 */
        /* <DEDUP_REMOVED lines=14> */
[----:B-1----:R-:W3:Y:S04]  /*309a0*/  LDL.LU R4, [R1+0x1d0] ;  /* 0x0001d00001047983 */ /* 0x002ee80000300800 */
[----:B------:R-:W3:Y:S04]  /*309b0*/  LDL.LU R5, [R1+0x1d4] ;  /* 0x0001d40001057983 */ /* 0x000ee80000300800 */
[----:B------:R-:W3:Y:S04]  /*309c0*/  LDL.LU R6, [R1+0x1d8] ;  /* 0x0001d80001067983 */ /* 0x000ee80000300800 */
[----:B------:R-:W3:Y:S04]  /*309d0*/  LDL.LU R7, [R1+0x1dc] ;  /* 0x0001dc0001077983 */ /* 0x000ee80000300800 */
[----:B------:R-:W4:Y:S04]  /*309e0*/  LDL.LU R20, [R1+0x60] ;  /* 0x0000600001147983 */ /* 0x000f280000300800 */
[----:B------:R-:W4:Y:S04]  /*309f0*/  LDL.LU R21, [R1+0x64] ;  /* 0x0000640001157983 */ /* 0x000f280000300800 */
[----:B------:R-:W5:Y:S01]  /*30a00*/  LDL.LU R22, [R1+0x68] ;  /* 0x0000680001167983 */ /* 0x000f620000300800 */
[----:B------:R-:W-:-:S03]  /*30a10*/  IMAD.MOV.U32 R23, RZ, RZ, R2 ;  /* 0x000000ffff177224 */ /* 0x000fc600078e0002 */
[----:B------:R-:W3:Y:S01]  /*30a20*/  LDL.LU R2, [R1+0x39a8] ;  /* 0x0039a80001027983 */ /* 0x000ee20000300800 */
[C---:B--2---:R-:W-:Y:S03]  /*30a30*/  HMMA.1688.F32.TF32 R12, R24.reuse, R10, R12 ;  /* 0x0000000a180c723c */ /* 0x044fe6000008100c */
[----:B-----5:R-:W-:Y:S04]  /*30a40*/  STL.64 [R1+0x3858], R22 ;  /* 0x0038581601007387 */ /* 0x020fe80000100a00 */
[----:B----4-:R1:W-:Y:S04]  /*30a50*/  STL.64 [R1+0x3850], R20 ;  /* 0x0038501401007387 */ /* 0x0103e80000100a00 */
[----:B-1----:R-:W2:Y:S04]  /*30a60*/  LDL.LU R20, [R1+0x80] ;  /* 0x0000800001147983 */ /* 0x002ea80000300800 */
[----:B------:R-:W2:Y:S01]  /*30a70*/  LDL.LU R21, [R1+0x84] ;  /* 0x0000840001157983 */ /* 0x000ea20000300800 */
[----:B---3--:R-:W-:Y:S01]  /*30a80*/  HMMA.1688.F32.TF32 R4, R24, R18, R4 ;  /* 0x000000121804723c */ /* 0x008fe20000081004 */
[----:B------:R-:W-:-:S02]  /*30a90*/  IMAD.MOV.U32 R22, RZ, RZ, R29 ;  /* 0x000000ffff167224 */ /* 0x000fc400078e001d */
[----:B------:R-:W-:-:S05]  /*30aa0*/  IMAD.MOV.U32 R23, RZ, RZ, R28 ;  /* 0x000000ffff177224 */ /* 0x000fca00078e001c */
[----:B------:R1:W-:Y:S02]  /*30ab0*/  STL.64 [R1+0x3868], R22 ;  /* 0x0038681601007387 */ /* 0x0003e40000100a00 */
[----:B-1----:R-:W-:Y:S01]  /*30ac0*/  MOV R22, R8 ;  /* 0x0000000800167202 */ /* 0x002fe20000000f00 */
[----:B------:R-:W-:Y:S01]  /*30ad0*/  IMAD.MOV.U32 R8, RZ, RZ, R11 ;  /* 0x000000ffff087224 */ /* 0x000fe200078e000b */
[----:B--2---:R-:W-:Y:S04]  /*30ae0*/  STL.64 [R1+0x3860], R20 ;  /* 0x0038601401007387 */ /* 0x004fe80000100a00 */
[----:B------:R1:W-:Y:S04]  /*30af0*/  STL.64 [R1+0x1e0], R12 ;  /* 0x0001e00c01007387 */ /* 0x0003e80000100a00 */
[----:B------:R2:W-:Y:S01]  /*30b00*/  STL.64 [R1+0x1e8], R14 ;  /* 0x0001e80e01007387 */ /* 0x0005e20000100a00 */
[----:B-1----:R-:W-:-:S03]  /*30b10*/  IMAD.MOV.U32 R12, RZ, RZ, R10 ;  /* 0x000000ffff0c7224 */ /* 0x002fc600078e000a */
[----:B--2---:R-:W2:Y:S04]  /*30b20*/  LDL.LU.64 R14, [R1+0x39a0] ;  /* 0x0039a000010e7983 */ /* 0x004ea80000300a00 */
[----:B------:R-:W3:Y:S04]  /*30b30*/  LDL.LU.64 R10, [R1+0x3998] ;  /* 0x00399800010a7983 */ /* 0x000ee80000300a00 */
[----:B------:R-:W4:Y:S04]  /*30b40*/  LDL.LU R9, [R1+0x3990] ;  /* 0x0039900001097983 */ /* 0x000f280000300800 */
[----:B------:R-:W-:Y:S04]  /*30b50*/  STL.64 [R1+0x1d0], R4 ;  /* 0x0001d00401007387 */ /* 0x000fe80000100a00 */
[----:B------:R1:W-:Y:S01]  /*30b60*/  STL.64 [R1+0x1d8], R6 ;  /* 0x0001d80601007387 */ /* 0x0003e20000100a00 */
[----:B------:R-:W-:-:S02]  /*30b70*/  IMAD.MOV.U32 R20, RZ, RZ, R18 ;  /* 0x000000ffff147224 */ /* 0x000fc400078e0012 */
[----:B------:R-:W-:Y:S01]  /*30b80*/  IMAD.MOV.U32 R13, RZ, RZ, R19 ;  /* 0x000000ffff0d7224 */ /* 0x000fe200078e0013 */
[----:B-1----:R-:W5:Y:S04]  /*30b90*/  LDL.LU.64 R6, [R1+0x3988] ;  /* 0x0039880001067983 */ /* 0x002f680000300a00 */
[----:B------:R-:W5:Y:S04]  /*30ba0*/  LDL.LU.64 R4, [R1+0x3980] ;  /* 0x0039800001047983 */ /* 0x000f680000300a00 */
[----:B------:R-:W5:Y:S02]  /*30bb0*/  LDL.LU.64 R18, [R1+0x3978] ;  /* 0x0039780001127983 */ /* 0x000f640000300a00 */
[----:B-----5:R-:W-:Y:S01]  /*30bc0*/  HMMA.1688.F32.TF32 R4, R24, R18, R4 ;  /* 0x000000121804723c */ /* 0x020fe20000081004 */
[----:B------:R-:W-:-:S02]  /*30bd0*/  IMAD.MOV.U32 R29, RZ, RZ, R18 ;  /* 0x000000ffff1d7224 */ /* 0x000fc400078e0012 */
[----:B------:R-:W-:-:S15]  /*30be0*/  IMAD.MOV.U32 R21, RZ, RZ, R19 ;  /* 0x000000ffff157224 */ /* 0x000fde00078e0013 */
[----:B------:R-:W-:Y:S01]  /*30bf0*/  NOP ;  /* 0x0000000000007918 */ /* 0x000fe20000000000 */
[----:B------:R-:W-:Y:S04]  /*30c00*/  STL.64 [R1+0x1c0], R4 ;  /* 0x0001c00401007387 */ /* 0x000fe80000100a00 */
[----:B------:R1:W-:Y:S04]  /*30c10*/  STL.64 [R1+0x1c8], R6 ;  /* 0x0001c80601007387 */ /* 0x0003e80000100a00 */
[----:B-1----:R-:W5:Y:S04]  /*30c20*/  LDL.LU.64 R6, [R1+0x3970] ;  /* 0x0039700001067983 */ /* 0x002f680000300a00 */
[----:B------:R-:W5:Y:S04]  /*30c30*/  LDL.LU.64 R4, [R1+0x3968] ;  /* 0x0039680001047983 */ /* 0x000f680000300a00 */
[----:B------:R-:W5:Y:S01]  /*30c40*/  LDL.LU.64 R18, [R1+0x3960] ;  /* 0x0039600001127983 */ /* 0x000f620000300a00 */
[----:B------:R-:W-:Y:S01]  /*30c50*/  IMAD.MOV.U32 R23, RZ, RZ, R3 ;  /* 0x000000ffff177224 */ /* 0x000fe200078e0003 */
[----:B-----5:R-:W-:Y:S01]  /*30c60*/  HMMA.1688.F32.TF32 R4, R24, R18, R4 ;  /* 0x000000121804723c */ /* 0x020fe20000081004 */
[----:B------:R-:W-:-:S02]  /*30c70*/  IMAD.MOV.U32 R3, RZ, RZ, R18 ;  /* 0x000000ffff037224 */ /* 0x000fc400078e0012 */
[----:B------:R-:W-:-:S15]  /*30c80*/  IMAD.MOV.U32 R28, RZ, RZ, R19 ;  /* 0x000000ffff1c7224 */ /* 0x000fde00078e0013 */
[----:B------:R-:W-:Y:S01]  /*30c90*/  NOP ;  /* 0x0000000000007918 */ /* 0x000fe20000000000 */
[----:B------:R-:W-:Y:S04]  /*30ca0*/  STL.64 [R1+0x1b0], R4 ;  /* 0x0001b00401007387 */ /* 0x000fe80000100a00 */
[----:B------:R1:W-:Y:S04]  /*30cb0*/  STL.64 [R1+0x1b8], R6 ;  /* 0x0001b80601007387 */ /* 0x0003e80000100a00 */
[----:B-1----:R-:W3:Y:S04]  /*30cc0*/  LDL.LU.64 R6, [R1+0x3958] ;  /* 0x0039580001067983 */ /* 0x002ee80000300a00 */
[----:B------:R-:W3:Y:S04]  /*30cd0*/  LDL.LU.64 R4, [R1+0x3950] ;  /* 0x0039500001047983 */ /* 0x000ee80000300a00 */
[----:B------:R-:W5:Y:S04]  /*30ce0*/  LDL.LU.64 R18, [R1+0x3948] ;  /* 0x0039480001127983 */ /* 0x000f680000300a00 */
[----:B------:R-:W5:Y:S02]  /*30cf0*/  LDL.LU.64 R16, [R1+0x3940] ;  /* 0x0039400001107983 */ /* 0x000f640000300a00 */
[C---:B-----5:R-:W-:Y:S08]  /*30d00*/  HMMA.1688.F32.TF32 R16, R24.reuse, R22, R16 ;  /* 0x000000161810723c */ /* 0x060ff00000081010 */
[----:B---3--:R-:W-:Y:S11]  /*30d10*/  HMMA.1688.F32.TF32 R4, R24, R10, R4 ;  /* 0x0000000a1804723c */ /* 0x008ff60000081004 */
[----:B------:R-:W-:Y:S04]  /*30d20*/  STL.64 [R1+0x1a0], R16 ;  /* 0x0001a01001007387 */ /* 0x000fe80000100a00 */
[----:B------:R1:W-:Y:S04]  /*30d30*/  STL.64 [R1+0x1a8], R18 ;  /* 0x0001a81201007387 */ /* 0x0003e80000100a00 */
[----:B-1----:R-:W3:Y:S04]  /*30d40*/  LDL.LU.64 R18, [R1+0x3938] ;  /* 0x0039380001127983 */ /* 0x002ee80000300a00 */
[----:B------:R-:W3:Y:S04]  /*30d50*/  LDL.LU.64 R16, [R1+0x3930] ;  /* 0x0039300001107983 */ /* 0x000ee80000300a00 */
[----:B------:R1:W-:Y:S02]  /*30d60*/  STL.64 [R1+0x3880], R22 ;  /* 0x0038801601007387 */ /* 0x0003e40000100a00 */
[----:B-1----:R-:W-:Y:S01]  /*30d70*/  IMAD.MOV.U32 R22, RZ, RZ, R3 ;  /* 0x000000ffff167224 */ /* 0x002fe200078e0003 */
[----:B------:R-:W-:Y:S01]  /*30d80*/  MOV R23, R28 ;  /* 0x0000001c00177202 */ /* 0x000fe20000000f00 */
[----:B------:R-:W5:Y:S04]  /*30d90*/  LDL.LU R3, [R1+0x3928] ;  /* 0x0039280001037983 */ /* 0x000f680000300800 */
[----:B------:R-:W2:Y:S04]  /*30da0*/  LDL.LU R28, [R1+0x3924] ;  /* 0x00392400011c7983 */ /* 0x000ea80000300800 */
[----:B------:R1:W-:Y:S02]  /*30db0*/  STL.64 [R1+0x3898], R22 ;  /* 0x0038981601007387 */ /* 0x0003e40000100a00 */
[----:B-1----:R-:W-:-:S02]  /*30dc0*/  IMAD.MOV.U32 R22, RZ, RZ, R29 ;  /* 0x000000ffff167224 */ /* 0x002fc400078e001d */
[----:B------:R-:W-:Y:S01]  /*30dd0*/  IMAD.MOV.U32 R23, RZ, RZ, R21 ;  /* 0x000000ffff177224 */ /* 0x000fe200078e0015 */
[----:B------:R-:W2:Y:S04]  /*30de0*/  LDL.LU R29, [R1+0x3920] ;  /* 0x00392000011d7983 */ /* 0x000ea80000300800 */
[----:B------:R1:W-:Y:S02]  /*30df0*/  STL.64 [R1+0x38b0], R22 ;  /* 0x0038b01601007387 */ /* 0x0003e40000100a00 */
[----:B-1----:R-:W-:Y:S02]  /*30e00*/  IMAD.MOV.U32 R22, RZ, RZ, R20 ;  /* 0x000000ffff167224 */ /* 0x002fe400078e0014 */
[----:B------:R-:W-:-:S05]  /*30e10*/  IMAD.MOV.U32 R23, RZ, RZ, R13 ;  /* 0x000000ffff177224 */ /* 0x000fca00078e000d */
[----:B------:R-:W-:Y:S04]  /*30e20*/  STL.64 [R1+0x38c8], R22 ;  /* 0x0038c81601007387 */ /* 0x000fe80000100a00 */
[----:B------:R-:W-:Y:S04]  /*30e30*/  STL.64 [R1+0x190], R4 ;  /* 0x0001900401007387 */ /* 0x000fe80000100a00 */
[----:B------:R1:W-:Y:S04]  /*30e40*/  STL.64 [R1+0x198], R6 ;  /* 0x0001980601007387 */ /* 0x0003e80000100a00 */
[----:B-1----:R-:W3:Y:S04]  /*30e50*/  LDL.LU.64 R6, [R1+0x3918] ;  /* 0x0039180001067983 */ /* 0x002ee80000300a00 */
[----:B------:R-:W2:Y:S01]  /*30e60*/  LDL.LU.64 R4, [R1+0x3910] ;  /* 0x0039100001047983 */ /* 0x000ea20000300a00 */
[----:B---3--:R-:W-:-:S15]  /*30e70*/  HMMA.1688.F32.TF32 R16, R24, R6, R16 ;  /* 0x000000061810723c */ /* 0x008fde0000081010 */
[----:B------:R-:W-:-:S04]  /*30e80*/  NOP ;  /* 0x0000000000007918 */ /* 0x000fc80000000000 */
[----:B------:R1:W-:Y:S04]  /*30e90*/  STL.64 [R1+0x180], R16 ;  /* 0x0001801001007387 */ /* 0x0003e80000100a00 */
[----:B------:R3:W-:Y:S04]  /*30ea0*/  STL.64 [R1+0x188], R18 ;  /* 0x0001881201007387 */ /* 0x0007e80000100a00 */
[----:B-1----:R-:W4:Y:S04]  /*30eb0*/  LDL.LU R16, [R1+0xe0] ;  /* 0x0000e00001107983 */ /* 0x002f280000300800 */
[----:B------:R-:W4:Y:S04]  /*30ec0*/  LDL.LU R17, [R1+0xe4] ;  /* 0x0000e40001117983 */ /* 0x000f280000300800 */
[----:B---3--:R-:W4:Y:S04]  /*30ed0*/  LDL.LU R18, [R1+0xe8] ;  /* 0x0000e80001127983 */ /* 0x008f280000300800 */
[----:B------:R-:W4:Y:S04]  /*30ee0*/  LDL.LU R19, [R1+0xec] ;  /* 0x0000ec0001137983 */ /* 0x000f280000300800 */
[----:B------:R5:W-:Y:S04]  /*30ef0*/  STL.64 [R1+0x3878], R6 ;  /* 0x0038780601007387 */ /* 0x000be80000100a00 */
[----:B--2---:R1:W-:Y:S01]  /*30f00*/  STL.64 [R1+0x3870], R4 ;  /* 0x0038700401007387 */ /* 0x0043e20000100a00 */
[----:B-----5:R-:W-:-:S02]  /*30f10*/  IMAD.MOV.U32 R6, RZ, RZ, R3 ;  /* 0x000000ffff067224 */ /* 0x020fc400078e0003 */
[----:B-1----:R-:W-:Y:S02]  /*30f20*/  IMAD.MOV.U32 R4, RZ, RZ, R29 ;  /* 0x000000ffff047224 */ /* 0x002fe400078e001d */
[----:B------:R-:W-:Y:S01]  /*30f30*/  IMAD.MOV.U32 R7, RZ, RZ, R2 ;  /* 0x000000ffff077224 */ /* 0x000fe200078e0002 */
[----:B------:R-:W2:Y:S01]  /*30f40*/  LDL.LU R29, [R1+0x390c] ;  /* 0x00390c00011d7983 */ /* 0x000ea20000300800 */
[----:B------:R-:W-:-:S03]  /*30f50*/  IMAD.MOV.U32 R5, RZ, RZ, R28 ;  /* 0x000000ffff057224 */ /* 0x000fc600078e001c */
[----:B------:R-:W3:Y:S04]  /*30f60*/  LDL.LU R28, [R1+0x3908] ;  /* 0x00390800011c7983 */ /* 0x000ee80000300800 */
[----:B------:R-:W5:Y:S04]  /*30f70*/  LDL.LU R3, [R1+0x3904] ;  /* 0x0039040001037983 */ /* 0x000f680000300800 */
[----:B------:R-:W2:Y:S04]  /*30f80*/  LDL.LU R2, [R1+0x3900] ;  /* 0x0039000001027983 */ /* 0x000ea80000300800 */
[----:B------:R-:W-:Y:S04]  /*30f90*/  STL.64 [R1+0x3890], R6 ;  /* 0x0038900601007387 */ /* 0x000fe80000100a00 */
[----:B------:R1:W-:Y:S04]  /*30fa0*/  STL.64 [R1+0x3888], R4 ;  /* 0x0038880401007387 */ /* 0x0003e80000100a00 */
[----:B-1----:R-:W2:Y:S04]  /*30fb0*/  LDL.LU R4, [R1+0xa0] ;  /* 0x0000a00001047983 */ /* 0x002ea80000300800 */
[----:B------:R-:W2:Y:S04]  /*30fc0*/  LDL.LU R5, [R1+0xa4] ;  /* 0x0000a40001057983 */ /* 0x000ea80000300800 */
[----:B------:R-:W2:Y:S04]  /*30fd0*/  LDL.LU R6, [R1+0xa8] ;  /* 0x0000a80001067983 */ /* 0x000ea80000300800 */
[----:B------:R-:W2:Y:S04]  /*30fe0*/  LDL.LU R7, [R1+0xac] ;  /* 0x0000ac0001077983 */ /* 0x000ea80000300800 */
[----:B--2---:R3:W-:Y:S04]  /*30ff0*/  STL.64 [R1+0x38a8], R6 ;  /* 0x0038a80601007387 */ /* 0x0047e80000100a00 */
[----:B------:R1:W-:Y:S01]  /*31000*/  STL.64 [R1+0x38a0], R4 ;  /* 0x0038a00401007387 */ /* 0x0003e20000100a00 */
[----:B---3--:R-:W-:Y:S01]  /*31010*/  IMAD.MOV.U32 R6, RZ, RZ, R28 ;  /* 0x000000ffff067224 */ /* 0x008fe200078e001c */
[----:B-1----:R-:W-:Y:S01]  /*31020*/  MOV R4, R2 ;  /* 0x0000000200047202 */ /* 0x002fe20000000f00 */
[----:B------:R-:W-:Y:S01]  /*31030*/  IMAD.MOV.U32 R7, RZ, RZ, R29 ;  /* 0x000000ffff077224 */ /* 0x000fe200078e001d */
[----:B------:R-:W2:Y:S01]  /*31040*/  LDL.LU R2, [R1+0x38fc] ;  /* 0x0038fc0001027983 */ /* 0x000ea20000300800 */
[----:B-----5:R-:W-:-:S03]  /*31050*/  IMAD.MOV.U32 R5, RZ, RZ, R3 ;  /* 0x000000ffff057224 */ /* 0x020fc600078e0003 */
        /* <DEDUP_REMOVED lines=8> */
[----:B------:R-:W2:Y:S01]  /*310e0*/  LDL.LU R7, [R1+0xcc] ;  /* 0x0000cc0001077983 */ /* 0x000ea20000300800 */
[----:B----4-:R-:W-:Y:S01]  /*310f0*/  HMMA.1688.F32.TF32 R24, R24, R14, R16 ;  /* 0x0000000e1818723c */ /* 0x010fe20000081010 */
[----:B------:R-:W-:-:S02]  /*31100*/  IMAD.MOV.U32 R23, RZ, RZ, R8 ;  /* 0x000000ffff177224 */ /* 0x000fc400078e0008 */
[----:B------:R-:W-:Y:S02]  /*31110*/  IMAD.MOV.U32 R16, RZ, RZ, R14 ;  /* 0x000000ffff107224 */ /* 0x000fe400078e000e */
[----:B------:R-:W-:Y:S02]  /*31120*/  IMAD.MOV.U32 R8, RZ, RZ, R15 ;  /* 0x000000ffff087224 */ /* 0x000fe400078e000f */
[----:B------:R-:W-:Y:S01]  /*31130*/  IMAD.MOV.U32 R22, RZ, RZ, R12 ;  /* 0x000000ffff167224 */ /* 0x000fe200078e000c */
[----:B------:R-:W-:Y:S04]  /*31140*/  LDS R17, [R9+UR10+0x8c000] ;  /* 0x08c0000a09117984 */ /* 0x000fe80008000800 */
[----:B------:R-:W-:Y:S04]  /*31150*/  LDS R19, [R9+UR10+0x8d000] ;  /* 0x08d0000a09137984 */ /* 0x000fe80008000800 */
[----:B------:R-:W-:Y:S04]  /*31160*/  LDS R18, [R0+UR10+0x8d000] ;  /* 0x08d0000a00127984 */ /* 0x000fe80008000800 */
[----:B--2---:R3:W-:Y:S04]  /*31170*/  STL.64 [R1+0x38d8], R6 ;  /* 0x0038d80601007387 */ /* 0x0047e80000100a00 */
[----:B------:R1:W-:Y:S04]  /*31180*/  STL.64 [R1+0x38d0], R4 ;  /* 0x0038d00401007387 */ /* 0x0003e80000100a00 */
[----:B------:R2:W-:Y:S04]  /*31190*/  STL.64 [R1+0xe0], R24 ;  /* 0x0000e01801007387 */ /* 0x0005e80000100a00 */
[----:B------:R-:W-:Y:S04]  /*311a0*/  STL.64 [R1+0xe8], R26 ;  /* 0x0000e81a01007387 */ /* 0x000fe80000100a00 */
[----:B------:R-:W4:Y:S04]  /*311b0*/  LDL.LU.64 R14, [R1+0x38e8] ;  /* 0x0038e800010e7983 */ /* 0x000f280000300a00 */
[----:B------:R-:W4:Y:S01]  /*311c0*/  LDL.LU.64 R12, [R1+0x38e0] ;  /* 0x0038e000010c7983 */ /* 0x000f220000300a00 */
[----:B---3--:R-:W-:-:S02]  /*311d0*/  IMAD.MOV.U32 R6, RZ, RZ, R3 ;  /* 0x000000ffff067224 */ /* 0x008fc400078e0003 */
[----:B-1----:R-:W-:Y:S02]  /*311e0*/  IMAD.MOV.U32 R4, RZ, RZ, R29 ;  /* 0x000000ffff047224 */ /* 0x002fe400078e001d */
[----:B-----5:R-:W-:Y:S02]  /*311f0*/  IMAD.MOV.U32 R5, RZ, RZ, R28 ;  /* 0x000000ffff057224 */ /* 0x020fe400078e001c */
[----:B------:R-:W-:Y:S01]  /*31200*/  IMAD.MOV.U32 R7, RZ, RZ, R2 ;  /* 0x000000ffff077224 */ /* 0x000fe200078e0002 */
[----:B--2---:R-:W2:Y:S06]  /*31210*/  LDL R25, [R1+0xe0c] ;  /* 0x000e0c0001197983 */ /* 0x004eac0000100800 */
[----:B----4-:R-:W-:Y:S01]  /*31220*/  HMMA.1688.F32.TF32 R20, R12, R22, R4 ;  /* 0x000000160c14723c */ /* 0x010fe20000081004 */
[----:B------:R-:W3:Y:S04]  /*31230*/  LDL.LU.64 R6, [R1+0x38d8] ;  /* 0x0038d80001067983 */ /* 0x000ee80000300a00 */
[----:B------:R-:W3:-:S14]  /*31240*/  LDL.LU.64 R4, [R1+0x38d0] ;  /* 0x0038d00001047983 */ /* 0x000edc0000300a00 */
        /* <DEDUP_REMOVED lines=23> */
[----:B------:R-:W4:-:S13]  /*313c0*/  LDL.LU.64 R4, [R1+0x3870] ;  /* 0x0038700001047983 */ /* 0x000f1a0000300a00 */
        /* <DEDUP_REMOVED lines=8> */
[----:B-1----:R-:W3:Y:S04]  /*31450*/  LDL.LU.64 R22, [R1+0x3858] ;  /* 0x0038580001167983 */ /* 0x002ee80000300a00 */
[----:B------:R-:W3:Y:S04]  /*31460*/  LDL.LU.64 R20, [R1+0x3850] ;  /* 0x0038500001147983 */ /* 0x000ee80000300a00 */
[----:B------:R-:W-:Y:S04]  /*31470*/  STL.64 [R1+0x3848], R14 ;  /* 0x0038480e01007387 */ /* 0x000fe80000100a00 */
[----:B------:R-:W-:Y:S01]  /*31480*/  STL.64 [R1+0x3840], R12 ;  /* 0x0038400c01007387 */ /* 0x000fe20000100a00 */
[----:B------:R-:W-:Y:S01]  /*31490*/  IMAD.MOV.U32 R27, RZ, RZ, R8 ;  /* 0x000000ffff1b7224 */ /* 0x000fe200078e0008 */
[----:B---3--:R-:W-:Y:S02]  /*314a0*/  HMMA.1688.F32.TF32 R20, R12, R6, R20 ;  /* 0x000000060c14723c */ /* 0x008fe40000081014 */
[----:B--2---:R-:W-:-:S15]  /*314b0*/  LDSM.16.M88.4 R12, [R25+UR11+0x10080] ;  /* 0x0100800b190c783b */ /* 0x004fde0008000200 */
[----:B------:R-:W-:Y:S02]  /*314c0*/  NOP ;  /* 0x0000000000007918 */ /* 0x000fe40000000000 */
[----:B------:R-:W-:Y:S02]  /*314d0*/  IMAD.MOV.U32 R3, RZ, RZ, R22 ;  /* 0x000000ffff037224 */ /* 0x000fe400078e0016 */
[----:B------:R-:W-:Y:S02]  /*314e0*/  IMAD.MOV.U32 R2, RZ, RZ, R23 ;  /* 0x000000ffff027224 */ /* 0x000fe400078e0017 */
[----:B------:R-:W-:Y:S01]  /*314f0*/  IMAD.MOV.U32 R29, RZ, RZ, R20 ;  /* 0x000000ffff1d7224 */ /* 0x000fe200078e0014 */
[----:B------:R-:W-:Y:S01]  /*31500*/  MOV R28, R21 ;  /* 0x00000015001c7202 */ /* 0x000fe20000000f00 */
[----:B------:R-:W-:Y:S04]  /*31510*/  LDS R22, [R0+UR10+0x8d080] ;  /* 0x08d0800a00167984 */ /* 0x000fe80008000800 */
[----:B------:R-:W1:Y:S04]  /*31520*/  LDS R23, [R9+UR10+0x8d080] ;  /* 0x08d0800a09177984 */ /* 0x000e680008000800 */
[----:B------:R-:W-:Y:S04]  /*31530*/  LDS R20, [R0+UR10+0x8c080] ;  /* 0x08c0800a00147984 */ /* 0x000fe80008000800 */
[----:B------:R-:W2:Y:S04]  /*31540*/  LDS R21, [R9+UR10+0x8c080] ;  /* 0x08c0800a09157984 */ /* 0x000ea80008000800 */
[----:B------:R-:W-:Y:S04]  /*31550*/  STL [R1+0x35e0], R3 ;  /* 0x0035e00301007387 */ /* 0x000fe80000100800 */
[----:B------:R-:W-:Y:S04]  /*31560*/  STL [R1+0x35dc], R28 ;  /* 0x0035dc1c01007387 */ /* 0x000fe80000100800 */
[----:B------:R-:W-:Y:S04]  /*31570*/  STL [R1+0x35d8], R29 ;  /* 0x0035d81d01007387 */ /* 0x000fe80000100800 */
[----:B------:R-:W-:Y:S04]  /*31580*/  LDSM.16.M88.4 R8, [R25+UR11+0x8080] ;  /* 0x0080800b1908783b */ /* 0x000fe80008000200 */
[----:B-1----:R-:W-:Y:S04]  /*31590*/  STL.64 [R1+0x37c8], R22 ;  /* 0x0037c81601007387 */ /* 0x002fe80000100a00 */
[----:B--2---:R-:W-:Y:S04]  /*315a0*/  STL.64 [R1+0x37c0], R20 ;  /* 0x0037c01401007387 */ /* 0x004fe80000100a00 */
[----:B------:R-:W1:Y:S04]  /*315b0*/  LDSM.16.M88.4 R20, [R25+UR11+0x80] ;  /* 0x0000800b1914783b */ /* 0x000e680008000200 */
[----:B-1----:R-:W-:Y:S04]  /*315c0*/  STL.64 [R1+0x40], R20 ;  /* 0x0000401401007387 */ /* 0x002fe80000100a00 */
[----:B------:R-:W-:Y:S04]  /*315d0*/  STL.64 [R1+0x48], R22 ;  /* 0x0000481601007387 */ /* 0x000fe80000100a00 */
[----:B------:R-:W-:Y:S04]  /*315e0*/  STL.64 [R1+0x30], R8 ;  /* 0x0000300801007387 */ /* 0x000fe80000100a00 */
[----:B------:R-:W-:Y:S04]  /*315f0*/  STL.64 [R1+0x38], R10 ;  /* 0x0000380a01007387 */ /* 0x000fe80000100a00 */
[----:B------:R-:W1:Y:S04]  /*31600*/  LDSM.16.M88.4 R8, [R25+UR11+0x20080] ;  /* 0x0200800b1908783b */ /* 0x000e680008000200 */
[----:B------:R-:W-:Y:S04]  /*31610*/  STL.64 [R1+0x20], R12 ;  /* 0x0000200c01007387 */ /* 0x000fe80000100a00 */
[----:B------:R-:W-:Y:S04]  /*31620*/  STL.64 [R1+0x28], R14 ;  /* 0x0000280e01007387 */ /* 0x000fe80000100a00 */
[----:B------:R-:W-:Y:S04]  /*31630*/  LDSM.16.M88.4 R20, [R25+UR11+0x18080] ;  /* 0x0180800b1914783b */ /* 0x000fe80008000200 */
[----:B------:R-:W-:Y:S04]  /*31640*/  LDSM.16.M88.4 R12, [R25+UR11+0x38080] ;  /* 0x0380800b190c783b */ /* 0x000fe80008000200 */
[----:B-1----:R-:W-:Y:S01]  /*31650*/  STL.64 [R1], R8 ;  /* 0x0000000801007387 */ /* 0x002fe20000100a00 */
[----:B------:R-:W-:-:S03]  /*31660*/  IMAD.MOV.U32 R29, RZ, RZ, R8 ;  /* 0x000000ffff1d7224 */ /* 0x000fc600078e0008 */
[----:B------:R-:W-:Y:S01]  /*31670*/  STL.64 [R1+0x8], R10 ;  /* 0x0000080a01007387 */ /* 0x000fe20000100a00 */
[----:B------:R-:W-:-:S03]  /*31680*/  IMAD.MOV.U32 R28, RZ, RZ, R9 ;  /* 0x000000ffff1c7224 */ /* 0x000fc600078e0009 */
[----:B------:R-:W1:Y:S04]  /*31690*/  LDSM.16.M88.4 R8, [R25+UR11+0x28080] ;  /* 0x0280800b1908783b */ /* 0x000e680008000200 */
[----:B-1----:R-:W-:Y:S04]  /*316a0*/  STL.64 [R1+0x37f0], R10 ;  /* 0x0037f00a01007387 */ /* 0x002fe80000100a00 */
[----:B------:R-:W-:Y:S04]  /*316b0*/  STL.64 [R1+0x10], R20 ;  /* 0x0000101401007387 */ /* 0x000fe80000100a00 */
[----:B------:R4:W-:Y:S02]  /*316c0*/  STL.64 [R1+0x18], R22 ;  /* 0x0000181601007387 */ /* 0x0009e40000100a00 */
[----:B----4-:R-:W-:-:S02]  /*316d0*/  IMAD.MOV.U32 R22, RZ, RZ, R5 ;  /* 0x000000ffff167224 */ /* 0x010fc400078e0005 */
[----:B------:R-:W-:Y:S02]  /*316e0*/  IMAD.MOV.U32 R23, RZ, RZ, R4 ;  /* 0x000000ffff177224 */ /* 0x000fe400078e0004 */
[----:B------:R-:W1:Y:S04]  /*316f0*/  LDSM.16.M88.4 R4, [R25+UR11+0x30080] ;  /* 0x0300800b1904783b */ /* 0x000e680008000200 */
[----:B------:R2:W-:Y:S04]  /*31700*/  STL.64 [R1+0x3808], R20 ;  /* 0x0038081401007387 */ /* 0x0005e80000100a00 */
[----:B--2---:R-:W2:Y:S04]  /*31710*/  LDL.LU R20, [R1+0x470] ;  /* 0x0004700001147983 */ /* 0x004ea80000300800 */
[----:B------:R-:W2:Y:S04]  /*31720*/  LDL.LU R21, [R1+0x474] ;  /* 0x0004740001157983 */ /* 0x000ea80000300800 */
[----:B------:R-:W-:Y:S01]  /*31730*/  STL.64 [R1+0x37e8], R8 ;  /* 0x0037e80801007387 */ /* 0x000fe20000100a00 */
[----:B------:R-:W-:-:S02]  /*31740*/  IMAD.MOV.U32 R10, RZ, RZ, R12 ;  /* 0x000000ffff0a7224 */ /* 0x000fc400078e000c */
[----:B------:R-:W-:Y:S01]  /*31750*/  IMAD.MOV.U32 R3, RZ, RZ, R13 ;  /* 0x000000ffff037224 */ /* 0x000fe200078e000d */
[----:B-1----:R-:W-:Y:S04]  /*31760*/  STL [R1+0x3408], R6 ;  /* 0x0034080601007387 */ /* 0x002fe80000100800 */
[----:B------:R-:W-:Y:S04]  /*31770*/  STL [R1+0x3404], R7 ;  /* 0x0034040701007387 */ /* 0x000fe80000100800 */
[----:B------:R1:W-:Y:S04]  /*31780*/  STL.64 [R1+0x3838], R4 ;  /* 0x0038380401007387 */ /* 0x0003e80000100a00 */
[----:B-1----:R-:W3:Y:S04]  /*31790*/  LDL.LU R4, [R1+0x450] ;  /* 0x0004500001047983 */ /* 0x002ee80000300800 */
[----:B------:R-:W3:Y:S04]  /*317a0*/  LDL.LU R5, [R1+0x454] ;  /* 0x0004540001057983 */ /* 0x000ee80000300800 */
[----:B------:R-:W3:Y:S04]  /*317b0*/  LDL.LU R6, [R1+0x458] ;  /* 0x0004580001067983 */ /* 0x000ee80000300800 */
[----:B------:R-:W3:Y:S04]  /*317c0*/  LDL.LU R7, [R1+0x45c] ;  /* 0x00045c0001077983 */ /* 0x000ee80000300800 */
[----:B------:R-:W-:Y:S04]  /*317d0*/  STL.64 [R1+0x50], R12 ;  /* 0x0000500c01007387 */ /* 0x000fe80000100a00 */
[----:B------:R1:W-:Y:S04]  /*317e0*/  STL.64 [R1+0x58], R14 ;  /* 0x0000580e01007387 */ /* 0x0003e80000100a00 */
[----:B-1----:R-:W2:Y:S04]  /*317f0*/  LDL.LU.64 R14, [R1+0x3848] ;  /* 0x00384800010e7983 */ /* 0x002ea80000300a00 */
[----:B------:R-:W2:Y:S01]  /*31800*/  LDL.LU.64 R12, [R1+0x3840] ;  /* 0x00384000010c7983 */ /* 0x000ea20000300a00 */
[----:B------:R-:W-:-:S03]  /*31810*/  IMAD.MOV.U32 R26, RZ, RZ, R16 ;  /* 0x000000ffff1a7224 */ /* 0x000fc600078e0010 */
[----:B------:R-:W3:Y:S04]  /*31820*/  LDS R16, [R0+UR10+0x8c000] ;  /* 0x08c0000a00107984 */ /* 0x000ee80008000800 */
[----:B--2---:R-:W-:Y:S01]  /*31830*/  HMMA.1688.F32.TF32 R24, R12, R26, R20 ;  /* 0x0000001a0c18723c */ /* 0x004fe20000081014 */
[----:B------:R-:W2:Y:S04]  /*31840*/  LDL.LU R20, [R1+0x430] ;  /* 0x0004300001147983 */ /* 0x000ea80000300800 */
        /* <DEDUP_REMOVED lines=11> */
[----:B-1----:R-:W3:Y:S01]  /*31900*/  LDL.64 R20, [R1+0x40] ;  /* 0x0000400001147983 */ /* 0x002ee20000100a00 */
[----:B------:R-:W-:Y:S01]  /*31910*/  MOV R8, R29 ;  /* 0x0000001d00087202 */ /* 0x000fe20000000f00 */
[----:B------:R-:W-:-:S02]  /*31920*/  IMAD.MOV.U32 R9, RZ, RZ, R28 ;  /* 0x000000ffff097224 */ /* 0x000fc400078e001c */
[----:B------:R-:W-:Y:S02]  /*31930*/  IMAD.MOV.U32 R12, RZ, RZ, R10 ;  /* 0x000000ffff0c7224 */ /* 0x000fe400078e000a */
[----:B------:R-:W-:Y:S01]  /*31940*/  IMAD.MOV.U32 R13, RZ, RZ, R3 ;  /* 0x000000ffff0d7224 */ /* 0x000fe200078e0003 */
[----:B------:R1:W-:Y:S04]  /*31950*/  STL.64 [R1+0x3820], R8 ;  /* 0x0038200801007387 */ /* 0x0003e80000100a00 */
[----:B-1----:R-:W2:Y:S04]  /*31960*/  LDL.64 R8, [R1+0x30] ;  /* 0x0000300001087983 */ /* 0x002ea80000100a00 */
[----:B------:R1:W-:Y:S04]  /*31970*/  STL.64 [R1+0x37d0], R12 ;  /* 0x0037d00c01007387 */ /* 0x0003e80000100a00 */
[----:B-1----:R-:W4:Y:S04]  /*31980*/  LDL.LU R12, [R1+0x420] ;  /* 0x00042000010c7983 */ /* 0x002f280000300800 */
[----:B------:R-:W4:Y:S04]  /*31990*/  LDL.LU R13, [R1+0x424] ;  /* 0x00042400010d7983 */ /* 0x000f280000300800 */
[----:B------:R-:W4:Y:S04]  /*319a0*/  LDL.LU R14, [R1+0x428] ;  /* 0x00042800010e7983 */ /* 0x000f280000300800 */
[----:B------:R-:W4:Y:S04]  /*319b0*/  LDL.LU R15, [R1+0x42c] ;  /* 0x00042c00010f7983 */ /* 0x000f280000300800 */
[----:B------:R-:W-:Y:S04]  /*319c0*/  STL.64 [R1+0x3480], R26 ;  /* 0x0034801a01007387 */ /* 0x000fe80000100a00 */
[----:B------:R1:W-:Y:S04]  /*319d0*/  STL.64 [R1+0x3478], R24 ;  /* 0x0034781801007387 */ /* 0x0003e80000100a00 */
[----:B-1----:R-:W5:Y:S01]  /*319e0*/  LDL.LU.64 R24, [R1+0x20] ;  /* 0x0000200001187983 */ /* 0x002f620000300a00 */
[----:B---3--:R-:W-:Y:S01]  /*319f0*/  HMMA.1688.F32.TF32 R4, R16, R20, R4 ;  /* 0x000000141004723c */ /* 0x008fe20000081004 */
[----:B------:R-:W-:-:S15]  /*31a00*/  IMAD.MOV.U32 R3, RZ, RZ, R21 ;  /* 0x000000ffff037224 */ /* 0x000fde00078e0015 */
[----:B------:R-:W-:-:S03]  /*31a10*/  NOP ;  /* 0x0000000000007918 */ /* 0x000fc60000000000 */
[----:B------:R1:W-:Y:S04]  /*31a20*/  STL.64 [R1+0x450], R4 ;  /* 0x0004500401007387 */ /* 0x0003e80000100a00 */
[----:B------:R3:W-:Y:S04]  /*31a30*/  STL.64 [R1+0x458], R6 ;  /* 0x0004580601007387 */ /* 0x0007e80000100a00 */
[----:B-1----:R-:W4:Y:S01]  /*31a40*/  LDL.LU.64 R4, [R1+0x3838] ;  /* 0x0038380001047983 */ /* 0x002f220000300a00 */
[----:B---3--:R-:W-:-:S03]  /*31a50*/  IMAD.MOV.U32 R7, RZ, RZ, R20 ;  /* 0x000000ffff077224 */ /* 0x008fc600078e0014 */
[----:B------:R-:W3:Y:S04]  /*31a60*/  LDL.LU.64 R22, [R1+0x3830] ;  /* 0x0038300001167983 */ /* 0x000ee80000300a00 */
[----:B------:R-:W3:Y:S01]  /*31a70*/  LDL.LU.64 R20, [R1+0x3828] ;  /* 0x0038280001147983 */ /* 0x000ee20000300a00 */
[----:B--2---:R-:W-:Y:S02]  /*31a80*/  IMAD.MOV.U32 R27, RZ, RZ, R8 ;  /* 0x000000ffff1b7224 */ /* 0x004fe400078e0008 */
[----:B------:R-:W-:Y:S01]  /*31a90*/  IMAD.MOV.U32 R26, RZ, RZ, R9 ;  /* 0x000000ffff1a7224 */ /* 0x000fe200078e0009 */
[----:B---3--:R-:W-:Y:S01]  /*31aa0*/  HMMA.1688.F32.TF32 R20, R16, R8, R20 ;  /* 0x000000081014723c */ /* 0x008fe20000081014 */
[----:B------:R-:W2:-:S15]  /*31ab0*/  LDL.LU.64 R8, [R1+0x3820] ;  /* 0x0038200001087983 */ /* 0x000e9e0000300a00 */
[----:B------:R-:W-:-:S03]  /*31ac0*/  NOP ;  /* 0x0000000000007918 */ /* 0x000fc60000000000 */
[----:B------:R-:W-:Y:S04]  /*31ad0*/  STL.64 [R1+0x440], R20 ;  /* 0x0004401401007387 */ /* 0x000fe80000100a00 */
[----:B------:R1:W-:Y:S01]  /*31ae0*/  STL [R1+0x448], R22 ;  /* 0x0004481601007387 */ /* 0x0003e20000100800 */
[----:B------:R-:W-:-:S03]  /*31af0*/  IMAD.MOV.U32 R6, RZ, RZ, R23 ;  /* 0x000000ffff067224 */ /* 0x000fc600078e0017 */
[----:B-1----:R-:W5:Y:S04]  /*31b00*/  LDL.LU.64 R22, [R1+0x3818] ;  /* 0x0038180001167983 */ /* 0x002f680000300a00 */
[----:B------:R-:W5:Y:S04]  /*31b10*/  LDL.LU.64 R20, [R1+0x3810] ;  /* 0x0038100001147983 */ /* 0x000f680000300a00 */
[----:B------:R-:W-:Y:S04]  /*31b20*/  STL.64 [R1+0x37e0], R6 ;  /* 0x0037e00601007387 */ /* 0x000fe80000100a00 */
[----:B----4-:R1:W-:Y:S04]  /*31b30*/  STL.64 [R1+0x37d8], R4 ;  /* 0x0037d80401007387 */ /* 0x0103e80000100a00 */
[----:B-1----:R-:W3:Y:S04]  /*31b40*/  LDL.LU R4, [R1+0x400] ;  /* 0x0004000001047983 */ /* 0x002ee80000300800 */
[----:B------:R-:W3:Y:S04]  /*31b50*/  LDL.LU R5, [R1+0x404] ;  /* 0x0004040001057983 */ /* 0x000ee80000300800 */
[----:B------:R-:W4:Y:S04]  /*31b60*/  LDL.LU R6, [R1+0x408] ;  /* 0x0004080001067983 */ /* 0x000f280000300800 */
[----:B------:R-:W4:Y:S01]  /*31b70*/  LDL.LU R7, [R1+0x40c] ;  /* 0x00040c0001077983 */ /* 0x000f220000300800 */
[C---:B-----5:R-:W-:Y:S03]  /*31b80*/  HMMA.1688.F32.TF32 R20, R16.reuse, R24, R20 ;  /* 0x000000181014723c */ /* 0x060fe60000081014 */
[----:B----4-:R-:W-:Y:S04]  /*31b90*/  STL.64 [R1+0x3800], R6 ;  /* 0x0038000601007387 */ /* 0x010fe80000100a00 */
[----:B---3--:R1:W-:Y:S04]  /*31ba0*/  STL.64 [R1+0x37f8], R4 ;  /* 0x0037f80401007387 */ /* 0x0083e80000100a00 */
[----:B-1----:R-:W2:Y:S04]  /*31bb0*/  LDL.LU R4, [R1+0x410] ;  /* 0x0004100001047983 */ /* 0x002ea80000300800 */
[----:B------:R-:W2:Y:S04]  /*31bc0*/  LDL.LU R5, [R1+0x414] ;  /* 0x0004140001057983 */ /* 0x000ea80000300800 */
[----:B------:R-:W2:Y:S04]  /*31bd0*/  LDL.LU R6, [R1+0x418] ;  /* 0x0004180001067983 */ /* 0x000ea80000300800 */
[----:B------:R-:W2:Y:S04]  /*31be0*/  LDL.LU R7, [R1+0x41c] ;  /* 0x00041c0001077983 */ /* 0x000ea80000300800 */
[----:B------:R1:W-:Y:S04]  /*31bf0*/  STL.64 [R1+0x430], R20 ;  /* 0x0004301401007387 */ /* 0x0003e80000100a00 */
[----:B------:R3:W-:Y:S04]  /*31c00*/  STL.64 [R1+0x438], R22 ;  /* 0x0004381601007387 */ /* 0x0007e80000100a00 */
[----:B-1----:R-:W3:Y:S04]  /*31c10*/  LDL.LU.64 R20, [R1+0x3808] ;  /* 0x0038080001147983 */ /* 0x002ee80000300a00 */
[----:B------:R-:W-:Y:S01]  /*31c20*/  STL.64 [R1+0x3790], R24 ;  /* 0x0037901801007387 */ /* 0x000fe20000100a00 */
[C---:B--2---:R-:W-:Y:S08]  /*31c30*/  HMMA.1688.F32.TF32 R8, R16.reuse, R8, R4 ;  /* 0x000000081008723c */ /* 0x044ff00000081004 */
[----:B---3--:R-:W-:Y:S01]  /*31c40*/  HMMA.1688.F32.TF32 R20, R16, R20, R12 ;  /* 0x000000141014723c */ /* 0x008fe2000008100c */
[----:B------:R-:W2:-:S15]  /*31c50*/  LDL.LU R12, [R1+0x3f0] ;  /* 0x0003f000010c7983 */ /* 0x000e9e0000300800 */
[----:B------:R-:W-:-:S03]  /*31c60*/  NOP ;  /* 0x0000000000007918 */ /* 0x000fc60000000000 */
[----:B------:R1:W-:Y:S04]  /*31c70*/  STL.64 [R1+0x420], R20 ;  /* 0x0004201401007387 */ /* 0x0003e80000100a00 */
[----:B------:R3:W-:Y:S04]  /*31c80*/  STL.64 [R1+0x428], R22 ;  /* 0x0004281601007387 */ /* 0x0007e80000100a00 */
[----:B------:R-:W2:Y:S04]  /*31c90*/  LDL.LU R13, [R1+0x3f4] ;  /* 0x0003f400010d7983 */ /* 0x000ea80000300800 */
[----:B------:R-:W2:Y:S04]  /*31ca0*/  LDL.LU R14, [R1+0x3f8] ;  /* 0x0003f800010e7983 */ /* 0x000ea80000300800 */
[----:B------:R-:W2:Y:S04]  /*31cb0*/  LDL.LU R15, [R1+0x3fc] ;  /* 0x0003fc00010f7983 */ /* 0x000ea80000300800 */
[----:B-1----:R-:W4:Y:S04]  /*31cc0*/  LDL.LU R20, [R1+0x370] ;  /* 0x0003700001147983 */ /* 0x002f280000300800 */
[----:B------:R-:W4:Y:S04]  /*31cd0*/  LDL.LU R21, [R1+0x374] ;  /* 0x0003740001157983 */ /* 0x000f280000300800 */
[----:B---3--:R-:W4:Y:S04]  /*31ce0*/  LDL.LU R22, [R1+0x378] ;  /* 0x0003780001167983 */ /* 0x008f280000300800 */
[----:B------:R-:W4:Y:S04]  /*31cf0*/  LDL.LU R23, [R1+0x37c] ;  /* 0x00037c0001177983 */ /* 0x000f280000300800 */
[----:B------:R-:W3:Y:S04]  /*31d00*/  LDL.LU.64 R6, [R1+0x3800] ;  /* 0x0038000001067983 */ /* 0x000ee80000300a00 */
[----:B------:R-:W3:Y:S04]  /*31d10*/  LDL.LU.64 R4, [R1+0x37f8] ;  /* 0x0037f80001047983 */ /* 0x000ee80000300a00 */
[----:B------:R-:W-:Y:S04]  /*31d20*/  STL.64 [R1+0x410], R8 ;  /* 0x0004100801007387 */ /* 0x000fe80000100a00 */
[----:B------:R1:W-:Y:S04]  /*31d30*/  STL.64 [R1+0x418], R10 ;  /* 0x0004180a01007387 */ /* 0x0003e80000100a00 */
[----:B-1----:R-:W5:Y:S04]  /*31d40*/  LDL.LU.64 R10, [R1+0x37f0] ;  /* 0x0037f000010a7983 */ /* 0x002f680000300a00 */
[----:B------:R-:W3:Y:S01]  /*31d50*/  LDL.LU.64 R8, [R1+0x37e8] ;  /* 0x0037e80001087983 */ /* 0x000ee20000300a00 */
[----:B------:R-:W-:-:S02]  /*31d60*/  IMAD.MOV.U32 R24, RZ, RZ, R27 ;  /* 0x000000ffff187224 */ /* 0x000fc400078e001b */
[----:B------:R-:W-:Y:S01]  /*31d70*/  IMAD.MOV.U32 R25, RZ, RZ, R26 ;  /* 0x000000ffff197224 */ /* 0x000fe200078e001a */
[----:B---3--:R-:W-:-:S15]  /*31d80*/  HMMA.1688.F32.TF32 R4, R16, R8, R4 ;  /* 0x000000081004723c */ /* 0x008fde0000081004 */
[----:B------:R-:W-:-:S04]  /*31d90*/  NOP ;  /* 0x0000000000007918 */ /* 0x000fc80000000000 */
[----:B------:R-:W-:Y:S04]  /*31da0*/  STL.64 [R1+0x400], R4 ;  /* 0x0004000401007387 */ /* 0x000fe80000100a00 */
[----:B------:R1:W-:Y:S04]  /*31db0*/  STL.64 [R1+0x408], R6 ;  /* 0x0004080601007387 */ /* 0x0003e80000100a00 */
[----:B-1----:R-:W3:Y:S04]  /*31dc0*/  LDL.LU.64 R6, [R1+0x37e0] ;  /* 0x0037e00001067983 */ /* 0x002ee80000300a00 */
[----:B------:R-:W2:Y:S04]  /*31dd0*/  LDL.LU.64 R4, [R1+0x37d8] ;  /* 0x0037d80001047983 */ /* 0x000ea80000300a00 */
[----:B------:R-:W-:Y:S04]  /*31de0*/  STL.64 [R1+0x37a8], R24 ;  /* 0x0037a81801007387 */ /* 0x000fe80000100a00 */
[----:B-----5:R-:W-:Y:S04]  /*31df0*/  STL.64 [R1+0x3758], R10 ;  /* 0x0037580a01007387 */ /* 0x020fe80000100a00 */
[----:B------:R1:W-:Y:S04]  /*31e00*/  STL.64 [R1+0x3750], R8 ;  /* 0x0037500801007387 */ /* 0x0003e80000100a00 */
[----:B-1----:R-:W5:Y:S04]  /*31e10*/  LDL.64 R8, [R1] ;  /* 0x0000000001087983 */ /* 0x002f680000100a00 */
[----:B-----5:R1:W-:Y:S04]  /*31e20*/  STL.64 [R1+0x3770], R8 ;  /* 0x0037700801007387 */ /* 0x0203e80000100a00 */
[----:B-1----:R-:W5:Y:S04]  /*31e30*/  LDL.64 R8, [R1+0x10] ;  /* 0x0000100001087983 */ /* 0x002f680000100a00 */
[----:B-----5:R1:W-:Y:S04]  /*31e40*/  STL.64 [R1+0x3788], R8 ;  /* 0x0037880801007387 */ /* 0x0203e80000100a00 */
[----:B-1----:R-:W5:Y:S04]  /*31e50*/  LDL.LU R8, [R1+0x340] ;  /* 0x0003400001087983 */ /* 0x002f680000300800 */
        /* <DEDUP_REMOVED lines=16> */
[----:B------:R1:W-:Y:S04]  /*31f60*/  STL.64 [R1+0x3f0], R12 ;  /* 0x0003f00c01007387 */ /* 0x0003e80000100a00 */
[----:B------:R-:W-:Y:S04]  /*31f70*/  STL.64 [R1+0x3f8], R14 ;  /* 0x0003f80e01007387 */ /* 0x000fe80000100a00 */
[----:B-1----:R-:W4:Y:S02]  /*31f80*/  LDL.LU.64 R12, [R1+0x37d0] ;  /* 0x0037d000010c7983 */ /* 0x002f240000300a00 */
[----:B----4-:R-:W-:Y:S02]  /*31f90*/  HMMA.1688.F32.TF32 R16, R16, R12, R20 ;  /* 0x0000000c1010723c */ /* 0x010fe40000081014 */
[----:B------:R-:W2:Y:S04]  /*31fa0*/  LDL.LU.64 R22, [R1+0x37c8] ;  /* 0x0037c80001167983 */ /* 0x000ea80000300a00 */
[----:B------:R-:W2:Y:S04]  /*31fb0*/  LDL.LU.64 R20, [R1+0x37c0] ;  /* 0x0037c00001147983 */ /* 0x000ea80000300a00 */
[----:B------:R1:W-:Y:S04]  /*31fc0*/  STL.64 [R1+0x3748], R12 ;  /* 0x0037480c01007387 */ /* 0x0003e80000100a00 */
[----:B-1----:R-:W3:Y:S05]  /*31fd0*/  LDL.LU R12, [R1+0x310] ;  /* 0x00031000010c7983 */ /* 0x002eea0000300800 */
[----:B------:R-:W-:Y:S04]  /*31fe0*/  STL.64 [R1+0x370], R16 ;  /* 0x0003701001007387 */ /* 0x000fe80000100a00 */
[----:B------:R-:W-:Y:S04]  /*31ff0*/  STL.64 [R1+0x378], R18 ;  /* 0x0003781201007387 */ /* 0x000fe80000100a00 */
[----:B------:R-:W3:Y:S04]  /*32000*/  LDL.LU R13, [R1+0x314] ;  /* 0x00031400010d7983 */ /* 0x000ee80000300800 */
[----:B------:R-:W4:Y:S04]  /*32010*/  LDL.LU R14, [R1+0x318] ;  /* 0x00031800010e7983 */ /* 0x000f280000300800 */
[----:B------:R-:W4:Y:S01]  /*32020*/  LDL.LU R15, [R1+0x31c] ;  /* 0x00031c00010f7983 */ /* 0x000f220000300800 */
[----:B------:R-:W-:Y:S01]  /*32030*/  MOV R24, R7 ;  /* 0x0000000700187202 */ /* 0x000fe20000000f00 */
[----:B------:R-:W-:-:S02]  /*32040*/  IMAD.MOV.U32 R25, RZ, RZ, R3 ;  /* 0x000000ffff197224 */ /* 0x000fc400078e0003 */
[----:B----4-:R-:W-:Y:S04]  /*32050*/  STL.64 [R1+0x3768], R14 ;  /* 0x0037680e01007387 */ /* 0x010fe80000100a00 */
[----:B---3--:R1:W-:Y:S04]  /*32060*/  STL.64 [R1+0x3760], R12 ;  /* 0x0037600c01007387 */ /* 0x0083e80000100a00 */
[----:B-1----:R-:W3:Y:S04]  /*32070*/  LDL.LU R12, [R1+0x320] ;  /* 0x00032000010c7983 */ /* 0x002ee80000300800 */
[----:B------:R-:W3:Y:S04]  /*32080*/  LDL.LU R13, [R1+0x324] ;  /* 0x00032400010d7983 */ /* 0x000ee80000300800 */
[----:B------:R-:W4:Y:S04]  /*32090*/  LDL.LU R14, [R1+0x328] ;  /* 0x00032800010e7983 */ /* 0x000f280000300800 */
[----:B------:R-:W4:Y:S01]  /*320a0*/  LDL.LU R15, [R1+0x32c] ;  /* 0x00032c00010f7983 */ /* 0x000f220000300800 */
[----:B--2---:R-:W-:-:S15]  /*320b0*/  HMMA.1688.F32.TF32 R24, R20, R24, R8 ;  /* 0x000000181418723c */ /* 0x004fde0000081008 */
[----:B------:R-:W-:-:S04]  /*320c0*/  NOP ;  /* 0x0000000000007918 */ /* 0x000fc80000000000 */
[----:B------:R-:W-:Y:S01]  /*320d0*/  IMAD.MOV.U32 R7, RZ, RZ, R24 ;  /* 0x000000ffff077224 */ /* 0x000fe200078e0018 */
[----:B----4-:R-:W-:Y:S04]  /*320e0*/  STL.64 [R1+0x3780], R14 ;  /* 0x0037800e01007387 */ /* 0x010fe80000100a00 */
[----:B---3--:R1:W-:Y:S04]  /*320f0*/  STL.64 [R1+0x3778], R12 ;  /* 0x0037780c01007387 */ /* 0x0083e80000100a00 */
        /* <DEDUP_REMOVED lines=8> */
[----:B------:R-:W4:Y:S04]  /*32180*/  LDL.LU.64 R10, [R1+0x37b8] ;  /* 0x0037b800010a7983 */ /* 0x000f280000300a00 */
[----:B------:R-:W4:Y:S04]  /*32190*/  LDL.LU.64 R8, [R1+0x37b0] ;  /* 0x0037b00001087983 */ /* 0x000f280000300a00 */
[----:B------:R1:W-:Y:S04]  /*321a0*/  STL [R1+0x364], R25 ;  /* 0x0003641901007387 */ /* 0x0003e80000100800 */
[----:B------:R4:W-:Y:S04]  /*321b0*/  STL.64 [R1+0x368], R26 ;  /* 0x0003681a01007387 */ /* 0x0009e80000100a00 */
[----:B-1----:R-:W4:Y:S04]  /*321c0*/  LDL.LU.64 R24, [R1+0x37a8] ;  /* 0x0037a80001187983 */ /* 0x002f280000300a00 */
[----:B------:R-:W-:Y:S01]  /*321d0*/  STL [R1+0x3410], R7 ;  /* 0x0034100701007387 */ /* 0x000fe20000100800 */
[----:B----4-:R-:W-:Y:S03]  /*321e0*/  HMMA.1688.F32.TF32 R24, R20, R24, R8 ;  /* 0x000000181418723c */ /* 0x010fe60000081008 */
[----:B------:R-:W4:Y:S04]  /*321f0*/  LDL.LU.64 R10, [R1+0x37a0] ;  /* 0x0037a000010a7983 */ /* 0x000f280000300a00 */
[----:B------:R-:W4:-:S12]  /*32200*/  LDL.LU.64 R8, [R1+0x3798] ;  /* 0x0037980001087983 */ /* 0x000f180000300a00 */
[----:B------:R1:W-:Y:S04]  /*32210*/  STL.64 [R1+0x350], R24 ;  /* 0x0003501801007387 */ /* 0x0003e80000100a00 */
[----:B------:R-:W-:Y:S04]  /*32220*/  STL.64 [R1+0x358], R26 ;  /* 0x0003581a01007387 */ /* 0x000fe80000100a00 */
[----:B-1----:R-:W4:Y:S02]  /*32230*/  LDL.LU.64 R24, [R1+0x3790] ;  /* 0x0037900001187983 */ /* 0x002f240000300a00 */
[----:B----4-:R-:W-:-:S15]  /*32240*/  HMMA.1688.F32.TF32 R8, R20, R24, R8 ;  /* 0x000000181408723c */ /* 0x010fde0000081008 */
[----:B------:R-:W-:-:S04]  /*32250*/  NOP ;  /* 0x0000000000007918 */ /* 0x000fc80000000000 */
[----:B------:R1:W-:Y:S04]  /*32260*/  STL [R1+0x340], R8 ;  /* 0x0003400801007387 */ /* 0x0003e80000100800 */
[----:B------:R-:W-:Y:S01]  /*32270*/  STL.64 [R1+0x348], R10 ;  /* 0x0003480a01007387 */ /* 0x000fe20000100a00 */
[----:B------:R-:W-:-:S03]  /*32280*/  IMAD.MOV.U32 R7, RZ, RZ, R9 ;  /* 0x000000ffff077224 */ /* 0x000fc600078e0009 */
[----:B-1----:R-:W2:Y:S02]  /*32290*/  LDL.LU.64 R8, [R1+0x3788] ;  /* 0x0037880001087983 */ /* 0x002ea40000300a00 */
        /* <DEDUP_REMOVED lines=21> */
[----:B------:R1:W-:Y:S04]  /*323f0*/  STL.64 [R1+0x310], R12 ;  /* 0x0003100c01007387 */ /* 0x0003e80000100a00 */
[----:B------:R-:W-:Y:S01]  /*32400*/  STL.64 [R1+0x318], R14 ;  /* 0x0003180e01007387 */ /* 0x000fe20000100a00 */
[----:B------:R-:W-:-:S03]  /*32410*/  LOP3.LUT R27, R0, 0x20, RZ, 0x3c, !PT ;  /* 0x00000020001b7812 */ /* 0x000fc600078e3cff */
[----:B------:R-:W-:Y:S04]  /*32420*/  LDS R14, [R0+UR10+0x8d100] ;  /* 0x08d1000a000e7984 */ /* 0x000fe80008000800 */
[----:B------:R-:W-:Y:S04]  /*32430*/  LDS R15, [R27+UR10+0x8d100] ;  /* 0x08d1000a1b0f7984 */ /* 0x000fe80008000800 */
[----:B-1----:R-:W3:Y:S04]  /*32440*/  LDL.LU.64 R12, [R1+0x3748] ;  /* 0x00374800010c7983 */ /* 0x002ee80000300a00 */
[----:B----4-:R-:W-:Y:S04]  /*32450*/  STL.64 [R1+0x3710], R10 ;  /* 0x0037100a01007387 */ /* 0x010fe80000100a00 */
[----:B------:R1:W-:Y:S04]  /*32460*/  STL.64 [R1+0x3708], R8 ;  /* 0x0037080801007387 */ /* 0x0003e80000100a00 */
[----:B-1----:R-:W2:Y:S04]  /*32470*/  LDL.LU R8, [R1+0x300] ;  /* 0x0003000001087983 */ /* 0x002ea80000300800 */
[----:B------:R-:W2:Y:S04]  /*32480*/  LDL.LU R9, [R1+0x304] ;  /* 0x0003040001097983 */ /* 0x000ea80000300800 */
[----:B------:R-:W2:Y:S04]  /*32490*/  LDL.LU R10, [R1+0x308] ;  /* 0x00030800010a7983 */ /* 0x000ea80000300800 */
[----:B------:R-:W2:Y:S04]  /*324a0*/  LDL.LU R11, [R1+0x30c] ;  /* 0x00030c00010b7983 */ /* 0x000ea80000300800 */
[----:B------:R-:W-:Y:S04]  /*324b0*/  STL.64 [R1+0x3700], R6 ;  /* 0x0037000601007387 */ /* 0x000fe80000100a00 */
[----:B------:R1:W-:Y:S01]  /*324c0*/  STL.64 [R1+0x36f8], R4 ;  /* 0x0036f80401007387 */ /* 0x0003e20000100a00 */
[----:B--2---:R-:W-:-:S15]  /*324d0*/  HMMA.1688.F32.TF32 R8, R20, R4, R8 ;  /* 0x000000041408723c */ /* 0x004fde0000081008 */
[----:B------:R-:W-:-:S04]  /*324e0*/  NOP ;  /* 0x0000000000007918 */ /* 0x000fc80000000000 */
[----:B------:R-:W-:Y:S04]  /*324f0*/  STL.64 [R1+0x300], R8 ;  /* 0x0003000801007387 */ /* 0x000fe80000100a00 */
[----:B------:R3:W-:Y:S04]  /*32500*/  STL.64 [R1+0x308], R10 ;  /* 0x0003080a01007387 */ /* 0x0007e80000100a00 */
[----:B-1----:R-:W2:Y:S01]  /*32510*/  LDL.64 R4, [R1+0x30] ;  /* 0x0000300001047983 */ /* 0x002ea20000100a00 */
[----:B---3--:R-:W-:Y:S03]  /*32520*/  HMMA.1688.F32.TF32 R8, R20, R12, R16 ;  /* 0x0000000c1408723c */ /* 0x008fe60000081010 */
        /* <DEDUP_REMOVED lines=8> */
[----:B------:R-:W-:Y:S04]  /*325b0*/  LDS R12, [R0+UR10+0x8c100] ;  /* 0x08c1000a000c7984 */ /* 0x000fe80008000800 */
[----:B------:R-:W1:Y:S04]  /*325c0*/  LDS R13, [R27+UR10+0x8c100] ;  /* 0x08c1000a1b0d7984 */ /* 0x000e680008000800 */
[----:B--2---:R2:W-:Y:S04]  /*325d0*/  STL.64 [R1+0x3730], R4 ;  /* 0x0037300401007387 */ /* 0x0045e80000100a00 */
[----:B------:R1:W-:Y:S04]  /*325e0*/  STL.64 [R1+0x270], R8 ;  /* 0x0002700801007387 */ /* 0x0003e80000100a00 */
[----:B------:R3:W-:Y:S04]  /*325f0*/  STL.64 [R1+0x278], R10 ;  /* 0x0002780a01007387 */ /* 0x0007e80000100a00 */
[----:B--2---:R-:W2:Y:S04]  /*32600*/  LDL.64 R4, [R1+0x40] ;  /* 0x0000400001047983 */ /* 0x004ea80000100a00 */
[----:B-1----:R-:W2:Y:S04]  /*32610*/  LDL.LU R8, [R1+0x240] ;  /* 0x0002400001087983 */ /* 0x002ea80000300800 */
[----:B------:R-:W2:Y:S04]  /*32620*/  LDL.LU R9, [R1+0x244] ;  /* 0x0002440001097983 */ /* 0x000ea80000300800 */
[----:B---3--:R-:W3:Y:S04]  /*32630*/  LDL.LU R10, [R1+0x248] ;  /* 0x00024800010a7983 */ /* 0x008ee80000300800 */
        /* <DEDUP_REMOVED lines=9> */
[----:B-1----:R-:W3:Y:S04]  /*326d0*/  LDL.LU R16, [R1+0x250] ;  /* 0x0002500001107983 */ /* 0x002ee80000300800 */
[----:B------:R-:W3:Y:S04]  /*326e0*/  LDL.LU R17, [R1+0x254] ;  /* 0x0002540001117983 */ /* 0x000ee80000300800 */
[----:B------:R-:W3:Y:S04]  /*326f0*/  LDL.LU R18, [R1+0x258] ;  /* 0x0002580001127983 */ /* 0x000ee80000300800 */
[----:B------:R-:W3:Y:S04]  /*32700*/  LDL.LU R19, [R1+0x25c] ;  /* 0x00025c0001137983 */ /* 0x000ee80000300800 */
[----:B----4-:R-:W-:Y:S04]  /*32710*/  STL.64 [R1+0x3668], R22 ;  /* 0x0036681601007387 */ /* 0x010fe80000100a00 */
[----:B-----5:R1:W-:Y:S04]  /*32720*/  STL.64 [R1+0x3660], R20 ;  /* 0x0036601401007387 */ /* 0x0203e80000100a00 */
[----:B-1----:R-:W4:Y:S04]  /*32730*/  LDL.LU R20, [R1+0x110] ;  /* 0x0001100001147983 */ /* 0x002f280000300800 */
[----:B------:R-:W4:Y:S04]  /*32740*/  LDL.LU R21, [R1+0x114] ;  /* 0x0001140001157983 */ /* 0x000f280000300800 */
[----:B------:R-:W5:Y:S04]  /*32750*/  LDL.LU R22, [R1+0x118] ;  /* 0x0001180001167983 */ /* 0x000f680000300800 */
[----:B------:R-:W5:Y:S01]  /*32760*/  LDL.LU R23, [R1+0x11c] ;  /* 0x00011c0001177983 */ /* 0x000f620000300800 */
[----:B--2---:R-:W-:Y:S03]  /*32770*/  HMMA.1688.F32.TF32 R8, R12, R4, R8 ;  /* 0x000000040c08723c */ /* 0x004fe60000081008 */
[----:B-----5:R1:W-:Y:S04]  /*32780*/  STL.64 [R1+0x3690], R22 ;  /* 0x0036901601007387 */ /* 0x0203e80000100a00 */
[----:B----4-:R-:W-:-:S12]  /*32790*/  STL.64 [R1+0x3688], R20 ;  /* 0x0036881401007387 */ /* 0x010fd80000100a00 */
[----:B------:R-:W-:Y:S04]  /*327a0*/  STL.64 [R1+0x260], R8 ;  /* 0x0002600801007387 */ /* 0x000fe80000100a00 */
[----:B------:R2:W-:Y:S01]  /*327b0*/  STL.64 [R1+0x268], R10 ;  /* 0x0002680a01007387 */ /* 0x0005e20000100a00 */
[----:B-1----:R-:W-:Y:S01]  /*327c0*/  IMAD.MOV.U32 R23, RZ, RZ, R4 ;  /* 0x000000ffff177224 */ /* 0x002fe200078e0004 */
[----:B------:R-:W-:Y:S02]  /*327d0*/  MOV R22, R5 ;  /* 0x0000000500167202 */ /* 0x000fe40000000f00 */
[----:B--2---:R-:W2:Y:S04]  /*327e0*/  LDL.LU.64 R10, [R1+0x3740] ;  /* 0x00374000010a7983 */ /* 0x004ea80000300a00 */
[----:B------:R-:W2:Y:S04]  /*327f0*/  LDL.LU.64 R8, [R1+0x3738] ;  /* 0x0037380001087983 */ /* 0x000ea80000300a00 */
[----:B------:R-:W3:Y:S01]  /*32800*/  LDL.LU.64 R4, [R1+0x3730] ;  /* 0x0037300001047983 */ /* 0x000ee20000300a00 */
[----:B------:R-:W-:-:S02]  /*32810*/  IMAD.MOV.U32 R20, RZ, RZ, R28 ;  /* 0x000000ffff147224 */ /* 0x000fc400078e001c */
[----:B------:R-:W-:Y:S01]  /*32820*/  IMAD.MOV.U32 R21, RZ, RZ, R3 ;  /* 0x000000ffff157224 */ /* 0x000fe200078e0003 */
[C---:B---3--:R-:W-:Y:S08]  /*32830*/  HMMA.1688.F32.TF32 R16, R12.reuse, R4, R16 ;  /* 0x000000040c10723c */ /* 0x048ff00000081010 */
[----:B--2---:R-:W-:Y:S01]  /*32840*/  HMMA.1688.F32.TF32 R8, R12, R24, R8 ;  /* 0x000000180c08723c */ /* 0x004fe20000081008 */
[----:B------:R-:W-:-:S02]  /*32850*/  IMAD.MOV.U32 R28, RZ, RZ, R4 ;  /* 0x000000ffff1c7224 */ /* 0x000fc400078e0004 */
[----:B------:R-:W-:-:S08]  /*32860*/  IMAD.MOV.U32 R3, RZ, RZ, R5 ;  /* 0x000000ffff037224 */ /* 0x000fd000078e0005 */
[----:B------:R-:W-:Y:S04]  /*32870*/  STL.64 [R1+0x250], R16 ;  /* 0x0002501001007387 */ /* 0x000fe80000100a00 */
[----:B------:R-:W-:Y:S04]  /*32880*/  STL.64 [R1+0x258], R18 ;  /* 0x0002581201007387 */ /* 0x000fe80000100a00 */
[----:B------:R-:W2:Y:S04]  /*32890*/  LDL.LU R4, [R1+0x210] ;  /* 0x0002100001047983 */ /* 0x000ea80000300800 */
[----:B------:R1:W-:Y:S04]  /*328a0*/  STL.64 [R1+0x240], R8 ;  /* 0x0002400801007387 */ /* 0x0003e80000100a00 */
[----:B------:R-:W-:Y:S04]  /*328b0*/  STL.64 [R1+0x248], R10 ;  /* 0x0002480a01007387 */ /* 0x000fe80000100a00 */
        /* <DEDUP_REMOVED lines=16> */
[----:B------:R-:W4:Y:S04]  /*329c0*/  LDL.64 R16, [R1+0x50] ;  /* 0x0000500001107983 */ /* 0x000f280000100a00 */
[----:B----4-:R-:W-:Y:S04]  /*329d0*/  STL.64 [R1+0x36f0], R16 ;  /* 0x0036f01001007387 */ /* 0x010fe80000100a00 */
[----:B------:R-:W-:Y:S04]  /*329e0*/  STL [R1+0x36b0], R27 ;  /* 0x0036b01b01007387 */ /* 0x000fe80000100800 */
[----:B------:R1:W-:Y:S04]  /*329f0*/  STL.64 [R1+0x36a8], R24 ;  /* 0x0036a81801007387 */ /* 0x0003e80000100a00 */
[----:B-1----:R-:W4:Y:S04]  /*32a00*/  LDL.LU R24, [R1+0x140] ;  /* 0x0001400001187983 */ /* 0x002f280000300800 */
[----:B------:R-:W4:Y:S04]  /*32a10*/  LDL.LU R25, [R1+0x144] ;  /* 0x0001440001197983 */ /* 0x000f280000300800 */
[----:B------:R-:W5:Y:S04]  /*32a20*/  LDL.LU R26, [R1+0x148] ;  /* 0x00014800011a7983 */ /* 0x000f680000300800 */
[----:B------:R-:W5:Y:S01]  /*32a30*/  LDL.LU R27, [R1+0x14c] ;  /* 0x00014c00011b7983 */ /* 0x000f620000300800 */
[----:B--2---:R-:W-:Y:S03]  /*32a40*/  HMMA.1688.F32.TF32 R8, R12, R20, R8 ;  /* 0x000000140c08723c */ /* 0x004fe60000081008 */
[----:B------:R-:W2:Y:S04]  /*32a50*/  LDL.LU R16, [R1+0x200] ;  /* 0x0002000001107983 */ /* 0x000ea80000300800 */
[----:B------:R-:W2:Y:S04]  /*32a60*/  LDL.LU R17, [R1+0x204] ;  /* 0x0002040001117983 */ /* 0x000ea80000300800 */
[----:B------:R-:W2:Y:S04]  /*32a70*/  LDL.LU R18, [R1+0x208] ;  /* 0x0002080001127983 */ /* 0x000ea80000300800 */
[----:B------:R-:W2:Y:S04]  /*32a80*/  LDL.LU R19, [R1+0x20c] ;  /* 0x00020c0001137983 */ /* 0x000ea80000300800 */
[----:B-----5:R-:W-:Y:S04]  /*32a90*/  STL.64 [R1+0x36c0], R26 ;  /* 0x0036c01a01007387 */ /* 0x020fe80000100a00 */
[----:B----4-:R1:W-:Y:S02]  /*32aa0*/  STL.64 [R1+0x36b8], R24 ;  /* 0x0036b81801007387 */ /* 0x0103e40000100a00 */
[----:B-1----:R-:W-:-:S02]  /*32ab0*/  IMAD.MOV.U32 R24, RZ, RZ, R23 ;  /* 0x000000ffff187224 */ /* 0x002fc400078e0017 */
[----:B------:R-:W-:-:S05]  /*32ac0*/  IMAD.MOV.U32 R25, RZ, RZ, R22 ;  /* 0x000000ffff197224 */ /* 0x000fca00078e0016 */
[----:B------:R1:W-:Y:S04]  /*32ad0*/  STL.64 [R1+0x36e8], R24 ;  /* 0x0036e81801007387 */ /* 0x0003e80000100a00 */
[----:B-1----:R-:W4:Y:S04]  /*32ae0*/  LDL.LU R24, [R1+0x160] ;  /* 0x0001600001187983 */ /* 0x002f280000300800 */
[----:B------:R-:W4:Y:S04]  /*32af0*/  LDL.LU R25, [R1+0x164] ;  /* 0x0001640001197983 */ /* 0x000f280000300800 */
[----:B------:R-:W4:Y:S04]  /*32b00*/  LDL.LU R26, [R1+0x168] ;  /* 0x00016800011a7983 */ /* 0x000f280000300800 */
[----:B------:R-:W4:Y:S04]  /*32b10*/  LDL.LU R27, [R1+0x16c] ;  /* 0x00016c00011b7983 */ /* 0x000f280000300800 */
[----:B------:R1:W-:Y:S04]  /*32b20*/  STL.64 [R1+0x230], R8 ;  /* 0x0002300801007387 */ /* 0x0003e80000100a00 */
[----:B------:R-:W-:Y:S04]  /*32b30*/  STL.64 [R1+0x238], R10 ;  /* 0x0002380a01007387 */ /* 0x000fe80000100a00 */
[----:B-1----:R-:W3:Y:S04]  /*32b40*/  LDL.LU.64 R8, [R1+0x3728] ;  /* 0x0037280001087983 */ /* 0x002ee80000300a00 */
[----:B------:R1:W-:Y:S04]  /*32b50*/  STL.64 [R1+0x36a0], R20 ;  /* 0x0036a01401007387 */ /* 0x0003e80000100a00 */
[----:B-1----:R-:W5:Y:S04]  /*32b60*/  LDL.LU R20, [R1+0x130] ;  /* 0x0001300001147983 */ /* 0x002f680000300800 */
[----:B------:R-:W5:Y:S04]  /*32b70*/  LDL.LU R21, [R1+0x134] ;  /* 0x0001340001157983 */ /* 0x000f680000300800 */
[----:B------:R-:W2:Y:S04]  /*32b80*/  LDL.LU R22, [R1+0x138] ;  /* 0x0001380001167983 */ /* 0x000ea80000300800 */
[----:B------:R-:W2:Y:S01]  /*32b90*/  LDL.LU R23, [R1+0x13c] ;  /* 0x00013c0001177983 */ /* 0x000ea20000300800 */
[C---:B---3--:R-:W-:Y:S03]  /*32ba0*/  HMMA.1688.F32.TF32 R8, R12.reuse, R8, R4 ;  /* 0x000000080c08723c */ /* 0x048fe60000081004 */
[----:B--2---:R-:W-:Y:S04]  /*32bb0*/  STL.64 [R1+0x36d0], R22 ;  /* 0x0036d01601007387 */ /* 0x004fe80000100a00 */
[----:B-----5:R1:W-:Y:S04]  /*32bc0*/  STL.64 [R1+0x36c8], R20 ;  /* 0x0036c81401007387 */ /* 0x0203e80000100a00 */
[----:B-1----:R-:W2:Y:S04]  /*32bd0*/  LDL.LU R20, [R1+0x150] ;  /* 0x0001500001147983 */ /* 0x002ea80000300800 */
[----:B------:R-:W2:Y:S04]  /*32be0*/  LDL.LU R21, [R1+0x154] ;  /* 0x0001540001157983 */ /* 0x000ea80000300800 */
[----:B------:R-:W2:Y:S04]  /*32bf0*/  LDL.LU R22, [R1+0x158] ;  /* 0x0001580001167983 */ /* 0x000ea80000300800 */
[----:B------:R-:W2:Y:S04]  /*32c00*/  LDL.LU R23, [R1+0x15c] ;  /* 0x00015c0001177983 */ /* 0x000ea80000300800 */
[----:B------:R-:W3:Y:S04]  /*32c10*/  LDL.LU.64 R6, [R1+0x3720] ;  /* 0x0037200001067983 */ /* 0x000ee80000300a00 */
[----:B------:R-:W3:Y:S04]  /*32c20*/  LDL.LU.64 R4, [R1+0x3718] ;  /* 0x0037180001047983 */ /* 0x000ee80000300a00 */
[----:B------:R-:W-:Y:S04]  /*32c30*/  STL.64 [R1+0x220], R8 ;  /* 0x0002200801007387 */ /* 0x000fe80000100a00 */
[----:B------:R1:W-:Y:S04]  /*32c40*/  STL.64 [R1+0x228], R10 ;  /* 0x0002280a01007387 */ /* 0x0003e80000100a00 */
[----:B-1----:R-:W5:Y:S04]  /*32c50*/  LDL.LU.64 R10, [R1+0x3710] ;  /* 0x00371000010a7983 */ /* 0x002f680000300a00 */
[----:B------:R-:W3:Y:S02]  /*32c60*/  LDL.LU.64 R8, [R1+0x3708] ;  /* 0x0037080001087983 */ /* 0x000ee40000300a00 */
[----:B---3--:R-:W-:-:S15]  /*32c70*/  HMMA.1688.F32.TF32 R4, R12, R8, R4 ;  /* 0x000000080c04723c */ /* 0x008fde0000081004 */
[----:B------:R-:W-:-:S04]  /*32c80*/  NOP ;  /* 0x0000000000007918 */ /* 0x000fc80000000000 */
[----:B------:R-:W-:Y:S04]  /*32c90*/  STL.64 [R1+0x210], R4 ;  /* 0x0002100401007387 */ /* 0x000fe80000100a00 */
[----:B------:R1:W-:Y:S04]  /*32ca0*/  STL.64 [R1+0x218], R6 ;  /* 0x0002180601007387 */ /* 0x0003e80000100a00 */
[----:B-1----:R-:W3:Y:S04]  /*32cb0*/  LDL.LU.64 R6, [R1+0x3700] ;  /* 0x0037000001067983 */ /* 0x002ee80000300a00 */
[----:B------:R-:W2:Y:S04]  /*32cc0*/  LDL.LU.64 R4, [R1+0x36f8] ;  /* 0x0036f80001047983 */ /* 0x000ea80000300a00 */
[----:B-----5:R-:W-:Y:S04]  /*32cd0*/  STL.64 [R1+0x3680], R10 ;  /* 0x0036800a01007387 */ /* 0x020fe80000100a00 */
[----:B------:R1:W-:Y:S04]  /*32ce0*/  STL.64 [R1+0x3678], R8 ;  /* 0x0036780801007387 */ /* 0x0003e80000100a00 */
[----:B-1----:R-:W5:Y:S01]  /*32cf0*/  LDL.64 R8, [R1] ;  /* 0x0000000001087983 */ /* 0x002f620000100a00 */
[C---:B--2---:R-:W-:Y:S03]  /*32d00*/  HMMA.1688.F32.TF32 R16, R12.reuse, R4, R16 ;  /* 0x000000040c10723c */ /* 0x044fe60000081010 */
[----:B-----5:R1:W-:Y:S04]  /*32d10*/  STL.64 [R1+0x3698], R8 ;  /* 0x0036980801007387 */ /* 0x0203e80000100a00 */
[----:B-1----:R-:W2:Y:S04]  /*32d20*/  LDL.LU R8, [R1+0x120] ;  /* 0x0001200001087983 */ /* 0x002ea80000300800 */
[----:B------:R-:W2:Y:S04]  /*32d30*/  LDL.LU R9, [R1+0x124] ;  /* 0x0001240001097983 */ /* 0x000ea80000300800 */
[----:B------:R-:W2:Y:S04]  /*32d40*/  LDL.LU R10, [R1+0x128] ;  /* 0x00012800010a7983 */ /* 0x000ea80000300800 */
[----:B------:R-:W2:Y:S04]  /*32d50*/  LDL.LU R11, [R1+0x12c] ;  /* 0x00012c00010b7983 */ /* 0x000ea80000300800 */
[----:B------:R1:W-:Y:S04]  /*32d60*/  STL.64 [R1+0x200], R16 ;  /* 0x0002001001007387 */ /* 0x0003e80000100a00 */
[----:B------:R5:W-:Y:S04]  /*32d70*/  STL.64 [R1+0x208], R18 ;  /* 0x0002081201007387 */ /* 0x000be80000100a00 */
[----:B-1----:R-:W4:Y:S02]  /*32d80*/  LDL.LU.64 R16, [R1+0x36f0] ;  /* 0x0036f00001107983 */ /* 0x002f240000300a00 */
[----:B----4-:R-:W-:Y:S02]  /*32d90*/  HMMA.1688.F32.TF32 R12, R12, R16, R24 ;  /* 0x000000100c0c723c */ /* 0x010fe40000081018 */
[----:B------:R-:W4:Y:S01]  /*32da0*/  LDL.LU.64 R24, [R1+0x36e8] ;  /* 0x0036e80001187983 */ /* 0x000f220000300a00 */
[----:B------:R-:W-:-:S02]  /*32db0*/  IMAD.MOV.U32 R27, RZ, RZ, R16 ;  /* 0x000000ffff1b7224 */ /* 0x000fc400078e0010 */
[----:B------:R-:W-:-:S14]  /*32dc0*/  IMAD.MOV.U32 R26, RZ, RZ, R17 ;  /* 0x000000ffff1a7224 */ /* 0x000fdc00078e0011 */
[----:B------:R1:W-:Y:S04]  /*32dd0*/  STL.64 [R1+0x160], R12 ;  /* 0x0001600c01007387 */ /* 0x0003e80000100a00 */
[----:B------:R-:W-:Y:S04]  /*32de0*/  STL.64 [R1+0x168], R14 ;  /* 0x0001680e01007387 */ /* 0x000fe80000100a00 */
[----:B-----5:R-:W4:Y:S04]  /*32df0*/  LDL.LU.64 R18, [R1+0x36e0] ;  /* 0x0036e00001127983 */ /* 0x020f280000300a00 */
[----:B------:R-:W4:Y:S01]  /*32e00*/  LDL.LU.64 R16, [R1+0x36d8] ;  /* 0x0036d80001107983 */ /* 0x000f220000300a00 */
[----:B-1----:R-:W-:-:S02]  /*32e10*/  IMAD.MOV.U32 R12, RZ, RZ, R27 ;  /* 0x000000ffff0c7224 */ /* 0x002fc400078e001b */
[----:B------:R-:W-:-:S05]  /*32e20*/  IMAD.MOV.U32 R13, RZ, RZ, R26 ;  /* 0x000000ffff0d7224 */ /* 0x000fca00078e001a */
[----:B------:R-:W-:Y:S01]  /*32e30*/  STL.64 [R1+0x3670], R12 ;  /* 0x0036700c01007387 */ /* 0x000fe20000100a00 */
[----:B----4-:R-:W-:Y:S03]  /*32e40*/  HMMA.1688.F32.TF32 R24, R16, R24, R20 ;  /* 0x000000181018723c */ /* 0x010fe60000081014 */
[----:B------:R-:W4:Y:S04]  /*32e50*/  LDL.LU.64 R22, [R1+0x36d0] ;  /* 0x0036d00001167983 */ /* 0x000f280000300a00 */
[----:B------:R-:W4:-:S12]  /*32e60*/  LDL.LU.64 R20, [R1+0x36c8] ;  /* 0x0036c80001147983 */ /* 0x000f180000300a00 */
[----:B------:R-:W-:Y:S04]  /*32e70*/  STL.64 [R1+0x150], R24 ;  /* 0x0001501801007387 */ /* 0x000fe80000100a00 */
[----:B------:R1:W-:Y:S04]  /*32e80*/  STL.64 [R1+0x158], R26 ;  /* 0x0001581a01007387 */ /* 0x0003e80000100a00 */
[----:B-1----:R-:W5:Y:S04]  /*32e90*/  LDL.LU.64 R26, [R1+0x36c0] ;  /* 0x0036c000011a7983 */ /* 0x002f680000300a00 */
[----:B------:R-:W5:Y:S01]  /*32ea0*/  LDL.LU.64 R24, [R1+0x36b8] ;  /* 0x0036b80001187983 */ /* 0x000f620000300a00 */
[----:B------:R-:W-:Y:S01]  /*32eb0*/  MOV R12, R28 ;  /* 0x0000001c000c7202 */ /* 0x000fe20000000f00 */
[----:B------:R-:W-:-:S07]  /*32ec0*/  IMAD.MOV.U32 R13, RZ, RZ, R3 ;  /* 0x000000ffff0d7224 */ /* 0x000fce00078e0003 */
[----:B-----5:R-:W-:Y:S01]  /*32ed0*/  HMMA.1688.F32.TF32 R12, R16, R12, R24 ;  /* 0x0000000c100c723c */ /* 0x020fe20000081018 */
[----:B------:R-:W5:Y:S04]  /*32ee0*/  LDL.LU R27, [R1+0x36b0] ;  /* 0x0036b000011b7983 */ /* 0x000f680000300800 */
[----:B------:R-:W4:-:S14]  /*32ef0*/  LDL.LU.64 R24, [R1+0x36a8] ;  /* 0x0036a80001187983 */ /* 0x000f1c0000300a00 */
[----:B------:R1:W-:Y:S04]  /*32f00*/  STL.64 [R1+0x140], R12 ;  /* 0x0001400c01007387 */ /* 0x0003e80000100a00 */
[----:B------:R2:W-:Y:S04]  /*32f10*/  STL.64 [R1+0x148], R14 ;  /* 0x0001480e01007387 */ /* 0x0005e80000100a00 */
[----:B-1----:R-:W3:Y:S04]  /*32f20*/  LDL.LU R12, [R1+0xf0] ;  /* 0x0000f000010c7983 */ /* 0x002ee80000300800 */
[----:B------:R-:W3:Y:S04]  /*32f30*/  LDL.LU R13, [R1+0xf4] ;  /* 0x0000f400010d7983 */ /* 0x000ee80000300800 */
[----:B--2---:R-:W3:Y:S04]  /*32f40*/  LDL.LU R14, [R1+0xf8] ;  /* 0x0000f800010e7983 */ /* 0x004ee80000300800 */
[----:B------:R-:W3:Y:S01]  /*32f50*/  LDL.LU R15, [R1+0xfc] ;  /* 0x0000fc00010f7983 */ /* 0x000ee20000300800 */
[----:B----4-:R-:W-:-:S15]  /*32f60*/  HMMA.1688.F32.TF32 R20, R16, R24, R20 ;  /* 0x000000181014723c */ /* 0x010fde0000081014 */
[----:B------:R-:W-:-:S04]  /*32f70*/  NOP ;  /* 0x0000000000007918 */ /* 0x000fc80000000000 */
[----:B------:R1:W-:Y:S04]  /*32f80*/  STL.64 [R1+0x130], R20 ;  /* 0x0001301401007387 */ /* 0x0003e80000100a00 */
[----:B------:R-:W-:Y:S04]  /*32f90*/  STL.64 [R1+0x138], R22 ;  /* 0x0001381601007387 */ /* 0x000fe80000100a00 */
[----:B-1----:R-:W2:Y:S04]  /*32fa0*/  LDL.LU.64 R20, [R1+0x36a0] ;  /* 0x0036a00001147983 */ /* 0x002ea80000300a00 */
[----:B-----5:R-:W-:Y:S04]  /*32fb0*/  STL [R1+0x3638], R27 ;  /* 0x0036381b01007387 */ /* 0x020fe80000100800 */
[----:B------:R1:W-:Y:S04]  /*32fc0*/  STL.64 [R1+0x3630], R24 ;  /* 0x0036301801007387 */ /* 0x0003e80000100a00 */
[----:B-1----:R-:W4:Y:S04]  /*32fd0*/  LDL.LU R24, [R1+0x100] ;  /* 0x0001000001187983 */ /* 0x002f280000300800 */
[----:B------:R-:W4:Y:S04]  /*32fe0*/  LDL.LU R25, [R1+0x104] ;  /* 0x0001040001197983 */ /* 0x000f280000300800 */
[----:B------:R-:W4:Y:S04]  /*32ff0*/  LDL.LU R26, [R1+0x108] ;  /* 0x00010800011a7983 */ /* 0x000f280000300800 */
[----:B------:R-:W4:Y:S01]  /*33000*/  LDL.LU R27, [R1+0x10c] ;  /* 0x00010c00011b7983 */ /* 0x000f220000300800 */
[----:B--2---:R-:W-:Y:S03]  /*33010*/  HMMA.1688.F32.TF32 R20, R16, R20, R8 ;  /* 0x000000141014723c */ /* 0x004fe60000081008 */
[----:B------:R-:W2:-:S15]  /*33020*/  LDL.LU.64 R8, [R1+0x3698] ;  /* 0x0036980001087983 */ /* 0x000e9e0000300a00 */
[----:B------:R-:W-:Y:S01]  /*33030*/  NOP ;  /* 0x0000000000007918 */ /* 0x000fe20000000000 */
[----:B------:R-:W-:Y:S04]  /*33040*/  STL.64 [R1+0x120], R20 ;  /* 0x0001201401007387 */ /* 0x000fe80000100a00 */
[----:B------:R1:W-:Y:S04]  /*33050*/  STL.64 [R1+0x128], R22 ;  /* 0x0001281601007387 */ /* 0x0003e80000100a00 */
[----:B-1----:R-:W5:Y:S04]  /*33060*/  LDL.LU.64 R22, [R1+0x3690] ;  /* 0x0036900001167983 */ /* 0x002f680000300a00 */
[----:B------:R-:W5:Y:S01]  /*33070*/  LDL.LU.64 R20, [R1+0x3688] ;  /* 0x0036880001147983 */ /* 0x000f620000300a00 */
[----:B--2---:R-:W-:Y:S01]  /*33080*/  IMAD.MOV.U32 R3, RZ, RZ, R9 ;  /* 0x000000ffff037224 */ /* 0x004fe200078e0009 */
[----:B-----5:R-:W-:-:S15]  /*33090*/  HMMA.1688.F32.TF32 R20, R16, R8, R20 ;  /* 0x000000081014723c */ /* 0x020fde0000081014 */
[----:B------:R-:W-:-:S04]  /*330a0*/  NOP ;  /* 0x0000000000007918 */ /* 0x000fc80000000000 */
[----:B------:R1:W-:Y:S04]  /*330b0*/  STL.64 [R1+0x110], R20 ;  /* 0x0001101401007387 */ /* 0x0003e80000100a00 */
[----:B------:R-:W-:Y:S04]  /*330c0*/  STL.64 [R1+0x118], R22 ;  /* 0x0001181601007387 */ /* 0x000fe80000100a00 */
[----:B------:R-:W2:Y:S01]  /*330d0*/  LDL.LU.64 R10, [R1+0x3680] ;  /* 0x00368000010a7983 */ /* 0x000ea20000300a00 */
[----:B-1----:R-:W-:-:S03]  /*330e0*/  IMAD.MOV.U32 R20, RZ, RZ, R8 ;  /* 0x000000ffff147224 */ /* 0x002fc600078e0008 */
[----:B------:R-:W4:Y:S02]  /*330f0*/  LDL.LU.64 R8, [R1+0x3678] ;  /* 0x0036780001087983 */ /* 0x000f240000300a00 */
[----:B----4-:R-:W-:-:S15]  /*33100*/  HMMA.1688.F32.TF32 R24, R16, R8, R24 ;  /* 0x000000081018723c */ /* 0x010fde0000081018 */
[----:B------:R-:W-:-:S04]  /*33110*/  NOP ;  /* 0x0000000000007918 */ /* 0x000fc80000000000 */
[----:B------:R1:W-:Y:S04]  /*33120*/  STL.64 [R1+0x100], R24 ;  /* 0x0001001801007387 */ /* 0x0003e80000100a00 */
[----:B------:R-:W-:Y:S04]  /*33130*/  STL.64 [R1+0x108], R26 ;  /* 0x0001081a01007387 */ /* 0x000fe80000100a00 */
[----:B-1----:R-:W4:Y:S04]  /*33140*/  LDL.64 R24, [R1+0x30] ;  /* 0x0000300001187983 */ /* 0x002f280000100a00 */
[----:B----4-:R-:W-:Y:S04]  /*33150*/  STL.64 [R1+0x3648], R24 ;  /* 0x0036481801007387 */ /* 0x010fe80000100a00 */
[----:B--2---:R-:W-:Y:S04]  /*33160*/  STL.64 [R1+0x3600], R10 ;  /* 0x0036000a01007387 */ /* 0x004fe80000100a00 */
[----:B------:R1:W-:Y:S02]  /*33170*/  STL.64 [R1+0x35f8], R8 ;  /* 0x0035f80801007387 */ /* 0x0003e40000100a00 */
[----:B-1----:R-:W-:-:S02]  /*33180*/  IMAD.MOV.U32 R8, RZ, RZ, R20 ;  /* 0x000000ffff087224 */ /* 0x002fc400078e0014 */
[----:B------:R-:W-:Y:S01]  /*33190*/  IMAD.MOV.U32 R9, RZ, RZ, R3 ;  /* 0x000000ffff097224 */ /* 0x000fe200078e0003 */
[----:B------:R-:W2:Y:S04]  /*331a0*/  LDL.LU R20, [R1+0x460] ;  /* 0x0004600001147983 */ /* 0x000ea80000300800 */
[----:B------:R-:W2:Y:S04]  /*331b0*/  LDL.LU R21, [R1+0x464] ;  /* 0x0004640001157983 */ /* 0x000ea80000300800 */
[----:B------:R-:W2:Y:S04]  /*331c0*/  LDL.LU R22, [R1+0x468] ;  /* 0x0004680001167983 */ /* 0x000ea80000300800 */
[----:B------:R-:W2:Y:S04]  /*331d0*/  LDL.LU R23, [R1+0x46c] ;  /* 0x00046c0001177983 */ /* 0x000ea80000300800 */
[----:B------:R-:W4:Y:S04]  /*331e0*/  LDL.64 R24, [R1+0x40] ;  /* 0x0000400001187983 */ /* 0x000f280000100a00 */
[----:B------:R1:W-:Y:S04]  /*331f0*/  STL.64 [R1+0x3618], R8 ;  /* 0x0036180801007387 */ /* 0x0003e80000100a00 */
[----:B-1----:R-:W5:Y:S01]  /*33200*/  LDL.64 R8, [R1+0x10] ;  /* 0x0000100001087983 */ /* 0x002f620000100a00 */
[C---:B---3--:R-:W-:Y:S03]  /*33210*/  HMMA.1688.F32.TF32 R12, R16.reuse, R4, R12 ;  /* 0x00000004100c723c */ /* 0x048fe6000008100c */
[----:B-----5:R1:W-:Y:S04]  /*33220*/  STL.64 [R1+0x3640], R8 ;  /* 0x0036400801007387 */ /* 0x0203e80000100a00 */
        /* <DEDUP_REMOVED lines=12> */
[----:B-1----:R-:W2:Y:S04]  /*332f0*/  LDL.LU.64 R12, [R1+0x3670] ;  /* 0x00367000010c7983 */ /* 0x002ea80000300a00 */
[----:B------:R-:W-:Y:S04]  /*33300*/  STL.64 [R1+0x35f0], R6 ;  /* 0x0035f00601007387 */ /* 0x000fe80000100a00 */
[----:B------:R1:W-:Y:S04]  /*33310*/  STL.64 [R1+0x35e8], R4 ;  /* 0x0035e80401007387 */ /* 0x0003e80000100a00 */
[----:B-1----:R-:W5:Y:S04]  /*33320*/  LDL.LU R4, [R1+0x390] ;  /* 0x0003900001047983 */ /* 0x002f680000300800 */
        /* <DEDUP_REMOVED lines=10> */
[----:B-----5:R-:W-:Y:S04]  /*333d0*/  STL.64 [R1+0x3628], R6 ;  /* 0x0036280601007387 */ /* 0x020fe80000100a00 */
        /* <DEDUP_REMOVED lines=8> */
[----:B------:R5:W-:Y:S01]  /*33460*/  STL.64 [R1+0x68], R18 ;  /* 0x0000681201007387 */ /* 0x000be20000100a00 */
[----:B----4-:R-:W-:-:S02]  /*33470*/  IMAD.MOV.U32 R15, RZ, RZ, R24 ;  /* 0x000000ffff0f7224 */ /* 0x010fc400078e0018 */
[----:B------:R-:W-:Y:S01]  /*33480*/  IMAD.MOV.U32 R14, RZ, RZ, R25 ;  /* 0x000000ffff0e7224 */ /* 0x000fe200078e0019 */
[----:B-1----:R-:W4:Y:S04]  /*33490*/  LDL.LU R16, [R1+0x3c0] ;  /* 0x0003c00001107983 */ /* 0x002f280000300800 */
[----:B------:R-:W4:Y:S04]  /*334a0*/  LDL.LU R17, [R1+0x3c4] ;  /* 0x0003c40001117983 */ /* 0x000f280000300800 */
[----:B-----5:R-:W4:Y:S04]  /*334b0*/  LDL.LU R18, [R1+0x3c8] ;  /* 0x0003c80001127983 */ /* 0x020f280000300800 */
[----:B------:R-:W4:Y:S01]  /*334c0*/  LDL.LU R19, [R1+0x3cc] ;  /* 0x0003cc0001137983 */ /* 0x000f220000300800 */
[----:B---3--:R-:W-:-:S15]  /*334d0*/  HMMA.1688.F32.TF32 R8, R20, R24, R8 ;  /* 0x000000181408723c */ /* 0x008fde0000081008 */
[----:B------:R-:W-:-:S04]  /*334e0*/  NOP ;  /* 0x0000000000007918 */ /* 0x000fc80000000000 */
        /* <DEDUP_REMOVED lines=11> */
[----:B-1----:R-:W2:Y:S04]  /*335a0*/  LDL.LU.64 R8, [R1+0x3640] ;  /* 0x0036400001087983 */ /* 0x002ea80000300a00 */
[----:B------:R-:W3:Y:S04]  /*335b0*/  LDL.LU R27, [R1+0x3638] ;  /* 0x00363800011b7983 */ /* 0x000ee80000300800 */
[----:B------:R-:W4:Y:S02]  /*335c0*/  LDL.LU.64 R24, [R1+0x3630] ;  /* 0x0036300001187983 */ /* 0x000f240000300a00 */
[C---:B----4-:R-:W-:Y:S08]  /*335d0*/  HMMA.1688.F32.TF32 R16, R20.reuse, R24, R16 ;  /* 0x000000181410723c */ /* 0x050ff00000081010 */
[----:B--2---:R-:W-:Y:S01]  /*335e0*/  HMMA.1688.F32.TF32 R4, R20, R8, R4 ;  /* 0x000000081404723c */ /* 0x004fe20000081004 */
[----:B------:R-:W-:Y:S01]  /*335f0*/  IMAD.MOV.U32 R29, RZ, RZ, R8 ;  /* 0x000000ffff1d7224 */ /* 0x000fe200078e0008 */
[----:B------:R-:W-:-:S09]  /*33600*/  MOV R26, R9 ;  /* 0x00000009001a7202 */ /* 0x000fd20000000f00 */
[----:B------:R1:W-:Y:S04]  /*33610*/  STL.64 [R1+0x3c0], R16 ;  /* 0x0003c01001007387 */ /* 0x0003e80000100a00 */
[----:B------:R2:W-:Y:S04]  /*33620*/  STL.64 [R1+0x3c8], R18 ;  /* 0x0003c81201007387 */ /* 0x0005e80000100a00 */
[----:B-1----:R-:W4:Y:S04]  /*33630*/  LDL.LU R16, [R1+0x2f0] ;  /* 0x0002f00001107983 */ /* 0x002f280000300800 */
[----:B------:R-:W4:Y:S04]  /*33640*/  LDL.LU R17, [R1+0x2f4] ;  /* 0x0002f40001117983 */ /* 0x000f280000300800 */
[----:B--2---:R-:W4:Y:S04]  /*33650*/  LDL.LU R18, [R1+0x2f8] ;  /* 0x0002f80001127983 */ /* 0x004f280000300800 */
[----:B------:R-:W4:Y:S04]  /*33660*/  LDL.LU R19, [R1+0x2fc] ;  /* 0x0002fc0001137983 */ /* 0x000f280000300800 */
[----:B------:R-:W-:Y:S04]  /*33670*/  STL.64 [R1+0x35a8], R24 ;  /* 0x0035a81801007387 */ /* 0x000fe80000100a00 */
        /* <DEDUP_REMOVED lines=10> */
[----:B-1----:R-:W5:Y:S04]  /*33720*/  LDL.LU.64 R10, [R1+0x3600] ;  /* 0x00360000010a7983 */ /* 0x002f680000300a00 */
[----:B------:R-:W2:Y:S02]  /*33730*/  LDL.LU.64 R8, [R1+0x35f8] ;  /* 0x0035f80001087983 */ /* 0x000ea40000300a00 */
[----:B--2---:R-:W-:-:S15]  /*33740*/  HMMA.1688.F32.TF32 R4, R20, R8, R4 ;  /* 0x000000081404723c */ /* 0x004fde0000081004 */
[----:B------:R-:W-:-:S04]  /*33750*/  NOP ;  /* 0x0000000000007918 */ /* 0x000fc80000000000 */
[----:B------:R-:W-:Y:S04]  /*33760*/  STL.64 [R1+0x390], R4 ;  /* 0x0003900401007387 */ /* 0x000fe80000100a00 */
[----:B------:R1:W-:Y:S04]  /*33770*/  STL.64 [R1+0x398], R6 ;  /* 0x0003980601007387 */ /* 0x0003e80000100a00 */
[----:B-1----:R-:W2:Y:S04]  /*33780*/  LDL.LU.64 R6, [R1+0x35f0] ;  /* 0x0035f00001067983 */ /* 0x002ea80000300a00 */
[----:B------:R-:W2:Y:S04]  /*33790*/  LDL.LU.64 R4, [R1+0x35e8] ;  /* 0x0035e80001047983 */ /* 0x000ea80000300a00 */
[----:B-----5:R-:W-:Y:S04]  /*337a0*/  STL.64 [R1+0x35b8], R10 ;  /* 0x0035b80a01007387 */ /* 0x020fe80000100a00 */
[----:B------:R1:W-:Y:S04]  /*337b0*/  STL.64 [R1+0x35b0], R8 ;  /* 0x0035b00801007387 */ /* 0x0003e80000100a00 */
[----:B-1----:R-:W2:Y:S04]  /*337c0*/  LDL.LU R8, [R1+0x380] ;  /* 0x0003800001087983 */ /* 0x002ea80000300800 */
[----:B------:R-:W2:Y:S04]  /*337d0*/  LDL.LU R9, [R1+0x384] ;  /* 0x0003840001097983 */ /* 0x000ea80000300800 */
[----:B------:R-:W2:Y:S04]  /*337e0*/  LDL.LU R10, [R1+0x388] ;  /* 0x00038800010a7983 */ /* 0x000ea80000300800 */
[----:B------:R-:W2:Y:S01]  /*337f0*/  LDL.LU R11, [R1+0x38c] ;  /* 0x00038c00010b7983 */ /* 0x000ea20000300800 */
[----:B------:R-:W-:-:S02]  /*33800*/  IMAD.MOV.U32 R24, RZ, RZ, R3 ;  /* 0x000000ffff187224 */ /* 0x000fc400078e0003 */
[----:B------:R-:W-:Y:S01]  /*33810*/  IMAD.MOV.U32 R25, RZ, RZ, R28 ;  /* 0x000000ffff197224 */ /* 0x000fe200078e001c */
[----:B------:R-:W5:Y:S01]  /*33820*/  LDL.LU R3, [R1+0x35e0] ;  /* 0x0035e00001037983 */ /* 0x000f620000300800 */
[----:B--2---:R-:W-:-:S15]  /*33830*/  HMMA.1688.F32.TF32 R8, R20, R4, R8 ;  /* 0x000000041408723c */ /* 0x004fde0000081008 */
[----:B------:R-:W-:-:S04]  /*33840*/  NOP ;  /* 0x0000000000007918 */ /* 0x000fc80000000000 */
[----:B------:R1:W-:Y:S04]  /*33850*/  STL.64 [R1+0x380], R8 ;  /* 0x0003800801007387 */ /* 0x0003e80000100a00 */
[----:B------:R2:W-:Y:S04]  /*33860*/  STL.64 [R1+0x388], R10 ;  /* 0x0003880a01007387 */ /* 0x0005e80000100a00 */
[----:B------:R-:W5:Y:S04]  /*33870*/  LDL.LU R28, [R1+0x35dc] ;  /* 0x0035dc00011c7983 */ /* 0x000f680000300800 */
[----:B------:R2:W-:Y:S04]  /*33880*/  STL.64 [R1+0x35c0], R24 ;  /* 0x0035c01801007387 */ /* 0x0005e80000100a00 */
[----:B-1----:R-:W5:Y:S04]  /*33890*/  LDL.LU R8, [R1+0x2d0] ;  /* 0x0002d00001087983 */ /* 0x002f680000300800 */
[----:B------:R-:W5:Y:S04]  /*338a0*/  LDL.LU R9, [R1+0x2d4] ;  /* 0x0002d40001097983 */ /* 0x000f680000300800 */
[----:B--2---:R-:W2:Y:S04]  /*338b0*/  LDL.LU R10, [R1+0x2d8] ;  /* 0x0002d800010a7983 */ /* 0x004ea80000300800 */
[----:B------:R-:W2:Y:S01]  /*338c0*/  LDL.LU R11, [R1+0x2dc] ;  /* 0x0002dc00010b7983 */ /* 0x000ea20000300800 */
[----:B----4-:R-:W-:Y:S01]  /*338d0*/  HMMA.1688.F32.TF32 R16, R20, R12, R16 ;  /* 0x0000000c1410723c */ /* 0x010fe20000081010 */
[----:B------:R-:W-:-:S02]  /*338e0*/  IMAD.MOV.U32 R24, RZ, RZ, R15 ;  /* 0x000000ffff187224 */ /* 0x000fc400078e000f */
[----:B------:R-:W-:Y:S01]  /*338f0*/  IMAD.MOV.U32 R25, RZ, RZ, R14 ;  /* 0x000000ffff197224 */ /* 0x000fe200078e000e */
[----:B------:R-:W-:Y:S04]  /*33900*/  LDS R12, [R0+UR10+0x8c280] ;  /* 0x08c2800a000c7984 */ /* 0x000fe80008000800 */
[----:B------:R-:W-:Y:S04]  /*33910*/  LDS R14, [R0+UR10+0x8d280] ;  /* 0x08d2800a000e7984 */ /* 0x000fe80008000800 */
[----:B---3--:R-:W-:Y:S04]  /*33920*/  LDS R13, [R27+UR10+0x8c280] ;  /* 0x08c2800a1b0d7984 */ /* 0x008fe80008000800 */
[----:B------:R-:W-:Y:S04]  /*33930*/  LDS R15, [R27+UR10+0x8d280] ;  /* 0x08d2800a1b0f7984 */ /* 0x000fe80008000800 */
[----:B------:R-:W-:Y:S04]  /*33940*/  LDS R22, [R0+UR10+0x8d380] ;  /* 0x08d3800a00167984 */ /* 0x000fe80008000800 */
[----:B------:R-:W-:Y:S04]  /*33950*/  LDS R23, [R27+UR10+0x8d380] ;  /* 0x08d3800a1b177984 */ /* 0x000fe80008000800 */
[----:B------:R-:W-:Y:S04]  /*33960*/  LDS R20, [R0+UR10+0x8c380] ;  /* 0x08c3800a00147984 */ /* 0x000fe80008000800 */
[----:B------:R-:W-:Y:S04]  /*33970*/  LDS R21, [R27+UR10+0x8c380] ;  /* 0x08c3800a1b157984 */ /* 0x000fe80008000800 */
[----:B--2---:R-:W-:Y:S04]  /*33980*/  STL.64 [R1+0x35d0], R10 ;  /* 0x0035d00a01007387 */ /* 0x004fe80000100a00 */
[----:B-----5:R1:W-:Y:S04]  /*33990*/  STL.64 [R1+0x35c8], R8 ;  /* 0x0035c80801007387 */ /* 0x0203e80000100a00 */
        /* <DEDUP_REMOVED lines=10> */
[----:B------:R-:W-:Y:S04]  /*33a40*/  STL.64 [R1+0x2f0], R16 ;  /* 0x0002f01001007387 */ /* 0x000fe80000100a00 */
[----:B------:R-:W-:Y:S04]  /*33a50*/  STL.64 [R1+0x2f8], R18 ;  /* 0x0002f81201007387 */ /* 0x000fe80000100a00 */
[----:B------:R-:W-:Y:S04]  /*33a60*/  LDS R18, [R0+UR10+0x8d300] ;  /* 0x08d3000a00127984 */ /* 0x000fe80008000800 */
[----:B------:R-:W1:Y:S04]  /*33a70*/  LDS R19, [R27+UR10+0x8d300] ;  /* 0x08d3000a1b137984 */ /* 0x000e680008000800 */
[----:B------:R-:W-:Y:S04]  /*33a80*/  LDS R16, [R0+UR10+0x8c300] ;  /* 0x08c3000a00107984 */ /* 0x000fe80008000800 */
[----:B------:R-:W4:Y:S04]  /*33a90*/  LDS R17, [R27+UR10+0x8c300] ;  /* 0x08c3000a1b117984 */ /* 0x000f280008000800 */
[----:B-1----:R-:W-:Y:S04]  /*33aa0*/  STL.64 [R1+0x3580], R18 ;  /* 0x0035801201007387 */ /* 0x002fe80000100a00 */
[----:B----4-:R1:W-:Y:S02]  /*33ab0*/  STL.64 [R1+0x3578], R16 ;  /* 0x0035781001007387 */ /* 0x0103e40000100a00 */
[----:B-1----:R-:W-:-:S02]  /*33ac0*/  IMAD.MOV.U32 R17, RZ, RZ, R26 ;  /* 0x000000ffff117224 */ /* 0x002fc400078e001a */
[----:B------:R-:W-:Y:S02]  /*33ad0*/  IMAD.MOV.U32 R16, RZ, RZ, R29 ;  /* 0x000000ffff107224 */ /* 0x000fe400078e001d */
[----:B------:R-:W4:Y:S04]  /*33ae0*/  LDL.LU R29, [R1+0x35d8] ;  /* 0x0035d800011d7983 */ /* 0x000f280000300800 */
[----:B------:R-:W-:Y:S04]  /*33af0*/  STL.64 [R1+0x3510], R22 ;  /* 0x0035101601007387 */ /* 0x000fe80000100a00 */
[----:B------:R1:W-:Y:S04]  /*33b00*/  STL.64 [R1+0x3508], R20 ;  /* 0x0035081401007387 */ /* 0x0003e80000100a00 */
[----:B-1----:R-:W5:Y:S04]  /*33b10*/  LDL.LU R20, [R1+0x2a0] ;  /* 0x0002a00001147983 */ /* 0x002f680000300800 */
[----:B------:R-:W5:Y:S04]  /*33b20*/  LDL.LU R21, [R1+0x2a4] ;  /* 0x0002a40001157983 */ /* 0x000f680000300800 */
[----:B------:R-:W5:Y:S04]  /*33b30*/  LDL.LU R22, [R1+0x2a8] ;  /* 0x0002a80001167983 */ /* 0x000f680000300800 */
[----:B------:R-:W5:Y:S01]  /*33b40*/  LDL.LU R23, [R1+0x2ac] ;  /* 0x0002ac0001177983 */ /* 0x000f620000300800 */
        /* <DEDUP_REMOVED lines=11> */
[----:B-1----:R-:W3:Y:S02]  /*33c00*/  LDL.LU.64 R24, [R1+0x35a8] ;  /* 0x0035a80001187983 */ /* 0x002ee40000300a00 */
[----:B---3--:R-:W-:-:S15]  /*33c10*/  HMMA.1688.F32.TF32 R4, R12, R24, R4 ;  /* 0x000000180c04723c */ /* 0x008fde0000081004 */
[----:B------:R-:W-:-:S04]  /*33c20*/  NOP ;  /* 0x0000000000007918 */ /* 0x000fc80000000000 */
[----:B------:R1:W-:Y:S04]  /*33c30*/  STL.64 [R1+0x2c0], R4 ;  /* 0x0002c00401007387 */ /* 0x0003e80000100a00 */
[----:B------:R3:W-:Y:S04]  /*33c40*/  STL.64 [R1+0x2c8], R6 ;  /* 0x0002c80601007387 */ /* 0x0007e80000100a00 */
[----:B-1----:R-:W2:Y:S04]  /*33c50*/  LDL.LU R4, [R1+0x290] ;  /* 0x0002900001047983 */ /* 0x002ea80000300800 */
[----:B------:R-:W2:Y:S04]  /*33c60*/  LDL.LU R5, [R1+0x294] ;  /* 0x0002940001057983 */ /* 0x000ea80000300800 */
[----:B---3--:R-:W2:Y:S04]  /*33c70*/  LDL.LU R6, [R1+0x298] ;  /* 0x0002980001067983 */ /* 0x008ea80000300800 */
[----:B------:R-:W2:Y:S04]  /*33c80*/  LDL.LU R7, [R1+0x29c] ;  /* 0x00029c0001077983 */ /* 0x000ea80000300800 */
[----:B------:R1:W-:Y:S04]  /*33c90*/  STL.64 [R1+0x3558], R24 ;  /* 0x0035581801007387 */ /* 0x0003e80000100a00 */
[----:B-1----:R-:W3:Y:S04]  /*33ca0*/  LDL.LU R24, [R1+0x2b0] ;  /* 0x0002b00001187983 */ /* 0x002ee80000300800 */
[----:B------:R-:W3:Y:S04]  /*33cb0*/  LDL.LU R25, [R1+0x2b4] ;  /* 0x0002b40001197983 */ /* 0x000ee80000300800 */
[----:B------:R-:W3:Y:S04]  /*33cc0*/  LDL.LU R26, [R1+0x2b8] ;  /* 0x0002b800011a7983 */ /* 0x000ee80000300800 */
[----:B------:R-:W3:Y:S02]  /*33cd0*/  LDL.LU R27, [R1+0x2bc] ;  /* 0x0002bc00011b7983 */ /* 0x000ee40000300800 */
[----:B---3--:R-:W-:Y:S02]  /*33ce0*/  HMMA.1688.F32.TF32 R24, R12, R16, R24 ;  /* 0x000000100c18723c */ /* 0x008fe40000081018 */
[----:B------:R-:W3:Y:S04]  /*33cf0*/  LDL.LU.64 R16, [R1+0x50] ;  /* 0x0000500001107983 */ /* 0x000ee80000300a00 */
[----:B---3--:R1:W-:-:S13]  /*33d00*/  STL.64 [R1+0x3590], R16 ;  /* 0x0035901001007387 */ /* 0x0083da0000100a00 */
[----:B------:R3:W-:Y:S04]  /*33d10*/  STL.64 [R1+0x2b0], R24 ;  /* 0x0002b01801007387 */ /* 0x0007e80000100a00 */
[----:B------:R-:W-:Y:S04]  /*33d20*/  STL.64 [R1+0x2b8], R26 ;  /* 0x0002b81a01007387 */ /* 0x000fe80000100a00 */
[----:B-1----:R-:W2:Y:S04]  /*33d30*/  LDL.LU R16, [R1+0x280] ;  /* 0x0002800001107983 */ /* 0x002ea80000300800 */
[----:B------:R-:W2:Y:S04]  /*33d40*/  LDL.LU R17, [R1+0x284] ;  /* 0x0002840001117983 */ /* 0x000ea80000300800 */
[----:B------:R-:W2:Y:S04]  /*33d50*/  LDL.LU R18, [R1+0x288] ;  /* 0x0002880001127983 */ /* 0x000ea80000300800 */
[----:B------:R-:W2:Y:S04]  /*33d60*/  LDL.LU R19, [R1+0x28c] ;  /* 0x00028c0001137983 */ /* 0x000ea80000300800 */
[----:B---3--:R-:W3:Y:S04]  /*33d70*/  LDL.LU.64 R24, [R1+0x30] ;  /* 0x0000300001187983 */ /* 0x008ee80000300a00 */
[----:B---3--:R1:W-:Y:S04]  /*33d80*/  STL.64 [R1+0x3570], R24 ;  /* 0x0035701801007387 */ /* 0x0083e80000100a00 */
[----:B-1----:R-:W5:Y:S02]  /*33d90*/  LDL.LU.64 R24, [R1] ;  /* 0x0000000001187983 */ /* 0x002f640000300a00 */
[----:B-----5:R-:W-:-:S15]  /*33da0*/  HMMA.1688.F32.TF32 R20, R12, R24, R20 ;  /* 0x000000180c14723c */ /* 0x020fde0000081014 */
[----:B------:R-:W-:-:S04]  /*33db0*/  NOP ;  /* 0x0000000000007918 */ /* 0x000fc80000000000 */
[----:B------:R-:W-:Y:S04]  /*33dc0*/  STL.64 [R1+0x2a0], R20 ;  /* 0x0002a01401007387 */ /* 0x000fe80000100a00 */
[----:B------:R1:W-:Y:S02]  /*33dd0*/  STL.64 [R1+0x2a8], R22 ;  /* 0x0002a81601007387 */ /* 0x0003e40000100a00 */
[----:B-1----:R-:W-:Y:S02]  /*33de0*/  IMAD.MOV.U32 R23, RZ, RZ, R24 ;  /* 0x000000ffff177224 */ /* 0x002fe400078e0018 */
[----:B------:R-:W-:Y:S02]  /*33df0*/  IMAD.MOV.U32 R22, RZ, RZ, R25 ;  /* 0x000000ffff167224 */ /* 0x000fe400078e0019 */
[----:B------:R-:W3:Y:S01]  /*33e00*/  LDL.LU.64 R24, [R1+0x40] ;  /* 0x0000400001187983 */ /* 0x000ee20000300a00 */
[C---:B--2---:R-:W-:Y:S03]  /*33e10*/  HMMA.1688.F32.TF32 R4, R12.reuse, R8, R4 ;  /* 0x000000080c04723c */ /* 0x044fe60000081004 */
[----:B---3--:R1:W-:Y:S04]  /*33e20*/  STL.64 [R1+0x3588], R24 ;  /* 0x0035881801007387 */ /* 0x0083e80000100a00 */
[----:B-1----:R-:W2:Y:S04]  /*33e30*/  LDL.LU R24, [R1+0x1f0] ;  /* 0x0001f00001187983 */ /* 0x002ea80000300800 */
[----:B------:R-:W2:Y:S04]  /*33e40*/  LDL.LU R25, [R1+0x1f4] ;  /* 0x0001f40001197983 */ /* 0x000ea80000300800 */
[----:B------:R-:W2:Y:S04]  /*33e50*/  LDL.LU R26, [R1+0x1f8] ;  /* 0x0001f800011a7983 */ /* 0x000ea80000300800 */
[----:B------:R-:W2:Y:S04]  /*33e60*/  LDL.LU R27, [R1+0x1fc] ;  /* 0x0001fc00011b7983 */ /* 0x000ea80000300800 */
[----:B------:R1:W-:Y:S04]  /*33e70*/  STL.64 [R1+0x3550], R22 ;  /* 0x0035501601007387 */ /* 0x0003e80000100a00 */
[----:B------:R-:W3:Y:S04]  /*33e80*/  LDL.LU R20, [R1+0x1c0] ;  /* 0x0001c00001147983 */ /* 0x000ee80000300800 */
[----:B------:R-:W3:Y:S04]  /*33e90*/  LDL.LU R21, [R1+0x1c4] ;  /* 0x0001c40001157983 */ /* 0x000ee80000300800 */
[----:B-1----:R-:W5:Y:S04]  /*33ea0*/  LDL.LU R22, [R1+0x1c8] ;  /* 0x0001c80001167983 */ /* 0x002f680000300800 */
[----:B------:R-:W5:Y:S04]  /*33eb0*/  LDL.LU R23, [R1+0x1cc] ;  /* 0x0001cc0001177983 */ /* 0x000f680000300800 */
[----:B-----5:R-:W-:Y:S04]  /*33ec0*/  STL.64 [R1+0x3568], R22 ;  /* 0x0035681601007387 */ /* 0x020fe80000100a00 */
[----:B---3--:R1:W-:Y:S04]  /*33ed0*/  STL.64 [R1+0x3560], R20 ;  /* 0x0035601401007387 */ /* 0x0083e80000100a00 */
[----:B-1----:R-:W3:Y:S04]  /*33ee0*/  LDL.LU R20, [R1+0x1d0] ;  /* 0x0001d00001147983 */ /* 0x002ee80000300800 */
[----:B------:R-:W3:Y:S04]  /*33ef0*/  LDL.LU R21, [R1+0x1d4] ;  /* 0x0001d40001157983 */ /* 0x000ee80000300800 */
[----:B------:R-:W3:Y:S04]  /*33f00*/  LDL.LU R22, [R1+0x1d8] ;  /* 0x0001d80001167983 */ /* 0x000ee80000300800 */
[----:B------:R-:W3:Y:S04]  /*33f10*/  LDL.LU R23, [R1+0x1dc] ;  /* 0x0001dc0001177983 */ /* 0x000ee80000300800 */
[----:B------:R-:W-:Y:S04]  /*33f20*/  STL.64 [R1+0x290], R4 ;  /* 0x0002900401007387 */ /* 0x000fe80000100a00 */
[----:B------:R1:W-:Y:S04]  /*33f30*/  STL.64 [R1+0x298], R6 ;  /* 0x0002980601007387 */ /* 0x0003e80000100a00 */
[----:B-1----:R-:W5:Y:S04]  /*33f40*/  LDL.LU.64 R6, [R1+0x35a0] ;  /* 0x0035a00001067983 */ /* 0x002f680000300a00 */
[----:B------:R-:W2:Y:S04]  /*33f50*/  LDL.LU.64 R4, [R1+0x3598] ;  /* 0x0035980001047983 */ /* 0x000ea80000300a00 */
[----:B------:R-:W-:Y:S04]  /*33f60*/  STL.64 [R1+0x3528], R10 ;  /* 0x0035280a01007387 */ /* 0x000fe80000100a00 */
[----:B------:R1:W-:Y:S04]  /*33f70*/  STL.64 [R1+0x3520], R8 ;  /* 0x0035200801007387 */ /* 0x0003e80000100a00 */
[----:B-1----:R-:W3:Y:S04]  /*33f80*/  LDL.LU R8, [R1+0x1a0] ;  /* 0x0001a00001087983 */ /* 0x002ee80000300800 */
[----:B------:R-:W3:Y:S04]  /*33f90*/  LDL.LU R9, [R1+0x1a4] ;  /* 0x0001a40001097983 */ /* 0x000ee80000300800 */
[----:B------:R-:W3:Y:S04]  /*33fa0*/  LDL.LU R10, [R1+0x1a8] ;  /* 0x0001a800010a7983 */ /* 0x000ee80000300800 */
[----:B------:R-:W3:Y:S01]  /*33fb0*/  LDL.LU R11, [R1+0x1ac] ;  /* 0x0001ac00010b7983 */ /* 0x000ee20000300800 */
[C---:B--2---:R-:W-:Y:S03]  /*33fc0*/  HMMA.1688.F32.TF32 R16, R12.reuse, R4, R16 ;  /* 0x000000040c10723c */ /* 0x044fe60000081010 */
[----:B---3--:R-:W-:Y:S04]  /*33fd0*/  STL.64 [R1+0x3538], R10 ;  /* 0x0035380a01007387 */ /* 0x008fe80000100a00 */
[----:B------:R1:W-:Y:S04]  /*33fe0*/  STL.64 [R1+0x3530], R8 ;  /* 0x0035300801007387 */ /* 0x0003e80000100a00 */
[----:B-1----:R-:W2:Y:S08]  /*33ff0*/  LDL.LU.64 R8, [R1+0x10] ;  /* 0x0000100001087983 */ /* 0x002eb00000300a00 */
[----:B------:R1:W-:Y:S04]  /*34000*/  STL.64 [R1+0x280], R16 ;  /* 0x0002801001007387 */ /* 0x0003e80000100a00 */
[----:B------:R-:W-:Y:S04]  /*34010*/  STL.64 [R1+0x288], R18 ;  /* 0x0002881201007387 */ /* 0x000fe80000100a00 */
[----:B-1----:R-:W3:Y:S04]  /*34020*/  LDL.LU.64 R16, [R1+0x3590] ;  /* 0x0035900001107983 */ /* 0x002ee80000300a00 */
[----:B-----5:R-:W-:Y:S04]  /*34030*/  STL.64 [R1+0x3548], R6 ;  /* 0x0035480601007387 */ /* 0x020fe80000100a00 */
[----:B------:R1:W-:Y:S04]  /*34040*/  STL.64 [R1+0x3540], R4 ;  /* 0x0035400401007387 */ /* 0x0003e80000100a00 */
[----:B-1----:R-:W2:Y:S04]  /*34050*/  LDL.LU R4, [R1+0x1b0] ;  /* 0x0001b00001047983 */ /* 0x002ea80000300800 */
[----:B------:R-:W2:Y:S04]  /*34060*/  LDL.LU R5, [R1+0x1b4] ;  /* 0x0001b40001057983 */ /* 0x000ea80000300800 */
[----:B------:R-:W2:Y:S04]  /*34070*/  LDL.LU R6, [R1+0x1b8] ;  /* 0x0001b80001067983 */ /* 0x000ea80000300800 */
[----:B------:R-:W2:Y:S01]  /*34080*/  LDL.LU R7, [R1+0x1bc] ;  /* 0x0001bc0001077983 */ /* 0x000ea20000300800 */
[----:B---3--:R-:W-:Y:S01]  /*34090*/  HMMA.1688.F32.TF32 R12, R12, R16, R24 ;  /* 0x000000100c0c723c */ /* 0x008fe20000081018 */
[----:B------:R-:W-:-:S02]  /*340a0*/  IMAD.MOV.U32 R11, RZ, RZ, R16 ;  /* 0x000000ffff0b7224 */ /* 0x000fc400078e0010 */
[----:B------:R-:W-:Y:S01]  /*340b0*/  IMAD.MOV.U32 R10, RZ, RZ, R17 ;  /* 0x000000ffff0a7224 */ /* 0x000fe200078e0011 */
[----:B------:R-:W3:-:S15]  /*340c0*/  LDL.LU.64 R24, [R1+0x3588] ;  /* 0x0035880001187983 */ /* 0x000ede0000300a00 */
[----:B------:R1:W-:Y:S04]  /*340d0*/  STL.64 [R1+0x1f0], R12 ;  /* 0x0001f00c01007387 */ /* 0x0003e80000100a00 */
[----:B------:R-:W-:Y:S04]  /*340e0*/  STL.64 [R1+0x1f8], R14 ;  /* 0x0001f80e01007387 */ /* 0x000fe80000100a00 */
[----:B------:R-:W3:Y:S04]  /*340f0*/  LDL.LU.64 R18, [R1+0x3580] ;  /* 0x0035800001127983 */ /* 0x000ee80000300a00 */
[----:B------:R-:W3:Y:S01]  /*34100*/  LDL.LU.64 R16, [R1+0x3578] ;  /* 0x0035780001107983 */ /* 0x000ee20000300a00 */
[----:B-1----:R-:W-:Y:S01]  /*34110*/  MOV R12, R11 ;  /* 0x0000000b000c7202 */ /* 0x002fe20000000f00 */
[----:B------:R-:W-:-:S05]  /*34120*/  IMAD.MOV.U32 R13, RZ, RZ, R10 ;  /* 0x000000ffff0d7224 */ /* 0x000fca00078e000a */
[----:B------:R1:W-:Y:S04]  /*34130*/  STL.64 [R1+0x3518], R12 ;  /* 0x0035180c01007387 */ /* 0x0003e80000100a00 */
[----:B-1----:R-:W3:Y:S04]  /*34140*/  LDL.LU R12, [R1+0x1e0] ;  /* 0x0001e000010c7983 */ /* 0x002ee80000300800 */
[----:B------:R-:W3:Y:S04]  /*34150*/  LDL.LU R13, [R1+0x1e4] ;  /* 0x0001e400010d7983 */ /* 0x000ee80000300800 */
[----:B------:R-:W3:Y:S04]  /*34160*/  LDL.LU R14, [R1+0x1e8] ;  /* 0x0001e800010e7983 */ /* 0x000ee80000300800 */
[----:B------:R-:W3:Y:S02]  /*34170*/  LDL.LU R15, [R1+0x1ec] ;  /* 0x0001ec00010f7983 */ /* 0x000ee40000300800 */
[----:B---3--:R-:W-:-:S15]  /*34180*/  HMMA.1688.F32.TF32 R12, R16, R24, R12 ;  /* 0x00000018100c723c */ /* 0x008fde000008100c */
[----:B------:R-:W-:-:S04]  /*34190*/  NOP ;  /* 0x0000000000007918 */ /* 0x000fc80000000000 */
[----:B------:R1:W-:Y:S04]  /*341a0*/  STL.64 [R1+0x1e0], R12 ;  /* 0x0001e00c01007387 */ /* 0x0003e80000100a00 */
[----:B------:R3:W-:Y:S01]  /*341b0*/  STL.64 [R1+0x1e8], R14 ;  /* 0x0001e80e01007387 */ /* 0x0007e20000100a00 */
[----:B-1----:R-:W-:Y:S02]  /*341c0*/  IMAD.MOV.U32 R13, RZ, RZ, R24 ;  /* 0x000000ffff0d7224 */ /* 0x002fe400078e0018 */
[----:B------:R-:W-:Y:S02]  /*341d0*/  IMAD.MOV.U32 R12, RZ, RZ, R25 ;  /* 0x000000ffff0c7224 */ /* 0x000fe400078e0019 */
[----:B------:R-:W5:Y:S02]  /*341e0*/  LDL.LU.64 R24, [R1+0x3570] ;  /* 0x0035700001187983 */ /* 0x000f640000300a00 */
[----:B-----5:R-:W-:Y:S01]  /*341f0*/  HMMA.1688.F32.TF32 R20, R16, R24, R20 ;  /* 0x000000181014723c */ /* 0x020fe20000081014 */
[----:B---3--:R-:W-:-:S02]  /*34200*/  IMAD.MOV.U32 R15, RZ, RZ, R24 ;  /* 0x000000ffff0f7224 */ /* 0x008fc400078e0018 */
[----:B------:R-:W-:-:S15]  /*34210*/  IMAD.MOV.U32 R14, RZ, RZ, R25 ;  /* 0x000000ffff0e7224 */ /* 0x000fde00078e0019 */
[----:B------:R-:W-:Y:S01]  /*34220*/  NOP ;  /* 0x0000000000007918 */ /* 0x000fe20000000000 */
[----:B------:R-:W-:Y:S04]  /*34230*/  STL.64 [R1+0x1d0], R20 ;  /* 0x0001d01401007387 */ /* 0x000fe80000100a00 */
[----:B------:R1:W-:Y:S04]  /*34240*/  STL.64 [R1+0x1d8], R22 ;  /* 0x0001d81601007387 */ /* 0x0003e80000100a00 */
[----:B-1----:R-:W3:Y:S04]  /*34250*/  LDL.LU.64 R22, [R1+0x3568] ;  /* 0x0035680001167983 */ /* 0x002ee80000300a00 */
[----:B------:R-:W3:Y:S04]  /*34260*/  LDL.LU.64 R20, [R1+0x3560] ;  /* 0x0035600001147983 */ /* 0x000ee80000300a00 */
[----:B------:R-:W3:Y:S02]  /*34270*/  LDL.LU.64 R24, [R1+0x3558] ;  /* 0x0035580001187983 */ /* 0x000ee40000300a00 */
[----:B---3--:R-:W-:-:S15]  /*34280*/  HMMA.1688.F32.TF32 R20, R16, R24, R20 ;  /* 0x000000181014723c */ /* 0x008fde0000081014 */
[----:B------:R-:W-:-:S04]  /*34290*/  NOP ;  /* 0x0000000000007918 */ /* 0x000fc80000000000 */
[----:B------:R1:W-:Y:S04]  /*342a0*/  STL.64 [R1+0x1c0], R20 ;  /* 0x0001c01401007387 */ /* 0x0003e80000100a00 */
[----:B------:R3:W-:Y:S01]  /*342b0*/  STL.64 [R1+0x1c8], R22 ;  /* 0x0001c81601007387 */ /* 0x0007e20000100a00 */
[----:B-1----:R-:W-:-:S03]  /*342c0*/  IMAD.MOV.U32 R21, RZ, RZ, R24 ;  /* 0x000000ffff157224 */ /* 0x002fc600078e0018 */
[----:B---3--:R-:W3:Y:S01]  /*342d0*/  LDL.LU.64 R22, [R1+0x3550] ;  /* 0x0035500001167983 */ /* 0x008ee20000300a00 */
[----:B------:R-:W-:-:S03]  /*342e0*/  IMAD.MOV.U32 R20, RZ, RZ, R25 ;  /* 0x000000ffff147224 */ /* 0x000fc600078e0019 */
[----:B------:R-:W5:Y:S04]  /*342f0*/  LDL.LU R24, [R1+0x80] ;  /* 0x0000800001187983 */ /* 0x000f680000300800 */
        /* <DEDUP_REMOVED lines=9> */
[----:B------:R-:W-:Y:S01]  /*34390*/  IMAD.MOV.U32 R25, RZ, RZ, R22 ;  /* 0x000000ffff197224 */ /* 0x000fe200078e0016 */
[----:B--2---:R-:W2:Y:S04]  /*343a0*/  LDL.LU.64 R6, [R1+0x3548] ;  /* 0x0035480001067983 */ /* 0x004ea80000300a00 */
[----:B------:R-:W3:Y:S01]  /*343b0*/  LDL.LU.64 R4, [R1+0x3540] ;  /* 0x0035400001047983 */ /* 0x000ee20000300a00 */
[----:B------:R-:W-:Y:S01]  /*343c0*/  IMAD.MOV.U32 R23, RZ, RZ, R8 ;  /* 0x000000ffff177224 */ /* 0x000fe200078e0008 */
[----:B------:R-:W-:-:S02]  /*343d0*/  MOV R22, R9 ;  /* 0x0000000900167202 */ /* 0x000fc40000000f00 */
        /* <DEDUP_REMOVED lines=22> */
[----:B------:R1:W-:Y:S02]  /*34540*/  STL.64 [R1+0x34d8], R24 ;  /* 0x0034d81801007387 */ /* 0x0003e40000100a00 */
[----:B-1----:R-:W-:Y:S02]  /*34550*/  IMAD.MOV.U32 R24, RZ, RZ, R15 ;  /* 0x000000ffff187224 */ /* 0x002fe400078e000f */
[----:B------:R-:W-:-:S05]  /*34560*/  IMAD.MOV.U32 R25, RZ, RZ, R14 ;  /* 0x000000ffff197224 */ /* 0x000fca00078e000e */
[----:B------:R1:W-:Y:S04]  /*34570*/  STL.64 [R1+0x34f0], R24 ;  /* 0x0034f01801007387 */ /* 0x0003e80000100a00 */
[----:B------:R-:W2:Y:S04]  /*34580*/  LDL.LU R20, [R1+0xe0] ;  /* 0x0000e00001147983 */ /* 0x000ea80000300800 */
[----:B------:R-:W2:Y:S04]  /*34590*/  LDL.LU R21, [R1+0xe4] ;  /* 0x0000e40001157983 */ /* 0x000ea80000300800 */
[----:B------:R-:W2:Y:S04]  /*345a0*/  LDL.LU R22, [R1+0xe8] ;  /* 0x0000e80001167983 */ /* 0x000ea80000300800 */
[----:B------:R-:W2:Y:S01]  /*345b0*/  LDL.LU R23, [R1+0xec] ;  /* 0x0000ec0001177983 */ /* 0x000ea20000300800 */
[----:B-1----:R-:W-:-:S02]  /*345c0*/  IMAD.MOV.U32 R25, RZ, RZ, R12 ;  /* 0x000000ffff197224 */ /* 0x002fc400078e000c */
[----:B------:R-:W-:Y:S01]  /*345d0*/  IMAD.MOV.U32 R24, RZ, RZ, R13 ;  /* 0x000000ffff187224 */ /* 0x000fe200078e000d */
[----:B------:R-:W3:Y:S04]  /*345e0*/  LDL.LU R12, [R1+0x180] ;  /* 0x00018000010c7983 */ /* 0x000ee80000300800 */
[----:B------:R-:W3:Y:S04]  /*345f0*/  LDL.LU R13, [R1+0x184] ;  /* 0x00018400010d7983 */ /* 0x000ee80000300800 */
[----:B------:R-:W3:Y:S04]  /*34600*/  LDL.LU R14, [R1+0x188] ;  /* 0x00018800010e7983 */ /* 0x000ee80000300800 */
[----:B------:R-:W3:Y:S04]  /*34610*/  LDL.LU R15, [R1+0x18c] ;  /* 0x00018c00010f7983 */ /* 0x000ee80000300800 */
[----:B-----5:R-:W-:Y:S04]  /*34620*/  STL.64 [R1+0x34a0], R10 ;  /* 0x0034a00a01007387 */ /* 0x020fe80000100a00 */
        /* <DEDUP_REMOVED lines=32> */
[----:B-1----:R-:W3:Y:S02]  /*34830*/  LDL.LU.64 R12, [R1+0x3518] ;  /* 0x00351800010c7983 */ /* 0x002ee40000300a00 */
[----:B---3--:R-:W-:Y:S02]  /*34840*/  HMMA.1688.F32.TF32 R16, R16, R12, R20 ;  /* 0x0000000c1010723c */ /* 0x008fe40000081014 */
[----:B------:R-:W2:Y:S04]  /*34850*/  LDL.LU.64 R22, [R1+0x3510] ;  /* 0x0035100001167983 */ /* 0x000ea80000300a00 */
[----:B------:R-:W2:-:S13]  /*34860*/  LDL.LU.64 R20, [R1+0x3508] ;  /* 0x0035080001147983 */ /* 0x000e9a0000300a00 */
[----:B------:R4:W-:Y:S04]  /*34870*/  STL.64 [R1+0xe0], R16 ;  /* 0x0000e01001007387 */ /* 0x0009e80000100a00 */
[----:B------:R1:W-:Y:S01]  /*34880*/  STL.64 [R1+0xe8], R18 ;  /* 0x0000e81201007387 */ /* 0x0003e20000100a00 */
[----:B----4-:R-:W-:Y:S02]  /*34890*/  IMAD.MOV.U32 R16, RZ, RZ, R29 ;  /* 0x000000ffff107224 */ /* 0x010fe400078e001d */
[----:B------:R-:W-:Y:S01]  /*348a0*/  IMAD.MOV.U32 R17, RZ, RZ, R28 ;  /* 0x000000ffff117224 */ /* 0x000fe200078e001c */
[----:B--2---:R-:W-:Y:S01]  /*348b0*/  HMMA.1688.F32.TF32 R24, R20, R24, R8 ;  /* 0x000000181418723c */ /* 0x004fe20000081008 */
[----:B------:R-:W2:Y:S04]  /*348c0*/  LDL.LU.64 R10, [R1+0x3500] ;  /* 0x00350000010a7983 */ /* 0x000ea80000300a00 */
[----:B------:R-:W2:-:S14]  /*348d0*/  LDL.LU.64 R8, [R1+0x34f8] ;  /* 0x0034f80001087983 */ /* 0x000e9c0000300a00 */
[----:B------:R-:W-:Y:S02]  /*348e0*/  IMAD.MOV.U32 R29, RZ, RZ, R24 ;  /* 0x000000ffff1d7224 */ /* 0x000fe400078e0018 */
[----:B------:R-:W-:Y:S02]  /*348f0*/  IMAD.MOV.U32 R28, RZ, RZ, R25 ;  /* 0x000000ffff1c7224 */ /* 0x000fe400078e0019 */
[----:B------:R-:W2:Y:S01]  /*34900*/  LDL.LU.64 R24, [R1+0x34f0] ;  /* 0x0034f00001187983 */ /* 0x000ea20000300a00 */
[----:B-1----:R-:W-:Y:S01]  /*34910*/  MOV R18, R3 ;  /* 0x0000000300127202 */ /* 0x002fe20000000f00 */
        /* <DEDUP_REMOVED lines=40> */
[----:B------:R-:W-:Y:S02]  /*34ba0*/  IMAD.MOV.U32 R3, RZ, RZ, R26 ;  /* 0x000000ffff037224 */ /* 0x000fe400078e001a */
[----:B------:R-:W-:Y:S02]  /*34bb0*/  IMAD.MOV.U32 R2, RZ, RZ, R27 ;  /* 0x000000ffff027224 */ /* 0x000fe400078e001b */
[----:B------:R-:W-:Y:S01]  /*34bc0*/  IMAD.MOV.U32 R29, RZ, RZ, R24 ;  /* 0x000000ffff1d7224 */ /* 0x000fe200078e0018 */
[----:B------:R-:W-:Y:S01]  /*34bd0*/  MOV R28, R25 ;  /* 0x00000019001c7202 */ /* 0x000fe20000000f00 */
[----:B------:R-:W3:Y:S04]  /*34be0*/  LDL.LU.64 R26, [R1+0x3480] ;  /* 0x00348000011a7983 */ /* 0x000ee80000300a00 */
[----:B------:R-:W3:Y:S01]  /*34bf0*/  LDL.LU.64 R24, [R1+0x3478] ;  /* 0x0034780001187983 */ /* 0x000ee20000300a00 */
[C---:B------:R-:W-:Y:S03]  /*34c00*/  HMMA.1688.F32.TF32 R16, R20.reuse, R4, R16 ;  /* 0x000000041410723c */ /* 0x040fe60000081010 */
[----:B------:R-:W-:Y:S04]  /*34c10*/  STL [R1+0x340c], R2 ;  /* 0x00340c0201007387 */ /* 0x000fe80000100800 */
[----:B------:R-:W-:Y:S04]  /*34c20*/  STL [R1+0x3400], R3 ;  /* 0x0034000301007387 */ /* 0x000fe80000100800 */
[----:B------:R1:W-:Y:S04]  /*34c30*/  STL [R1+0x31ec], R28 ;  /* 0x0031ec1c01007387 */ /* 0x0003e80000100800 */
[----:B------:R-:W-:Y:S04]  /*34c40*/  STL [R1+0x31e8], R29 ;  /* 0x0031e81d01007387 */ /* 0x000fe80000100800 */
[----:B------:R-:W-:Y:S04]  /*34c50*/  STL [R1+0x3470], R7 ;  /* 0x0034700701007387 */ /* 0x000fe80000100800 */
[----:B------:R-:W-:Y:S04]  /*34c60*/  STL.64 [R1+0x70], R16 ;  /* 0x0000701001007387 */ /* 0x000fe80000100a00 */
[----:B------:R-:W-:Y:S01]  /*34c70*/  STL.64 [R1+0x78], R18 ;  /* 0x0000781201007387 */ /* 0x000fe20000100a00 */
[----:B---3--:R-:W-:Y:S01]  /*34c80*/  HMMA.1688.F32.TF32 R12, R20, R12, R24 ;  /* 0x0000000c140c723c */ /* 0x008fe20000081018 */
[----:B-1----:R-:W-:-:S02]  /*34c90*/  LOP3.LUT R28, R0, 0x20, RZ, 0x3c, !PT ;  /* 0x00000020001c7812 */ /* 0x002fc400078e3cff */
[----:B------:R-:W-:Y:S04]  /*34ca0*/  LDS R18, [R0+UR10+0x8f080] ;  /* 0x08f0800a00127984 */ /* 0x000fe80008000800 */
[----:B------:R-:W-:Y:S04]  /*34cb0*/  LDS R16, [R0+UR10+0x8e080] ;  /* 0x08e0800a00107984 */ /* 0x000fe80008000800 */
[----:B------:R-:W1:Y:S04]  /*34cc0*/  LDS R19, [R28+UR10+0x8f080] ;  /* 0x08f0800a1c137984 */ /* 0x000e680008000800 */
[----:B------:R-:W3:Y:S04]  /*34cd0*/  LDS R17, [R28+UR10+0x8e080] ;  /* 0x08e0800a1c117984 */ /* 0x000ee80008000800 */
[----:B------:R-:W-:Y:S04]  /*34ce0*/  LDS R22, [R0+UR10+0x8f100] ;  /* 0x08f1000a00167984 */ /* 0x000fe80008000800 */
[----:B------:R-:W4:Y:S04]  /*34cf0*/  LDS R23, [R28+UR10+0x8f100] ;  /* 0x08f1000a1c177984 */ /* 0x000f280008000800 */
[----:B------:R-:W-:Y:S04]  /*34d00*/  LDS R20, [R0+UR10+0x8e100] ;  /* 0x08e1000a00147984 */ /* 0x000fe80008000800 */
[----:B------:R-:W5:Y:S04]  /*34d10*/  LDS R21, [R28+UR10+0x8e100] ;  /* 0x08e1000a1c157984 */ /* 0x000f680008000800 */
[----:B------:R-:W-:Y:S04]  /*34d20*/  LDS R26, [R0+UR10+0x8f180] ;  /* 0x08f1800a001a7984 */ /* 0x000fe80008000800 */
[----:B------:R-:W1:Y:S04]  /*34d30*/  LDS R27, [R28+UR10+0x8f180] ;  /* 0x08f1800a1c1b7984 */ /* 0x000e680008000800 */
[----:B------:R-:W-:Y:S04]  /*34d40*/  LDS R24, [R0+UR10+0x8e180] ;  /* 0x08e1800a00187984 */ /* 0x000fe80008000800 */
[----:B------:R-:W1:Y:S01]  /*34d50*/  LDS R25, [R28+UR10+0x8e180] ;  /* 0x08e1800a1c197984 */ /* 0x000e620008000800 */
[----:B------:R-:W-:-:S02]  /*34d60*/  IMAD.MOV.U32 R9, RZ, RZ, R14 ;  /* 0x000000ffff097224 */ /* 0x000fc400078e000e */
[----:B------:R-:W-:Y:S01]  /*34d70*/  IMAD.MOV.U32 R8, RZ, RZ, R15 ;  /* 0x000000ffff087224 */ /* 0x000fe200078e000f */
[----:B------:R-:W-:Y:S04]  /*34d80*/  STL.64 [R1+0x630], R12 ;  /* 0x0006300c01007387 */ /* 0x000fe80000100a00 */
[----:B--2---:R2:W-:Y:S04]  /*34d90*/  STL.64 [R1+0x3420], R10 ;  /* 0x0034200a01007387 */ /* 0x0045e80000100a00 */
[----:B------:R-:W-:Y:S04]  /*34da0*/  LDS R12, [R0+UR10+0x8e000] ;  /* 0x08e0000a000c7984 */ /* 0x000fe80008000800 */
[----:B------:R-:W-:Y:S04]  /*34db0*/  LDS R14, [R0+UR10+0x8f000] ;  /* 0x08f0000a000e7984 */ /* 0x000fe80008000800 */
[----:B------:R-:W-:Y:S04]  /*34dc0*/  STL.64 [R1+0x3418], R8 ;  /* 0x0034180801007387 */ /* 0x000fe80000100a00 */
[----:B------:R-:W-:Y:S04]  /*34dd0*/  LDS R13, [R28+UR10+0x8e000] ;  /* 0x08e0000a1c0d7984 */ /* 0x000fe80008000800 */
[----:B------:R-:W1:Y:S04]  /*34de0*/  LDS R15, [R28+UR10+0x8f000] ;  /* 0x08f0000a1c0f7984 */ /* 0x000e680008000800 */
[----:B--2---:R-:W2:Y:S04]  /*34df0*/  LDL.64 R10, [R1+0x8] ;  /* 0x00000800010a7983 */ /* 0x004ea80000100a00 */
[----:B--2---:R2:W-:Y:S04]  /*34e00*/  STL.64 [R1+0x3438], R10 ;  /* 0x0034380a01007387 */ /* 0x0045e80000100a00 */
[----:B--2---:R-:W2:Y:S04]  /*34e10*/  LDL R10, [R1+0x18] ;  /* 0x00001800010a7983 */ /* 0x004ea80000100800 */
[----:B------:R-:W2:Y:S04]  /*34e20*/  LDL R11, [R1+0x1c] ;  /* 0x00001c00010b7983 */ /* 0x000ea80000100800 */
[----:B--2---:R-:W-:Y:S04]  /*34e30*/  STL.64 [R1+0x3450], R10 ;  /* 0x0034500a01007387 */ /* 0x004fe80000100a00 */
[----:B-1----:R1:W-:Y:S04]  /*34e40*/  STL.64 [R1+0x33f0], R18 ;  /* 0x0033f01201007387 */ /* 0x0023e80000100a00 */
[----:B---3--:R2:W-:Y:S04]  /*34e50*/  STL.64 [R1+0x33e8], R16 ;  /* 0x0033e81001007387 */ /* 0x0085e80000100a00 */
[----:B-1----:R-:W3:Y:S04]  /*34e60*/  LDL R18, [R1+0x28] ;  /* 0x0000280001127983 */ /* 0x002ee80000100800 */
[----:B------:R-:W3:Y:S04]  /*34e70*/  LDL R19, [R1+0x2c] ;  /* 0x00002c0001137983 */ /* 0x000ee80000100800 */
[----:B---3--:R1:W-:Y:S04]  /*34e80*/  STL.64 [R1+0x3458], R18 ;  /* 0x0034581201007387 */ /* 0x0083e80000100a00 */
[----:B--2---:R-:W2:Y:S04]  /*34e90*/  LDL.LU R16, [R1+0x440] ;  /* 0x0004400001107983 */ /* 0x004ea80000300800 */
[----:B------:R-:W2:Y:S04]  /*34ea0*/  LDL.LU R17, [R1+0x444] ;  /* 0x0004440001117983 */ /* 0x000ea80000300800 */
[----:B-1----:R-:W3:Y:S01]  /*34eb0*/  LDL.LU R18, [R1+0x448] ;  /* 0x0004480001127983 */ /* 0x002ee20000300800 */
[----:B------:R-:W-:-:S03]  /*34ec0*/  IMAD.MOV.U32 R19, RZ, RZ, R6 ;  /* 0x000000ffff137224 */ /* 0x000fc600078e0006 */
[----:B------:R-:W2:Y:S04]  /*34ed0*/  LDL.64 R6, [R1+0x48] ;  /* 0x0000480001067983 */ /* 0x000ea80000100a00 */
[----:B---3--:R-:W-:Y:S04]  /*34ee0*/  STL.64 [R1+0x3468], R18 ;  /* 0x0034681201007387 */ /* 0x008fe80000100a00 */
[----:B--2---:R1:W-:Y:S04]  /*34ef0*/  STL.64 [R1+0x3460], R16 ;  /* 0x0034601001007387 */ /* 0x0043e80000100a00 */
[----:B-1----:R-:W2:Y:S04]  /*34f00*/  LDL.LU R16, [R1+0x450] ;  /* 0x0004500001107983 */ /* 0x002ea80000300800 */
[----:B------:R-:W2:Y:S04]  /*34f10*/  LDL.LU R17, [R1+0x454] ;  /* 0x0004540001117983 */ /* 0x000ea80000300800 */
[----:B------:R-:W2:Y:S04]  /*34f20*/  LDL.LU R18, [R1+0x458] ;  /* 0x0004580001127983 */ /* 0x000ea80000300800 */
[----:B------:R-:W2:Y:S04]  /*34f30*/  LDL.LU R19, [R1+0x45c] ;  /* 0x00045c0001137983 */ /* 0x000ea80000300800 */
[----:B------:R-:W3:Y:S04]  /*34f40*/  LDL.64 R10, [R1+0x38] ;  /* 0x00003800010a7983 */ /* 0x000ee80000100a00 */
[----:B----4-:R1:W-:Y:S04]  /*34f50*/  STL.64 [R1+0x3378], R22 ;  /* 0x0033781601007387 */ /* 0x0103e80000100a00 */
[----:B-----5:R4:W-:Y:S04]  /*34f60*/  STL.64 [R1+0x3370], R20 ;  /* 0x0033701401007387 */ /* 0x0209e80000100a00 */
[----:B-1----:R-:W5:Y:S04]  /*34f70*/  LDL.64 R22, [R1+0x58] ;  /* 0x0000580001167983 */ /* 0x002f680000100a00 */
[----:B-----5:R1:W-:Y:S04]  /*34f80*/  STL.64 [R1+0x33f8], R22 ;  /* 0x0033f81601007387 */ /* 0x0203e80000100a00 */
[----:B----4-:R-:W4:Y:S04]  /*34f90*/  LDL.LU R20, [R1+0x430] ;  /* 0x0004300001147983 */ /* 0x010f280000300800 */
[----:B------:R-:W4:Y:S04]  /*34fa0*/  LDL.LU R21, [R1+0x434] ;  /* 0x0004340001157983 */ /* 0x000f280000300800 */
[----:B-1----:R-:W4:Y:S04]  /*34fb0*/  LDL.LU R22, [R1+0x438] ;  /* 0x0004380001167983 */ /* 0x002f280000300800 */
[----:B------:R-:W4:Y:S04]  /*34fc0*/  LDL.LU R23, [R1+0x43c] ;  /* 0x00043c0001177983 */ /* 0x000f280000300800 */
[----:B------:R-:W-:Y:S04]  /*34fd0*/  STL.64 [R1+0x3300], R26 ;  /* 0x0033001a01007387 */ /* 0x000fe80000100a00 */
[----:B------:R1:W-:Y:S04]  /*34fe0*/  STL.64 [R1+0x32f8], R24 ;  /* 0x0032f81801007387 */ /* 0x0003e80000100a00 */
[----:B-1----:R-:W5:Y:S04]  /*34ff0*/  LDL.LU R24, [R1+0x400] ;  /* 0x0004000001187983 */ /* 0x002f680000300800 */
[----:B------:R-:W5:Y:S04]  /*35000*/  LDL.LU R25, [R1+0x404] ;  /* 0x0004040001197983 */ /* 0x000f680000300800 */
[----:B------:R-:W3:Y:S04]  /*35010*/  LDL.LU R26, [R1+0x408] ;  /* 0x00040800011a7983 */ /* 0x000ee80000300800 */
[----:B------:R-:W3:Y:S01]  /*35020*/  LDL.LU R27, [R1+0x40c] ;  /* 0x00040c00011b7983 */ /* 0x000ee20000300800 */
[----:B--2---:R-:W-:Y:S03]  /*35030*/  HMMA.1688.F32.TF32 R16, R12, R6, R16 ;  /* 0x000000060c10723c */ /* 0x004fe60000081010 */
[----:B---3--:R-:W-:Y:S04]  /*35040*/  STL.64 [R1+0x3430], R26 ;  /* 0x0034301a01007387 */ /* 0x008fe80000100a00 */
[----:B-----5:R1:W-:Y:S04]  /*35050*/  STL.64 [R1+0x3428], R24 ;  /* 0x0034281801007387 */ /* 0x0203e80000100a00 */
[----:B-1----:R-:W2:Y:S04]  /*35060*/  LDL.LU R24, [R1+0x410] ;  /* 0x0004100001187983 */ /* 0x002ea80000300800 */
[----:B------:R-:W2:Y:S04]  /*35070*/  LDL.LU R25, [R1+0x414] ;  /* 0x0004140001197983 */ /* 0x000ea80000300800 */
[----:B------:R-:W3:Y:S04]  /*35080*/  LDL.LU R26, [R1+0x418] ;  /* 0x00041800011a7983 */ /* 0x000ee80000300800 */
[----:B------:R-:W3:Y:S01]  /*35090*/  LDL.LU R27, [R1+0x41c] ;  /* 0x00041c00011b7983 */ /* 0x000ee20000300800 */
[----:B------:R-:W-:-:S02]  /*350a0*/  IMAD.MOV.U32 R29, RZ, RZ, R7 ;  /* 0x000000ffff1d7224 */ /* 0x000fc400078e0007 */
[----:B------:R-:W-:Y:S02]  /*350b0*/  IMAD.MOV.U32 R5, RZ, RZ, R18 ;  /* 0x000000ffff057224 */ /* 0x000fe400078e0012 */
[----:B------:R-:W-:Y:S01]  /*350c0*/  IMAD.MOV.U32 R4, RZ, RZ, R19 ;  /* 0x000000ffff047224 */ /* 0x000fe200078e0013 */
[----:B---3--:R-:W-:Y:S04]  /*350d0*/  STL.64 [R1+0x3448], R26 ;  /* 0x0034481a01007387 */ /* 0x008fe80000100a00 */
[----:B--2---:R1:W-:Y:S04]  /*350e0*/  STL.64 [R1+0x3440], R24 ;  /* 0x0034401801007387 */ /* 0x0043e80000100a00 */
[----:B-1----:R-:W2:Y:S04]  /*350f0*/  LDL.LU R24, [R1+0x420] ;  /* 0x0004200001187983 */ /* 0x002ea80000300800 */
[----:B------:R-:W2:Y:S04]  /*35100*/  LDL.LU R25, [R1+0x424] ;  /* 0x0004240001197983 */ /* 0x000ea80000300800 */
[----:B------:R-:W2:Y:S04]  /*35110*/  LDL.LU R26, [R1+0x428] ;  /* 0x00042800011a7983 */ /* 0x000ea80000300800 */
[----:B------:R-:W2:Y:S04]  /*35120*/  LDL.LU R27, [R1+0x42c] ;  /* 0x00042c00011b7983 */ /* 0x000ea80000300800 */
[----:B------:R-:W3:Y:S04]  /*35130*/  LDL.LU R7, [R1+0x3470] ;  /* 0x0034700001077983 */ /* 0x000ee80000300800 */
[----:B------:R1:W-:Y:S04]  /*35140*/  STL.64 [R1+0x620], R16 ;  /* 0x0006201001007387 */ /* 0x0003e80000100a00 */
[----:B------:R-:W5:Y:S04]  /*35150*/  LDL.LU.64 R18, [R1+0x3468] ;  /* 0x0034680001127983 */ /* 0x000f680000300a00 */
[----:B-1----:R-:W5:Y:S04]  /*35160*/  LDL.LU.64 R16, [R1+0x3460] ;  /* 0x0034600001107983 */ /* 0x002f680000300a00 */
[----:B------:R-:W-:Y:S04]  /*35170*/  STL [R1+0x3044], R4 ;  /* 0x0030440401007387 */ /* 0x000fe80000100800 */
[----:B------:R-:W-:Y:S01]  /*35180*/  STL [R1+0x3040], R5 ;  /* 0x0030400501007387 */ /* 0x000fe20000100800 */
[----:B------:R-:W-:-:S02]  /*35190*/  IMAD.MOV.U32 R3, RZ, RZ, R6 ;  /* 0x000000ffff037224 */ /* 0x000fc400078e0006 */
[----:B------:R-:W-:Y:S01]  /*351a0*/  IMAD.MOV.U32 R2, RZ, RZ, R10 ;  /* 0x000000ffff027224 */ /* 0x000fe200078e000a */
[----:B------:R-:W-:Y:S01]  /*351b0*/  MOV R6, R11 ;  /* 0x0000000b00067202 */ /* 0x000fe20000000f00 */
[----:B-----5:R-:W-:-:S15]  /*351c0*/  HMMA.1688.F32.TF32 R16, R12, R10, R16 ;  /* 0x0000000a0c10723c */ /* 0x020fde0000081010 */
[----:B------:R-:W-:-:S04]  /*351d0*/  NOP ;  /* 0x0000000000007918 */ /* 0x000fc80000000000 */
[----:B------:R-:W-:Y:S04]  /*351e0*/  STL.64 [R1+0x610], R16 ;  /* 0x0006101001007387 */ /* 0x000fe80000100a00 */
[----:B------:R1:W-:Y:S04]  /*351f0*/  STL.64 [R1+0x618], R18 ;  /* 0x0006181201007387 */ /* 0x0003e80000100a00 */
[----:B-1----:R-:W4:Y:S04]  /*35200*/  LDL.LU.64 R18, [R1+0x3458] ;  /* 0x0034580001127983 */ /* 0x002f280000300a00 */
[----:B------:R-:W2:Y:S01]  /*35210*/  LDL.LU.64 R10, [R1+0x3450] ;  /* 0x00345000010a7983 */ /* 0x000ea20000300a00 */
[C---:B----4-:R-:W-:Y:S08]  /*35220*/  HMMA.1688.F32.TF32 R16, R12.reuse, R18, R20 ;  /* 0x000000120c10723c */ /* 0x050ff00000081014 */
[----:B--2---:R-:W-:Y:S11]  /*35230*/  HMMA.1688.F32.TF32 R8, R12, R10, R24 ;  /* 0x0000000a0c08723c */ /* 0x004ff60000081018 */
[----:B------:R1:W-:Y:S01]  /*35240*/  STL.64 [R1+0x600], R16 ;  /* 0x0006001001007387 */ /* 0x0003e20000100a00 */
[----:B------:R-:W-:-:S02]  /*35250*/  IMAD.MOV.U32 R4, RZ, RZ, R18 ;  /* 0x000000ffff047224 */ /* 0x000fc400078e0012 */
[----:B------:R-:W-:Y:S01]  /*35260*/  IMAD.MOV.U32 R5, RZ, RZ, R19 ;  /* 0x000000ffff057224 */ /* 0x000fe200078e0013 */
        /* <DEDUP_REMOVED lines=8> */
[----:B------:R-:W-:Y:S04]  /*352f0*/  STL [R1+0x304c], R5 ;  /* 0x00304c0501007387 */ /* 0x000fe80000100800 */
[----:B------:R-:W-:Y:S04]  /*35300*/  STL [R1+0x3048], R4 ;  /* 0x0030480401007387 */ /* 0x000fe80000100800 */
[----:B------:R-:W5:Y:S04]  /*35310*/  LDL.LU.64 R26, [R1+0x3448] ;  /* 0x00344800011a7983 */ /* 0x000f680000300a00 */
[----:B------:R-:W5:Y:S04]  /*35320*/  LDL.LU.64 R24, [R1+0x3440] ;  /* 0x0034400001187983 */ /* 0x000f680000300a00 */
[----:B------:R-:W-:Y:S04]  /*35330*/  STL.64 [R1+0x5f0], R8 ;  /* 0x0005f00801007387 */ /* 0x000fe80000100a00 */
[----:B------:R1:W-:Y:S04]  /*35340*/  STL.64 [R1+0x5f8], R10 ;  /* 0x0005f80a01007387 */ /* 0x0003e80000100a00 */
[----:B-1----:R-:W5:Y:S02]  /*35350*/  LDL.LU.64 R10, [R1+0x3438] ;  /* 0x00343800010a7983 */ /* 0x002f640000300a00 */
        /* <DEDUP_REMOVED lines=8> */
[----:B------:R-:W5:Y:S04]  /*353e0*/  LDL.LU.64 R10, [R1+0x3420] ;  /* 0x00342000010a7983 */ /* 0x000f680000300a00 */
[----:B------:R-:W2:Y:S01]  /*353f0*/  LDL.LU.64 R8, [R1+0x3418] ;  /* 0x0034180001087983 */ /* 0x000ea20000300a00 */
[----:B-----5:R-:W-:-:S15]  /*35400*/  HMMA.1688.F32.TF32 R24, R12, R10, R24 ;  /* 0x0000000a0c18723c */ /* 0x020fde0000081018 */
[----:B------:R-:W-:-:S04]  /*35410*/  NOP ;  /* 0x0000000000007918 */ /* 0x000fc80000000000 */
[----:B------:R1:W-:Y:S04]  /*35420*/  STL.64 [R1+0x5d0], R24 ;  /* 0x0005d01801007387 */ /* 0x0003e80000100a00 */
[----:B------:R5:W-:Y:S04]  /*35430*/  STL.64 [R1+0x5d8], R26 ;  /* 0x0005d81a01007387 */ /* 0x000be80000100a00 */
[----:B-1----:R-:W2:Y:S04]  /*35440*/  LDL.LU R24, [R1+0x330] ;  /* 0x0003300001187983 */ /* 0x002ea80000300800 */
[----:B------:R-:W2:Y:S04]  /*35450*/  LDL.LU R25, [R1+0x334] ;  /* 0x0003340001197983 */ /* 0x000ea80000300800 */
[----:B-----5:R-:W5:Y:S04]  /*35460*/  LDL.LU R26, [R1+0x338] ;  /* 0x00033800011a7983 */ /* 0x020f680000300800 */
[----:B------:R-:W5:Y:S04]  /*35470*/  LDL.LU R27, [R1+0x33c] ;  /* 0x00033c00011b7983 */ /* 0x000f680000300800 */
[----:B-----5:R-:W-:Y:S04]  /*35480*/  STL.64 [R1+0x33c0], R26 ;  /* 0x0033c01a01007387 */ /* 0x020fe80000100a00 */
[----:B--2---:R1:W-:Y:S04]  /*35490*/  STL.64 [R1+0x33b8], R24 ;  /* 0x0033b81801007387 */ /* 0x0043e80000100a00 */
[----:B-1----:R-:W2:Y:S01]  /*354a0*/  LDL.LU R24, [R1+0x340] ;  /* 0x0003400001187983 */ /* 0x002ea20000300800 */
[----:B---3--:R-:W-:-:S03]  /*354b0*/  IMAD.MOV.U32 R25, RZ, RZ, R7 ;  /* 0x000000ffff197224 */ /* 0x008fc600078e0007 */
[----:B------:R-:W3:Y:S04]  /*354c0*/  LDL.LU R7, [R1+0x3410] ;  /* 0x0034100001077983 */ /* 0x000ee80000300800 */
[----:B------:R-:W5:Y:S04]  /*354d0*/  LDL.LU R26, [R1+0x348] ;  /* 0x00034800011a7983 */ /* 0x000f680000300800 */
[----:B------:R-:W5:Y:S04]  /*354e0*/  LDL.LU R27, [R1+0x34c] ;  /* 0x00034c00011b7983 */ /* 0x000f680000300800 */
[----:B-----5:R1:W-:Y:S04]  /*354f0*/  STL.64 [R1+0x33d0], R26 ;  /* 0x0033d01a01007387 */ /* 0x0203e80000100a00 */
[----:B--2---:R3:W-:Y:S01]  /*35500*/  STL.64 [R1+0x33c8], R24 ;  /* 0x0033c81801007387 */ /* 0x0047e20000100a00 */
[----:B-1----:R-:W-:-:S02]  /*35510*/  IMAD.MOV.U32 R26, RZ, RZ, R2 ;  /* 0x000000ffff1a7224 */ /* 0x002fc400078e0002 */
[----:B------:R-:W-:Y:S01]  /*35520*/  IMAD.MOV.U32 R27, RZ, RZ, R6 ;  /* 0x000000ffff1b7224 */ /* 0x000fe200078e0006 */
[----:B------:R-:W2:Y:S04]  /*35530*/  LDL.LU R2, [R1+0x340c] ;  /* 0x00340c0001027983 */ /* 0x000ea80000300800 */
[----:B------:R-:W4:Y:S01]  /*35540*/  LDL.LU R6, [R1+0x3408] ;  /* 0x0034080001067983 */ /* 0x000f220000300800 */
[----:B---3--:R-:W-:-:S03]  /*35550*/  IMAD.MOV.U32 R24, RZ, RZ, R7 ;  /* 0x000000ffff187224 */ /* 0x008fc600078e0007 */
[----:B------:R1:W-:Y:S04]  /*35560*/  STL.64 [R1+0x33e0], R26 ;  /* 0x0033e01a01007387 */ /* 0x0003e80000100a00 */
[----:B------:R-:W4:Y:S04]  /*35570*/  LDL.LU R7, [R1+0x3404] ;  /* 0x0034040001077983 */ /* 0x000f280000300800 */
[----:B------:R-:W3:Y:S04]  /*35580*/  LDL.LU R25, [R1+0x364] ;  /* 0x0003640001197983 */ /* 0x000ee80000300800 */
[----:B-1----:R-:W3:Y:S04]  /*35590*/  LDL.LU R26, [R1+0x368] ;  /* 0x00036800011a7983 */ /* 0x002ee80000300800 */
[----:B------:R-:W3:Y:S04]  /*355a0*/  LDL.LU R27, [R1+0x36c] ;  /* 0x00036c00011b7983 */ /* 0x000ee80000300800 */
[----:B------:R1:W-:Y:S04]  /*355b0*/  STL.64 [R1+0x33a0], R10 ;  /* 0x0033a00a01007387 */ /* 0x0003e80000100a00 */
[----:B------:R-:W-:Y:S01]  /*355c0*/  STL.64 [R1+0x3398], R8 ;  /* 0x0033980801007387 */ /* 0x000fe20000100a00 */
[----:B-1----:R-:W-:-:S03]  /*355d0*/  IMAD.MOV.U32 R10, RZ, RZ, R3 ;  /* 0x000000ffff0a7224 */ /* 0x002fc600078e0003 */
[----:B------:R-:W5:Y:S01]  /*355e0*/  LDL.LU R3, [R1+0x3400] ;  /* 0x0034000001037983 */ /* 0x000f620000300800 */
[----:B----4-:R-:W-:-:S15]  /*355f0*/  HMMA.1688.F32.TF32 R20, R12, R6, R20 ;  /* 0x000000060c14723c */ /* 0x010fde0000081014 */
[----:B------:R-:W-:-:S04]  /*35600*/  NOP ;  /* 0x0000000000007918 */ /* 0x000fc80000000000 */
[----:B------:R-:W-:Y:S04]  /*35610*/  STL.64 [R1+0x5c0], R20 ;  /* 0x0005c01401007387 */ /* 0x000fe80000100a00 */
[----:B------:R1:W-:Y:S04]  /*35620*/  STL.64 [R1+0x5c8], R22 ;  /* 0x0005c81601007387 */ /* 0x0003e80000100a00 */
[----:B-1----:R-:W4:Y:S04]  /*35630*/  LDL.LU.64 R22, [R1+0x33f8] ;  /* 0x0033f80001167983 */ /* 0x002f280000300a00 */
[----:B------:R-:W-:Y:S01]  /*35640*/  STL.64 [R1+0x3390], R6 ;  /* 0x0033900601007387 */ /* 0x000fe20000100a00 */
[----:B----4-:R-:W-:Y:S03]  /*35650*/  HMMA.1688.F32.TF32 R12, R12, R22, R16 ;  /* 0x000000160c0c723c */ /* 0x010fe60000081010 */
[----:B------:R-:W3:Y:S04]  /*35660*/  LDL.LU.64 R18, [R1+0x33f0] ;  /* 0x0033f00001127983 */ /* 0x000ee80000300a00 */
[----:B------:R-:W3:Y:S04]  /*35670*/  LDL.LU.64 R16, [R1+0x33e8] ;  /* 0x0033e80001107983 */ /* 0x000ee80000300a00 */
[----:B------:R1:W-:Y:S04]  /*35680*/  STL.64 [R1+0x3388], R22 ;  /* 0x0033881601007387 */ /* 0x0003e80000100a00 */
[----:B-1----:R-:W4:Y:S04]  /*35690*/  LDL.64 R22, [R1+0x28] ;  /* 0x0000280001167983 */ /* 0x002f280000100a00 */
[----:B------:R-:W-:Y:S04]  /*356a0*/  STL.64 [R1+0x530], R12 ;  /* 0x0005300c01007387 */ /* 0x000fe80000100a00 */
[----:B------:R-:W-:Y:S01]  /*356b0*/  STL.64 [R1+0x538], R14 ;  /* 0x0005380e01007387 */ /* 0x000fe20000100a00 */
[----:B------:R-:W-:-:S03]  /*356c0*/  IMAD.MOV.U32 R11, RZ, RZ, R29 ;  /* 0x000000ffff0b7224 */ /* 0x000fc600078e001d */
[----:B----4-:R1:W-:Y:S04]  /*356d0*/  STL.64 [R1+0x33d8], R22 ;  /* 0x0033d81601007387 */ /* 0x0103e80000100a00 */
[----:B------:R-:W4:Y:S04]  /*356e0*/  LDL.LU R20, [R1+0x350] ;  /* 0x0003500001147983 */ /* 0x000f280000300800 */
[----:B------:R-:W4:Y:S04]  /*356f0*/  LDL.LU R21, [R1+0x354] ;  /* 0x0003540001157983 */ /* 0x000f280000300800 */
[----:B-1----:R-:W4:Y:S04]  /*35700*/  LDL.LU R22, [R1+0x358] ;  /* 0x0003580001167983 */ /* 0x002f280000300800 */
[----:B------:R-:W4:Y:S04]  /*35710*/  LDL.LU R23, [R1+0x35c] ;  /* 0x00035c0001177983 */ /* 0x000f280000300800 */
[----:B------:R-:W2:Y:S04]  /*35720*/  LDL.LU R12, [R1+0x220] ;  /* 0x00022000010c7983 */ /* 0x000ea80000300800 */
[----:B------:R-:W2:Y:S04]  /*35730*/  LDL.LU R13, [R1+0x224] ;  /* 0x00022400010d7983 */ /* 0x000ea80000300800 */
[----:B------:R-:W2:Y:S04]  /*35740*/  LDL.LU R14, [R1+0x228] ;  /* 0x00022800010e7983 */ /* 0x000ea80000300800 */
[----:B------:R-:W2:Y:S01]  /*35750*/  LDL.LU R15, [R1+0x22c] ;  /* 0x00022c00010f7983 */ /* 0x000ea20000300800 */
[C---:B---3--:R-:W-:Y:S03]  /*35760*/  HMMA.1688.F32.TF32 R8, R16.reuse, R10, R24 ;  /* 0x0000000a1008723c */ /* 0x048fe60000081018 */
[----:B--2---:R1:W-:Y:S04]  /*35770*/  STL.64 [R1+0x3328], R14 ;  /* 0x0033280e01007387 */ /* 0x0043e80000100a00 */
[----:B------:R-:W-:Y:S04]  /*35780*/  STL.64 [R1+0x3320], R12 ;  /* 0x0033200c01007387 */ /* 0x000fe80000100a00 */
[----:B-1----:R-:W2:Y:S04]  /*35790*/  LDL.64 R14, [R1+0x18] ;  /* 0x00001800010e7983 */ /* 0x002ea80000100a00 */
[----:B------:R-:W4:Y:S04]  /*357a0*/  LDL.LU.64 R26, [R1+0x33e0] ;  /* 0x0033e000011a7983 */ /* 0x000f280000300a00 */
[----:B------:R-:W-:Y:S04]  /*357b0*/  STL.64 [R1+0x520], R8 ;  /* 0x0005200801007387 */ /* 0x000fe80000100a00 */
[----:B------:R1:W-:Y:S02]  /*357c0*/  STL.64 [R1+0x528], R10 ;  /* 0x0005280a01007387 */ /* 0x0003e40000100a00 */
[----:B-1----:R-:W-:Y:S01]  /*357d0*/  IMAD.MOV.U32 R11, RZ, RZ, R4 ;  /* 0x000000ffff0b7224 */ /* 0x002fe200078e0004 */
[----:B------:R-:W-:Y:S01]  /*357e0*/  MOV R10, R5 ;  /* 0x00000005000a7202 */ /* 0x000fe20000000f00 */
[----:B------:R-:W3:Y:S04]  /*357f0*/  LDL.LU R4, [R1+0x310] ;  /* 0x0003100001047983 */ /* 0x000ee80000300800 */
[----:B------:R-:W3:Y:S04]  /*35800*/  LDL.LU R5, [R1+0x314] ;  /* 0x0003140001057983 */ /* 0x000ee80000300800 */
[----:B------:R-:W2:Y:S04]  /*35810*/  LDL.LU R6, [R1+0x318] ;  /* 0x0003180001067983 */ /* 0x000ea80000300800 */
[----:B------:R-:W2:Y:S01]  /*35820*/  LDL.LU R7, [R1+0x31c] ;  /* 0x00031c0001077983 */ /* 0x000ea20000300800 */
[C---:B----4-:R-:W-:Y:S03]  /*35830*/  HMMA.1688.F32.TF32 R24, R16.reuse, R26, R20 ;  /* 0x0000001a1018723c */ /* 0x050fe60000081014 */
[----:B--2---:R-:W-:Y:S04]  /*35840*/  STL.64 [R1+0x33b0], R6 ;  /* 0x0033b00601007387 */ /* 0x004fe80000100a00 */
[----:B---3--:R1:W-:Y:S04]  /*35850*/  STL.64 [R1+0x33a8], R4 ;  /* 0x0033a80401007387 */ /* 0x0083e80000100a00 */
[----:B-1----:R-:W2:Y:S04]  /*35860*/  LDL.LU R4, [R1+0x320] ;  /* 0x0003200001047983 */ /* 0x002ea80000300800 */
[----:B------:R-:W2:Y:S04]  /*35870*/  LDL.LU R5, [R1+0x324] ;  /* 0x0003240001057983 */ /* 0x000ea80000300800 */
[----:B------:R-:W2:Y:S04]  /*35880*/  LDL.LU R6, [R1+0x328] ;  /* 0x0003280001067983 */ /* 0x000ea80000300800 */
[----:B------:R-:W2:Y:S04]  /*35890*/  LDL.LU R7, [R1+0x32c] ;  /* 0x00032c0001077983 */ /* 0x000ea80000300800 */
[----:B------:R-:W3:Y:S04]  /*358a0*/  LDL.LU.64 R22, [R1+0x33d8] ;  /* 0x0033d80001167983 */ /* 0x000ee80000300a00 */
[----:B------:R-:W-:Y:S04]  /*358b0*/  STL.64 [R1+0x510], R24 ;  /* 0x0005101801007387 */ /* 0x000fe80000100a00 */
[----:B------:R1:W-:Y:S04]  /*358c0*/  STL.64 [R1+0x518], R26 ;  /* 0x0005181a01007387 */ /* 0x0003e80000100a00 */
[----:B-1----:R-:W3:Y:S04]  /*358d0*/  LDL.LU.64 R26, [R1+0x33d0] ;  /* 0x0033d000011a7983 */ /* 0x002ee80000300a00 */
[----:B------:R-:W3:Y:S02]  /*358e0*/  LDL.LU.64 R24, [R1+0x33c8] ;  /* 0x0033c80001187983 */ /* 0x000ee40000300a00 */
[----:B---3--:R-:W-:-:S15]  /*358f0*/  HMMA.1688.F32.TF32 R24, R16, R22, R24 ;  /* 0x000000161018723c */ /* 0x008fde0000081018 */
[----:B------:R-:W-:-:S04]  /*35900*/  NOP ;  /* 0x0000000000007918 */ /* 0x000fc80000000000 */
[----:B------:R-:W-:Y:S04]  /*35910*/  STL.64 [R1+0x500], R24 ;  /* 0x0005001801007387 */ /* 0x000fe80000100a00 */
[----:B------:R1:W-:Y:S04]  /*35920*/  STL.64 [R1+0x508], R26 ;  /* 0x0005081a01007387 */ /* 0x0003e80000100a00 */
[----:B-1----:R-:W3:Y:S04]  /*35930*/  LDL.LU.64 R26, [R1+0x33c0] ;  /* 0x0033c000011a7983 */ /* 0x002ee80000300a00 */
[----:B------:R-:W3:Y:S01]  /*35940*/  LDL.LU.64 R24, [R1+0x33b8] ;  /* 0x0033b80001187983 */ /* 0x000ee20000300a00 */
[----:B------:R-:W-:-:S02]  /*35950*/  IMAD.MOV.U32 R9, RZ, RZ, R22 ;  /* 0x000000ffff097224 */ /* 0x000fc400078e0016 */
[----:B------:R-:W-:Y:S01]  /*35960*/  IMAD.MOV.U32 R8, RZ, RZ, R23 ;  /* 0x000000ffff087224 */ /* 0x000fe200078e0017 */
[----:B------:R-:W-:Y:S01]  /*35970*/  STL.64 [R1+0x3338], R14 ;  /* 0x0033380e01007387 */ /* 0x000fe20000100a00 */
[----:B---3--:R-:W-:-:S15]  /*35980*/  HMMA.1688.F32.TF32 R20, R16, R14, R24 ;  /* 0x0000000e1014723c */ /* 0x008fde0000081018 */
[----:B------:R-:W-:-:S04]  /*35990*/  NOP ;  /* 0x0000000000007918 */ /* 0x000fc80000000000 */
[----:B------:R1:W-:Y:S04]  /*359a0*/  STL.64 [R1+0x4f0], R20 ;  /* 0x0004f01401007387 */ /* 0x0003e80000100a00 */
[----:B------:R3:W-:Y:S04]  /*359b0*/  STL.64 [R1+0x4f8], R22 ;  /* 0x0004f81601007387 */ /* 0x0007e80000100a00 */
[----:B------:R-:W4:Y:S04]  /*359c0*/  LDL.LU R24, [R1+0x250] ;  /* 0x0002500001187983 */ /* 0x000f280000300800 */
[----:B------:R-:W4:Y:S04]  /*359d0*/  LDL.LU R25, [R1+0x254] ;  /* 0x0002540001197983 */ /* 0x000f280000300800 */
[----:B------:R-:W2:Y:S04]  /*359e0*/  LDL.LU R26, [R1+0x258] ;  /* 0x00025800011a7983 */ /* 0x000ea80000300800 */
[----:B------:R-:W2:Y:S04]  /*359f0*/  LDL.LU R27, [R1+0x25c] ;  /* 0x00025c00011b7983 */ /* 0x000ea80000300800 */
[----:B-1----:R-:W4:Y:S04]  /*35a00*/  LDL.LU R20, [R1+0x300] ;  /* 0x0003000001147983 */ /* 0x002f280000300800 */
[----:B------:R-:W5:Y:S04]  /*35a10*/  LDL.LU R21, [R1+0x304] ;  /* 0x0003040001157983 */ /* 0x000f680000300800 */
[----:B---3--:R-:W5:Y:S04]  /*35a20*/  LDL.LU R22, [R1+0x308] ;  /* 0x0003080001167983 */ /* 0x008f680000300800 */
[----:B------:R-:W5:Y:S04]  /*35a30*/  LDL.LU R23, [R1+0x30c] ;  /* 0x00030c0001177983 */ /* 0x000f680000300800 */
[----:B--2---:R1:W-:Y:S04]  /*35a40*/  STL.64 [R1+0x3360], R26 ;  /* 0x0033601a01007387 */ /* 0x0043e80000100a00 */
[----:B----4-:R2:W-:Y:S04]  /*35a50*/  STL.64 [R1+0x3358], R24 ;  /* 0x0033581801007387 */ /* 0x0105e80000100a00 */
[----:B-1----:R-:W3:Y:S01]  /*35a60*/  LDL.64 R26, [R1+0x48] ;  /* 0x00004800011a7983 */ /* 0x002ee20000100a00 */
[----:B------:R-:W-:-:S02]  /*35a70*/  IMAD.MOV.U32 R14, RZ, RZ, R9 ;  /* 0x000000ffff0e7224 */ /* 0x000fc400078e0009 */
[----:B------:R-:W-:Y:S02]  /*35a80*/  IMAD.MOV.U32 R15, RZ, RZ, R8 ;  /* 0x000000ffff0f7224 */ /* 0x000fe400078e0008 */
[C---:B------:R-:W-:Y:S01]  /*35a90*/  HMMA.1688.F32.TF32 R8, R16.reuse, R10, R4 ;  /* 0x0000000a1008723c */ /* 0x040fe20000081004 */
[----:B---3--:R1:W-:Y:S04]  /*35aa0*/  STL.64 [R1+0x3380], R26 ;  /* 0x0033801a01007387 */ /* 0x0083e80000100a00 */
[----:B--2---:R-:W2:Y:S04]  /*35ab0*/  LDL.LU R24, [R1+0x270] ;  /* 0x0002700001187983 */ /* 0x004ea80000300800 */
[----:B------:R-:W2:Y:S04]  /*35ac0*/  LDL.LU R25, [R1+0x274] ;  /* 0x0002740001197983 */ /* 0x000ea80000300800 */
[----:B-1----:R-:W2:Y:S04]  /*35ad0*/  LDL.LU R26, [R1+0x278] ;  /* 0x00027800011a7983 */ /* 0x002ea80000300800 */
[----:B------:R-:W2:Y:S04]  /*35ae0*/  LDL.LU R27, [R1+0x27c] ;  /* 0x00027c00011b7983 */ /* 0x000ea80000300800 */
[----:B------:R1:W-:Y:S04]  /*35af0*/  STL.64 [R1+0x3350], R14 ;  /* 0x0033500e01007387 */ /* 0x0003e80000100a00 */
[----:B-1----:R-:W3:Y:S04]  /*35b00*/  LDL.64 R14, [R1+0x38] ;  /* 0x00003800010e7983 */ /* 0x002ee80000100a00 */
[----:B---3--:R1:W-:Y:S04]  /*35b10*/  STL.64 [R1+0x3368], R14 ;  /* 0x0033680e01007387 */ /* 0x0083e80000100a00 */
[----:B------:R-:W3:Y:S04]  /*35b20*/  LDL.LU R12, [R1+0x260] ;  /* 0x00026000010c7983 */ /* 0x000ee80000300800 */
[----:B------:R-:W3:Y:S04]  /*35b30*/  LDL.LU R13, [R1+0x264] ;  /* 0x00026400010d7983 */ /* 0x000ee80000300800 */
[----:B-1----:R-:W3:Y:S04]  /*35b40*/  LDL.LU R14, [R1+0x268] ;  /* 0x00026800010e7983 */ /* 0x002ee80000300800 */
[----:B------:R-:W3:Y:S04]  /*35b50*/  LDL.LU R15, [R1+0x26c] ;  /* 0x00026c00010f7983 */ /* 0x000ee80000300800 */
[----:B------:R-:W4:Y:S04]  /*35b60*/  LDL.LU.64 R6, [R1+0x33b0] ;  /* 0x0033b00001067983 */ /* 0x000f280000300a00 */
[----:B------:R-:W4:Y:S04]  /*35b70*/  LDL.LU.64 R4, [R1+0x33a8] ;  /* 0x0033a80001047983 */ /* 0x000f280000300a00 */
[----:B------:R-:W-:Y:S04]  /*35b80*/  STL.64 [R1+0x4e0], R8 ;  /* 0x0004e00801007387 */ /* 0x000fe80000100a00 */
[----:B------:R1:W-:Y:S04]  /*35b90*/  STL.64 [R1+0x4e8], R10 ;  /* 0x0004e80a01007387 */ /* 0x0003e80000100a00 */
[----:B-1----:R-:W4:Y:S04]  /*35ba0*/  LDL.LU.64 R10, [R1+0x33a0] ;  /* 0x0033a000010a7983 */ /* 0x002f280000300a00 */
[----:B------:R-:W2:Y:S01]  /*35bb0*/  LDL.LU.64 R8, [R1+0x3398] ;  /* 0x0033980001087983 */ /* 0x000ea20000300a00 */
[----:B----4-:R-:W-:-:S15]  /*35bc0*/  HMMA.1688.F32.TF32 R4, R16, R10, R4 ;  /* 0x0000000a1004723c */ /* 0x010fde0000081004 */
[----:B------:R-:W-:-:S04]  /*35bd0*/  NOP ;  /* 0x0000000000007918 */ /* 0x000fc80000000000 */
[----:B------:R-:W-:Y:S04]  /*35be0*/  STL.64 [R1+0x4d0], R4 ;  /* 0x0004d00401007387 */ /* 0x000fe80000100a00 */
[----:B------:R1:W-:Y:S04]  /*35bf0*/  STL.64 [R1+0x4d8], R6 ;  /* 0x0004d80601007387 */ /* 0x0003e80000100a00 */
[----:B-1----:R-:W5:Y:S04]  /*35c00*/  LDL.LU.64 R6, [R1+0x3390] ;  /* 0x0033900001067983 */ /* 0x002f680000300a00 */
[----:B------:R1:W-:Y:S04]  /*35c10*/  STL.64 [R1+0x3318], R10 ;  /* 0x0033180a01007387 */ /* 0x0003e80000100a00 */
[----:B--2---:R2:W-:Y:S04]  /*35c20*/  STL.64 [R1+0x3310], R8 ;  /* 0x0033100801007387 */ /* 0x0045e80000100a00 */
[----:B-1----:R-:W4:Y:S04]  /*35c30*/  LDL.64 R10, [R1+0x8] ;  /* 0x00000800010a7983 */ /* 0x002f280000100a00 */
[----:B----4-:R1:W-:Y:S04]  /*35c40*/  STL.64 [R1+0x3330], R10 ;  /* 0x0033300a01007387 */ /* 0x0103e80000100a00 */
[----:B--2---:R-:W2:Y:S04]  /*35c50*/  LDL.LU R8, [R1+0x230] ;  /* 0x0002300001087983 */ /* 0x004ea80000300800 */
[----:B------:R-:W2:Y:S04]  /*35c60*/  LDL.LU R9, [R1+0x234] ;  /* 0x0002340001097983 */ /* 0x000ea80000300800 */
[----:B-1----:R-:W4:Y:S04]  /*35c70*/  LDL.LU R10, [R1+0x238] ;  /* 0x00023800010a7983 */ /* 0x002f280000300800 */
[----:B------:R-:W4:Y:S01]  /*35c80*/  LDL.LU R11, [R1+0x23c] ;  /* 0x00023c00010b7983 */ /* 0x000f220000300800 */
[C---:B-----5:R-:W-:Y:S03]  /*35c90*/  HMMA.1688.F32.TF32 R20, R16.reuse, R6, R20 ;  /* 0x000000061014723c */ /* 0x060fe60000081014 */
[----:B----4-:R-:W-:Y:S04]  /*35ca0*/  STL.64 [R1+0x3348], R10 ;  /* 0x0033480a01007387 */ /* 0x010fe80000100a00 */
        /* <DEDUP_REMOVED lines=9> */
[----:B------:R-:W4:Y:S01]  /*35d40*/  LDL.LU.64 R26, [R1+0x3380] ;  /* 0x00338000011a7983 */ /* 0x000f220000300a00 */
[----:B------:R-:W-:-:S02]  /*35d50*/  IMAD.MOV.U32 R5, RZ, RZ, R22 ;  /* 0x000000ffff057224 */ /* 0x000fc400078e0016 */
[----:B------:R-:W-:-:S14]  /*35d60*/  IMAD.MOV.U32 R4, RZ, RZ, R23 ;  /* 0x000000ffff047224 */ /* 0x000fdc00078e0017 */
[----:B------:R-:W-:Y:S04]  /*35d70*/  STL.64 [R1+0x270], R16 ;  /* 0x0002701001007387 */ /* 0x000fe80000100a00 */
[----:B------:R1:W-:Y:S04]  /*35d80*/  STL.64 [R1+0x278], R18 ;  /* 0x0002781201007387 */ /* 0x0003e80000100a00 */
[----:B------:R-:W3:Y:S04]  /*35d90*/  LDL.LU.64 R22, [R1+0x3378] ;  /* 0x0033780001167983 */ /* 0x000ee80000300a00 */
[----:B------:R-:W3:Y:S01]  /*35da0*/  LDL.LU.64 R20, [R1+0x3370] ;  /* 0x0033700001147983 */ /* 0x000ee20000300a00 */
[----:B-1----:R-:W-:-:S02]  /*35db0*/  IMAD.MOV.U32 R18, RZ, RZ, R5 ;  /* 0x000000ffff127224 */ /* 0x002fc400078e0005 */
[----:B------:R-:W-:-:S05]  /*35dc0*/  IMAD.MOV.U32 R19, RZ, RZ, R4 ;  /* 0x000000ffff137224 */ /* 0x000fca00078e0004 */
[----:B------:R1:W-:Y:S04]  /*35dd0*/  STL.64 [R1+0x3308], R18 ;  /* 0x0033081201007387 */ /* 0x0003e80000100a00 */
[----:B------:R-:W5:Y:S04]  /*35de0*/  LDL.LU R16, [R1+0x210] ;  /* 0x0002100001107983 */ /* 0x000f680000300800 */
[----:B------:R-:W5:Y:S04]  /*35df0*/  LDL.LU R17, [R1+0x214] ;  /* 0x0002140001117983 */ /* 0x000f680000300800 */
[----:B-1----:R-:W5:Y:S04]  /*35e00*/  LDL.LU R18, [R1+0x218] ;  /* 0x0002180001127983 */ /* 0x002f680000300800 */
[----:B------:R-:W5:Y:S01]  /*35e10*/  LDL.LU R19, [R1+0x21c] ;  /* 0x00021c0001137983 */ /* 0x000f620000300800 */
[----:B----4-:R-:W-:Y:S01]  /*35e20*/  IMAD.MOV.U32 R5, RZ, RZ, R26 ;  /* 0x000000ffff057224 */ /* 0x010fe200078e001a */
[----:B---3--:R-:W-:Y:S01]  /*35e30*/  HMMA.1688.F32.TF32 R12, R20, R26, R12 ;  /* 0x0000001a140c723c */ /* 0x008fe2000008100c */
[----:B------:R-:W-:-:S15]  /*35e40*/  MOV R4, R27 ;  /* 0x0000001b00047202 */ /* 0x000fde0000000f00 */
[----:B------:R-:W-:-:S03]  /*35e50*/  NOP ;  /* 0x0000000000007918 */ /* 0x000fc60000000000 */
[----:B------:R-:W-:Y:S04]  /*35e60*/  STL.64 [R1+0x710], R12 ;  /* 0x0007100c01007387 */ /* 0x000fe80000100a00 */
[----:B------:R1:W-:Y:S04]  /*35e70*/  STL.64 [R1+0x718], R14 ;  /* 0x0007180e01007387 */ /* 0x0003e80000100a00 */
[----:B-1----:R-:W3:Y:S04]  /*35e80*/  LDL.LU.64 R14, [R1+0x3368] ;  /* 0x00336800010e7983 */ /* 0x002ee80000300a00 */
[----:B------:R-:W3:Y:S04]  /*35e90*/  LDL.LU.64 R26, [R1+0x3360] ;  /* 0x00336000011a7983 */ /* 0x000ee80000300a00 */
[----:B------:R-:W3:Y:S02]  /*35ea0*/  LDL.LU.64 R24, [R1+0x3358] ;  /* 0x0033580001187983 */ /* 0x000ee40000300a00 */
[----:B---3--:R-:W-:-:S15]  /*35eb0*/  HMMA.1688.F32.TF32 R24, R20, R14, R24 ;  /* 0x0000000e1418723c */ /* 0x008fde0000081018 */
        /* <DEDUP_REMOVED lines=27> */
[----:B------:R-:W5:Y:S04]  /*36070*/  LDL.LU.64 R10, [R1+0x3318] ;  /* 0x00331800010a7983 */ /* 0x000f680000300a00 */
[----:B------:R-:W2:Y:S01]  /*36080*/  LDL.LU.64 R8, [R1+0x3310] ;  /* 0x0033100001087983 */ /* 0x000ea20000300a00 */
[----:B-----5:R-:W-:Y:S03]  /*36090*/  HMMA.1688.F32.TF32 R16, R20, R10, R16 ;  /* 0x0000000a1410723c */ /* 0x020fe60000081010 */
        /* <DEDUP_REMOVED lines=18> */
[----:B------:R-:W-:Y:S04]  /*361c0*/  STL.64 [R1+0x32e0], R14 ;  /* 0x0032e00e01007387 */ /* 0x000fe80000100a00 */
[----:B------:R1:W-:Y:S02]  /*361d0*/  STL.64 [R1+0x32a8], R10 ;  /* 0x0032a80a01007387 */ /* 0x0003e40000100a00 */
[----:B-1----:R-:W-:Y:S01]  /*361e0*/  MOV R10, R25 ;  /* 0x00000019000a7202 */ /* 0x002fe20000000f00 */
[----:B------:R-:W-:Y:S02]  /*361f0*/  IMAD.MOV.U32 R11, RZ, RZ, R24 ;  /* 0x000000ffff0b7224 */ /* 0x000fe400078e0018 */
[----:B------:R-:W2:Y:S04]  /*36200*/  LDL.LU R24, [R1+0x160] ;  /* 0x0001600001187983 */ /* 0x000ea80000300800 */
[----:B------:R-:W2:Y:S04]  /*36210*/  LDL.LU R25, [R1+0x164] ;  /* 0x0001640001197983 */ /* 0x000ea80000300800 */
[----:B------:R-:W2:Y:S04]  /*36220*/  LDL.LU R26, [R1+0x168] ;  /* 0x00016800011a7983 */ /* 0x000ea80000300800 */
[----:B------:R-:W2:Y:S04]  /*36230*/  LDL.LU R27, [R1+0x16c] ;  /* 0x00016c00011b7983 */ /* 0x000ea80000300800 */
[----:B------:R1:W-:Y:S04]  /*36240*/  STL.64 [R1+0x32c0], R10 ;  /* 0x0032c00a01007387 */ /* 0x0003e80000100a00 */
[----:B-1----:R-:W4:Y:S01]  /*36250*/  LDL.64 R10, [R1+0x28] ;  /* 0x00002800010a7983 */ /* 0x002f220000100a00 */
[----:B---3--:R-:W-:Y:S03]  /*36260*/  HMMA.1688.F32.TF32 R16, R20, R6, R16 ;  /* 0x000000061410723c */ /* 0x008fe60000081010 */
[----:B----4-:R1:W-:Y:S04]  /*36270*/  STL.64 [R1+0x32d8], R10 ;  /* 0x0032d80a01007387 */ /* 0x0103e80000100a00 */
[----:B------:R-:W3:Y:S04]  /*36280*/  LDL.LU R8, [R1+0x140] ;  /* 0x0001400001087983 */ /* 0x000ee80000300800 */
[----:B------:R-:W3:Y:S04]  /*36290*/  LDL.LU R9, [R1+0x144] ;  /* 0x0001440001097983 */ /* 0x000ee80000300800 */
[----:B-1----:R-:W4:Y:S04]  /*362a0*/  LDL.LU R10, [R1+0x148] ;  /* 0x00014800010a7983 */ /* 0x002f280000300800 */
[----:B------:R-:W4:Y:S01]  /*362b0*/  LDL.LU R11, [R1+0x14c] ;  /* 0x00014c00010b7983 */ /* 0x000f220000300800 */
[----:B------:R-:W-:-:S02]  /*362c0*/  IMAD.MOV.U32 R15, RZ, RZ, R4 ;  /* 0x000000ffff0f7224 */ /* 0x000fc400078e0004 */
[----:B------:R-:W-:Y:S01]  /*362d0*/  IMAD.MOV.U32 R14, RZ, RZ, R5 ;  /* 0x000000ffff0e7224 */ /* 0x000fe200078e0005 */
        /* <DEDUP_REMOVED lines=8> */
[----:B------:R-:W-:Y:S04]  /*36360*/  LDS R16, [R0+UR10+0x8e280] ;  /* 0x08e2800a00107984 */ /* 0x000fe80008000800 */
[----:B------:R-:W-:Y:S04]  /*36370*/  LDS R17, [R28+UR10+0x8e280] ;  /* 0x08e2800a1c117984 */ /* 0x000fe80008000800 */
[----:B-1----:R-:W2:Y:S04]  /*36380*/  LDL.LU.64 R18, [R1+0x3308] ;  /* 0x0033080001127983 */ /* 0x002ea80000300a00 */
[----:B------:R1:W-:Y:S04]  /*36390*/  STL.64 [R1+0x3280], R6 ;  /* 0x0032800601007387 */ /* 0x0003e80000100a00 */
[----:B------:R-:W4:Y:S04]  /*363a0*/  LDL.LU R4, [R1+0x100] ;  /* 0x0001000001047983 */ /* 0x000f280000300800 */
[----:B------:R-:W4:Y:S04]  /*363b0*/  LDL.LU R5, [R1+0x104] ;  /* 0x0001040001057983 */ /* 0x000f280000300800 */
[----:B-1----:R-:W5:Y:S04]  /*363c0*/  LDL.LU R6, [R1+0x108] ;  /* 0x0001080001067983 */ /* 0x002f680000300800 */
[----:B------:R-:W5:Y:S04]  /*363d0*/  LDL.LU R7, [R1+0x10c] ;  /* 0x00010c0001077983 */ /* 0x000f680000300800 */
[----:B-----5:R-:W-:Y:S04]  /*363e0*/  STL.64 [R1+0x32a0], R6 ;  /* 0x0032a00601007387 */ /* 0x020fe80000100a00 */
[----:B----4-:R1:W-:Y:S04]  /*363f0*/  STL.64 [R1+0x3298], R4 ;  /* 0x0032980401007387 */ /* 0x0103e80000100a00 */
[----:B-1----:R-:W4:Y:S04]  /*36400*/  LDL.LU R4, [R1+0x110] ;  /* 0x0001100001047983 */ /* 0x002f280000300800 */
[----:B------:R-:W4:Y:S04]  /*36410*/  LDL.LU R5, [R1+0x114] ;  /* 0x0001140001057983 */ /* 0x000f280000300800 */
[----:B------:R-:W5:Y:S04]  /*36420*/  LDL.LU R6, [R1+0x118] ;  /* 0x0001180001067983 */ /* 0x000f680000300800 */
[----:B------:R-:W5:Y:S01]  /*36430*/  LDL.LU R7, [R1+0x11c] ;  /* 0x00011c0001077983 */ /* 0x000f620000300800 */
[----:B--2---:R-:W-:Y:S03]  /*36440*/  HMMA.1688.F32.TF32 R20, R20, R18, R24 ;  /* 0x000000121414723c */ /* 0x004fe60000081018 */
[----:B-----5:R-:W-:Y:S04]  /*36450*/  STL.64 [R1+0x32b8], R6 ;  /* 0x0032b80601007387 */ /* 0x020fe80000100a00 */
[----:B----4-:R1:W-:Y:S04]  /*36460*/  STL.64 [R1+0x32b0], R4 ;  /* 0x0032b00401007387 */ /* 0x0103e80000100a00 */
        /* <DEDUP_REMOVED lines=8> */
[----:B-1----:R-:W5:Y:S04]  /*364f0*/  LDL.LU R20, [R1+0x60] ;  /* 0x0000600001147983 */ /* 0x002f680000300800 */
[----:B------:R-:W5:Y:S04]  /*36500*/  LDL.LU R21, [R1+0x64] ;  /* 0x0000640001157983 */ /* 0x000f680000300800 */
[----:B----4-:R-:W5:Y:S04]  /*36510*/  LDL.LU R22, [R1+0x68] ;  /* 0x0000680001167983 */ /* 0x010f680000300800 */
[----:B------:R-:W5:Y:S01]  /*36520*/  LDL.LU R23, [R1+0x6c] ;  /* 0x00006c0001177983 */ /* 0x000f620000300800 */
[----:B---3--:R-:W-:Y:S03]  /*36530*/  HMMA.1688.F32.TF32 R12, R24, R14, R8 ;  /* 0x0000000e180c723c */ /* 0x008fe60000081008 */
[----:B------:R-:W3:Y:S04]  /*36540*/  LDL.LU.64 R10, [R1+0x32f0] ;  /* 0x0032f000010a7983 */ /* 0x000ee80000300a00 */
[----:B------:R-:W3:-:S12]  /*36550*/  LDL.LU.64 R8, [R1+0x32e8] ;  /* 0x0032e80001087983 */ /* 0x000ed80000300a00 */
        /* <DEDUP_REMOVED lines=14> */
[----:B------:R-:W-:Y:S04]  /*36640*/  LDS R14, [R0+UR10+0x8f200] ;  /* 0x08f2000a000e7984 */ /* 0x000fe80008000800 */
[----:B------:R-:W-:Y:S01]  /*36650*/  LDS R15, [R28+UR10+0x8f200] ;  /* 0x08f2000a1c0f7984 */ /* 0x000fe20008000800 */
[----:B-1----:R-:W-:-:S02]  /*36660*/  IMAD.MOV.U32 R13, RZ, RZ, R10 ;  /* 0x000000ffff0d7224 */ /* 0x002fc400078e000a */
        /* <DEDUP_REMOVED lines=20> */
[----:B------:R-:W-:Y:S04]  /*367b0*/  STL.64 [R1+0x3210], R10 ;  /* 0x0032100a01007387 */ /* 0x000fe80000100a00 */
[----:B---3--:R1:W-:Y:S04]  /*367c0*/  STL.64 [R1+0x3208], R8 ;  /* 0x0032080801007387 */ /* 0x0083e80000100a00 */
[----:B-1----:R-:W2:Y:S04]  /*367d0*/  LDL.LU R8, [R1+0xf0] ;  /* 0x0000f00001087983 */ /* 0x002ea80000300800 */
[----:B------:R-:W2:Y:S04]  /*367e0*/  LDL.LU R9, [R1+0xf4] ;  /* 0x0000f40001097983 */ /* 0x000ea80000300800 */
[----:B------:R-:W2:Y:S04]  /*367f0*/  LDL.LU R10, [R1+0xf8] ;  /* 0x0000f800010a7983 */ /* 0x000ea80000300800 */
[----:B------:R-:W2:Y:S02]  /*36800*/  LDL.LU R11, [R1+0xfc] ;  /* 0x0000fc00010b7983 */ /* 0x000ea40000300800 */
[----:B--2---:R-:W-:Y:S02]  /*36810*/  HMMA.1688.F32.TF32 R8, R24, R6, R8 ;  /* 0x000000061808723c */ /* 0x004fe40000081008 */
[----:B------:R-:W-:-:S15]  /*36820*/  STL.64 [R1+0x3200], R6 ;  /* 0x0032000601007387 */ /* 0x000fde0000100a00 */
[----:B------:R-:W-:Y:S02]  /*36830*/  NOP ;  /* 0x0000000000007918 */ /* 0x000fe40000000000 */
[----:B------:R-:W-:Y:S04]  /*36840*/  STL.64 [R1+0xf0], R8 ;  /* 0x0000f00801007387 */ /* 0x000fe80000100a00 */
[----:B------:R5:W-:Y:S04]  /*36850*/  STL.64 [R1+0xf8], R10 ;  /* 0x0000f80a01007387 */ /* 0x000be80000100a00 */
[----:B------:R-:W2:Y:S01]  /*36860*/  LDL.LU R4, [R1+0x390] ;  /* 0x0003900001047983 */ /* 0x000ea20000300800 */
[----:B-----5:R-:W-:Y:S03]  /*36870*/  HMMA.1688.F32.TF32 R8, R24, R18, R20 ;  /* 0x000000121808723c */ /* 0x020fe60000081014 */
        /* <DEDUP_REMOVED lines=10> */
[----:B------:R-:W-:Y:S04]  /*36920*/  STL.64 [R1+0x4b0], R8 ;  /* 0x0004b00801007387 */ /* 0x000fe80000100a00 */
[----:B------:R-:W-:Y:S04]  /*36930*/  STL.64 [R1+0x4b8], R10 ;  /* 0x0004b80a01007387 */ /* 0x000fe80000100a00 */
[----:B------:R-:W2:Y:S04]  /*36940*/  LDL.LU R5, [R1+0x394] ;  /* 0x0003940001057983 */ /* 0x000ea80000300800 */
[----:B------:R-:W2:Y:S04]  /*36950*/  LDL.LU R6, [R1+0x398] ;  /* 0x0003980001067983 */ /* 0x000ea80000300800 */
[----:B------:R-:W2:Y:S04]  /*36960*/  LDL.LU R7, [R1+0x39c] ;  /* 0x00039c0001077983 */ /* 0x000ea80000300800 */
[----:B--2---:R-:W-:Y:S04]  /*36970*/  STL.64 [R1+0x3220], R6 ;  /* 0x0032200601007387 */ /* 0x004fe80000100a00 */
[----:B------:R2:W-:Y:S04]  /*36980*/  STL.64 [R1+0x3218], R4 ;  /* 0x0032180401007387 */ /* 0x0005e80000100a00 */
[----:B--2---:R-:W2:Y:S04]  /*36990*/  LDL.LU R4, [R1+0x3a0] ;  /* 0x0003a00001047983 */ /* 0x004ea80000300800 */
[----:B------:R-:W2:Y:S04]  /*369a0*/  LDL.LU R5, [R1+0x3a4] ;  /* 0x0003a40001057983 */ /* 0x000ea80000300800 */
[----:B------:R-:W2:Y:S04]  /*369b0*/  LDL.LU R6, [R1+0x3a8] ;  /* 0x0003a80001067983 */ /* 0x000ea80000300800 */
[----:B------:R-:W2:Y:S04]  /*369c0*/  LDL.LU R7, [R1+0x3ac] ;  /* 0x0003ac0001077983 */ /* 0x000ea80000300800 */
[----:B--2---:R2:W-:Y:S04]  /*369d0*/  STL.64 [R1+0x3230], R6 ;  /* 0x0032300601007387 */ /* 0x0045e80000100a00 */
[----:B------:R-:W-:Y:S04]  /*369e0*/  STL.64 [R1+0x3228], R4 ;  /* 0x0032280401007387 */ /* 0x000fe80000100a00 */
[----:B--2---:R-:W2:Y:S04]  /*369f0*/  LDL.LU.64 R6, [R1+0x18] ;  /* 0x0000180001067983 */ /* 0x004ea80000300a00 */
        /* <DEDUP_REMOVED lines=29> */
[----:B------:R1:W-:Y:S04]  /*36bd0*/  STL.64 [R1+0x31f0], R16 ;  /* 0x0031f01001007387 */ /* 0x0003e80000100a00 */
[----:B-1----:R-:W2:Y:S04]  /*36be0*/  LDL.LU R16, [R1+0x380] ;  /* 0x0003800001107983 */ /* 0x002ea80000300800 */
[----:B------:R-:W2:Y:S04]  /*36bf0*/  LDL.LU R17, [R1+0x384] ;  /* 0x0003840001117983 */ /* 0x000ea80000300800 */
[----:B------:R-:W2:Y:S04]  /*36c00*/  LDL.LU R18, [R1+0x388] ;  /* 0x0003880001127983 */ /* 0x000ea80000300800 */
[----:B------:R-:W2:Y:S04]  /*36c10*/  LDL.LU R19, [R1+0x38c] ;  /* 0x00038c0001137983 */ /* 0x000ea80000300800 */
[----:B------:R-:W-:Y:S04]  /*36c20*/  STL.64 [R1+0x3158], R22 ;  /* 0x0031581601007387 */ /* 0x000fe80000100a00 */
[----:B----4-:R1:W-:Y:S04]  /*36c30*/  STL.64 [R1+0x3150], R20 ;  /* 0x0031501401007387 */ /* 0x0103e80000100a00 */
[----:B-1----:R-:W3:Y:S04]  /*36c40*/  LDL.LU R20, [R1+0x3e0] ;  /* 0x0003e00001147983 */ /* 0x002ee80000300800 */
[----:B------:R-:W3:Y:S04]  /*36c50*/  LDL.LU R21, [R1+0x3e4] ;  /* 0x0003e40001157983 */ /* 0x000ee80000300800 */
[----:B------:R-:W3:Y:S04]  /*36c60*/  LDL.LU R22, [R1+0x3e8] ;  /* 0x0003e80001167983 */ /* 0x000ee80000300800 */
[----:B------:R-:W3:Y:S04]  /*36c70*/  LDL.LU R23, [R1+0x3ec] ;  /* 0x0003ec0001177983 */ /* 0x000ee80000300800 */
[----:B-----5:R1:W-:Y:S04]  /*36c80*/  STL.64 [R1+0x30d0], R26 ;  /* 0x0030d01a01007387 */ /* 0x0203e80000100a00 */
[----:B------:R-:W-:Y:S04]  /*36c90*/  STL.64 [R1+0x30c8], R24 ;  /* 0x0030c81801007387 */ /* 0x000fe80000100a00 */
[----:B-1----:R-:W4:Y:S01]  /*36ca0*/  LDL.LU.64 R26, [R1+0x58] ;  /* 0x00005800011a7983 */ /* 0x002f220000300a00 */
[----:B---3--:R-:W-:-:S15]  /*36cb0*/  HMMA.1688.F32.TF32 R20, R12, R10, R20 ;  /* 0x0000000a0c14723c */ /* 0x008fde0000081014 */
[----:B------:R-:W-:-:S04]  /*36cc0*/  NOP ;  /* 0x0000000000007918 */ /* 0x000fc80000000000 */
[----:B------:R1:W-:Y:S04]  /*36cd0*/  STL.64 [R1+0x4a0], R20 ;  /* 0x0004a01401007387 */ /* 0x0003e80000100a00 */
[----:B------:R2:W-:Y:S01]  /*36ce0*/  STL.64 [R1+0x4a8], R22 ;  /* 0x0004a81601007387 */ /* 0x0005e20000100a00 */
[----:B-1----:R-:W-:Y:S02]  /*36cf0*/  IMAD.MOV.U32 R21, RZ, RZ, R10 ;  /* 0x000000ffff157224 */ /* 0x002fe400078e000a */
[----:B------:R-:W-:Y:S02]  /*36d00*/  IMAD.MOV.U32 R20, RZ, RZ, R11 ;  /* 0x000000ffff147224 */ /* 0x000fe400078e000b */
[----:B------:R-:W3:Y:S04]  /*36d10*/  LDL.LU.64 R10, [R1+0x3278] ;  /* 0x00327800010a7983 */ /* 0x000ee80000300a00 */
[----:B------:R-:W3:Y:S01]  /*36d20*/  LDL.LU.64 R8, [R1+0x3270] ;  /* 0x0032700001087983 */ /* 0x000ee20000300a00 */
[----:B--2---:R-:W-:Y:S01]  /*36d30*/  IMAD.MOV.U32 R23, RZ, RZ, R6 ;  /* 0x000000ffff177224 */ /* 0x004fe200078e0006 */
[----:B------:R-:W-:Y:S01]  /*36d40*/  MOV R22, R7 ;  /* 0x0000000700167202 */ /* 0x000fe20000000f00 */
        /* <DEDUP_REMOVED lines=39> */
[----:B-1----:R-:W4:Y:S04]  /*36fc0*/  LDL.LU R8, [R1+0x2f0] ;  /* 0x0002f00001087983 */ /* 0x002f280000300800 */
[----:B------:R-:W4:Y:S04]  /*36fd0*/  LDL.LU R9, [R1+0x2f4] ;  /* 0x0002f40001097983 */ /* 0x000f280000300800 */
[----:B------:R-:W4:Y:S04]  /*36fe0*/  LDL.LU R10, [R1+0x2f8] ;  /* 0x0002f800010a7983 */ /* 0x000f280000300800 */
[----:B------:R-:W4:Y:S01]  /*36ff0*/  LDL.LU R11, [R1+0x2fc] ;  /* 0x0002fc00010b7983 */ /* 0x000f220000300800 */
[C---:B--2---:R-:W-:Y:S08]  /*37000*/  HMMA.1688.F32.TF32 R16, R12.reuse, R6, R16 ;  /* 0x000000060c10723c */ /* 0x044ff00000081010 */
[----:B----4-:R-:W-:Y:S11]  /*37010*/  HMMA.1688.F32.TF32 R8, R12, R26, R8 ;  /* 0x0000001a0c08723c */ /* 0x010ff60000081008 */
[----:B------:R-:W-:Y:S04]  /*37020*/  STL.64 [R1+0x370], R16 ;  /* 0x0003701001007387 */ /* 0x000fe80000100a00 */
[----:B------:R1:W-:Y:S04]  /*37030*/  STL.64 [R1+0x378], R18 ;  /* 0x0003781201007387 */ /* 0x0003e80000100a00 */
[----:B-1----:R-:W2:Y:S04]  /*37040*/  LDL.LU.64 R18, [R1+0x31f8] ;  /* 0x0031f80001127983 */ /* 0x002ea80000300a00 */
[----:B------:R-:W2:Y:S04]  /*37050*/  LDL.LU.64 R16, [R1+0x31f0] ;  /* 0x0031f00001107983 */ /* 0x000ea80000300a00 */
[----:B------:R1:W-:Y:S04]  /*37060*/  STL.64 [R1+0x3168], R6 ;  /* 0x0031680601007387 */ /* 0x0003e80000100a00 */
[----:B------:R-:W3:Y:S04]  /*37070*/  LDL.LU R4, [R1+0x290] ;  /* 0x0002900001047983 */ /* 0x000ee80000300800 */
[----:B------:R-:W-:Y:S04]  /*37080*/  STL.64 [R1+0x170], R8 ;  /* 0x0001700801007387 */ /* 0x000fe80000100a00 */
[----:B------:R4:W-:Y:S04]  /*37090*/  STL.64 [R1+0x178], R10 ;  /* 0x0001780a01007387 */ /* 0x0009e80000100a00 */
[----:B------:R-:W3:Y:S04]  /*370a0*/  LDL.LU R5, [R1+0x294] ;  /* 0x0002940001057983 */ /* 0x000ee80000300800 */
[----:B-1----:R-:W5:Y:S04]  /*370b0*/  LDL.LU R6, [R1+0x298] ;  /* 0x0002980001067983 */ /* 0x002f680000300800 */
[----:B------:R-:W5:Y:S01]  /*370c0*/  LDL.LU R7, [R1+0x29c] ;  /* 0x00029c0001077983 */ /* 0x000f620000300800 */
[----:B----4-:R-:W-:-:S02]  /*370d0*/  IMAD.MOV.U32 R10, RZ, RZ, R25 ;  /* 0x000000ffff0a7224 */ /* 0x010fc400078e0019 */
[----:B------:R-:W-:Y:S01]  /*370e0*/  IMAD.MOV.U32 R11, RZ, RZ, R24 ;  /* 0x000000ffff0b7224 */ /* 0x000fe200078e0018 */
[----:B-----5:R-:W-:Y:S04]  /*370f0*/  STL.64 [R1+0x3188], R6 ;  /* 0x0031880601007387 */ /* 0x020fe80000100a00 */
[----:B---3--:R-:W-:Y:S04]  /*37100*/  STL.64 [R1+0x3180], R4 ;  /* 0x0031800401007387 */ /* 0x008fe80000100a00 */
[----:B------:R1:W-:Y:S04]  /*37110*/  STL.64 [R1+0x3190], R10 ;  /* 0x0031900a01007387 */ /* 0x0003e80000100a00 */
[----:B------:R-:W3:Y:S04]  /*37120*/  LDL.LU R8, [R1+0x2b0] ;  /* 0x0002b00001087983 */ /* 0x000ee80000300800 */
[----:B------:R-:W3:Y:S04]  /*37130*/  LDL.LU R9, [R1+0x2b4] ;  /* 0x0002b40001097983 */ /* 0x000ee80000300800 */
[----:B-1----:R-:W4:Y:S04]  /*37140*/  LDL.LU R10, [R1+0x2b8] ;  /* 0x0002b800010a7983 */ /* 0x002f280000300800 */
[----:B------:R-:W4:Y:S04]  /*37150*/  LDL.LU R11, [R1+0x2bc] ;  /* 0x0002bc00010b7983 */ /* 0x000f280000300800 */
[----:B----4-:R1:W-:Y:S04]  /*37160*/  STL.64 [R1+0x31a0], R10 ;  /* 0x0031a00a01007387 */ /* 0x0103e80000100a00 */
[----:B---3--:R-:W-:Y:S04]  /*37170*/  STL.64 [R1+0x3198], R8 ;  /* 0x0031980801007387 */ /* 0x008fe80000100a00 */
[----:B-1----:R-:W3:Y:S04]  /*37180*/  LDL.LU.64 R10, [R1+0x28] ;  /* 0x00002800010a7983 */ /* 0x002ee80000300a00 */
[----:B---3--:R1:W-:Y:S04]  /*37190*/  STL.64 [R1+0x31b8], R10 ;  /* 0x0031b80a01007387 */ /* 0x0083e80000100a00 */
[----:B------:R-:W3:Y:S04]  /*371a0*/  LDL.LU R4, [R1+0x2a0] ;  /* 0x0002a00001047983 */ /* 0x000ee80000300800 */
[----:B------:R-:W3:Y:S04]  /*371b0*/  LDL.LU R5, [R1+0x2a4] ;  /* 0x0002a40001057983 */ /* 0x000ee80000300800 */
[----:B------:R-:W4:Y:S04]  /*371c0*/  LDL.LU R6, [R1+0x2a8] ;  /* 0x0002a80001067983 */ /* 0x000f280000300800 */
[----:B------:R-:W4:Y:S01]  /*371d0*/  LDL.LU R7, [R1+0x2ac] ;  /* 0x0002ac0001077983 */ /* 0x000f220000300800 */
[----:B-1----:R-:W-:-:S02]  /*371e0*/  IMAD.MOV.U32 R10, RZ, RZ, R23 ;  /* 0x000000ffff0a7224 */ /* 0x002fc400078e0017 */
[----:B------:R-:W-:-:S05]  /*371f0*/  IMAD.MOV.U32 R11, RZ, RZ, R22 ;  /* 0x000000ffff0b7224 */ /* 0x000fca00078e0016 */
[----:B------:R-:W-:Y:S04]  /*37200*/  STL.64 [R1+0x31d0], R10 ;  /* 0x0031d00a01007387 */ /* 0x000fe80000100a00 */
        /* <DEDUP_REMOVED lines=21> */
[----:B------:R-:W4:Y:S04]  /*37360*/  LDL.LU R14, [R1+0x78] ;  /* 0x00007800010e7983 */ /* 0x000f280000300800 */
[----:B------:R-:W4:Y:S04]  /*37370*/  LDL.LU R15, [R1+0x7c] ;  /* 0x00007c00010f7983 */ /* 0x000f280000300800 */
[----:B------:R-:W5:Y:S04]  /*37380*/  LDL.LU R24, [R1+0x280] ;  /* 0x0002800001187983 */ /* 0x000f680000300800 */
[----:B------:R-:W5:Y:S01]  /*37390*/  LDL.LU R25, [R1+0x284] ;  /* 0x0002840001197983 */ /* 0x000f620000300800 */
[----:B------:R-:W-:-:S02]  /*373a0*/  IMAD.MOV.U32 R11, RZ, RZ, R20 ;  /* 0x000000ffff0b7224 */ /* 0x000fc400078e0014 */
[----:B------:R-:W-:Y:S01]  /*373b0*/  IMAD.MOV.U32 R10, RZ, RZ, R21 ;  /* 0x000000ffff0a7224 */ /* 0x000fe200078e0015 */
[----:B-1----:R-:W5:Y:S04]  /*373c0*/  LDL.LU R26, [R1+0x288] ;  /* 0x00028800011a7983 */ /* 0x002f680000300800 */
[----:B------:R-:W5:Y:S04]  /*373d0*/  LDL.LU R27, [R1+0x28c] ;  /* 0x00028c00011b7983 */ /* 0x000f680000300800 */
[----:B------:R-:W2:Y:S04]  /*373e0*/  LDL.LU R20, [R1+0x1f0] ;  /* 0x0001f00001147983 */ /* 0x000ea80000300800 */
[----:B------:R-:W2:Y:S04]  /*373f0*/  LDL.LU R21, [R1+0x1f4] ;  /* 0x0001f40001157983 */ /* 0x000ea80000300800 */
[----:B------:R-:W2:Y:S04]  /*37400*/  LDL.LU R22, [R1+0x1f8] ;  /* 0x0001f80001167983 */ /* 0x000ea80000300800 */
[----:B------:R-:W5:Y:S04]  /*37410*/  LDL.LU R23, [R1+0x1fc] ;  /* 0x0001fc0001177983 */ /* 0x000f680000300800 */
[----:B----4-:R-:W-:Y:S04]  /*37420*/  STL.64 [R1+0x3058], R14 ;  /* 0x0030580e01007387 */ /* 0x010fe80000100a00 */
[----:B---3--:R1:W-:Y:S04]  /*37430*/  STL.64 [R1+0x3050], R12 ;  /* 0x0030500c01007387 */ /* 0x0083e80000100a00 */
[----:B-1----:R-:W3:Y:S04]  /*37440*/  LDL.LU R12, [R1+0x90] ;  /* 0x00009000010c7983 */ /* 0x002ee80000300800 */
[----:B------:R-:W3:Y:S04]  /*37450*/  LDL.LU R13, [R1+0x94] ;  /* 0x00009400010d7983 */ /* 0x000ee80000300800 */
[----:B------:R-:W4:Y:S04]  /*37460*/  LDL.LU R14, [R1+0x98] ;  /* 0x00009800010e7983 */ /* 0x000f280000300800 */
[----:B------:R-:W4:Y:S01]  /*37470*/  LDL.LU R15, [R1+0x9c] ;  /* 0x00009c00010f7983 */ /* 0x000f220000300800 */
[----:B--2---:R-:W-:Y:S03]  /*37480*/  HMMA.1688.F32.TF32 R8, R16, R10, R4 ;  /* 0x0000000a1008723c */ /* 0x004fe60000081004 */
[----:B----4-:R1:W-:Y:S04]  /*37490*/  STL.64 [R1+0x3068], R14 ;  /* 0x0030680e01007387 */ /* 0x0103e80000100a00 */
[----:B---3--:R-:W-:Y:S01]  /*374a0*/  STL.64 [R1+0x3060], R12 ;  /* 0x0030600c01007387 */ /* 0x008fe20000100a00 */
[----:B-1----:R-:W-:Y:S01]  /*374b0*/  MOV R14, R28 ;  /* 0x0000001c000e7202 */ /* 0x002fe20000000f00 */
[----:B------:R-:W-:-:S02]  /*374c0*/  IMAD.MOV.U32 R15, RZ, RZ, R29 ;  /* 0x000000ffff0f7224 */ /* 0x000fc400078e001d */
[----:B------:R-:W2:Y:S04]  /*374d0*/  LDL.LU R28, [R1+0x31ec] ;  /* 0x0031ec00011c7983 */ /* 0x000ea80000300800 */
        /* <DEDUP_REMOVED lines=30> */
[----:B--2---:R1:W-:Y:S04]  /*376c0*/  STL.64 [R1+0x3138], R14 ;  /* 0x0031380e01007387 */ /* 0x0043e80000100a00 */
[----:B-1----:R-:W2:Y:S04]  /*376d0*/  LDL.LU.64 R14, [R1+0x48] ;  /* 0x00004800010e7983 */ /* 0x002ea80000300a00 */
        /* <DEDUP_REMOVED lines=21> */
[----:B-1----:R-:W4:Y:S04]  /*37830*/  LDL.LU.64 R26, [R1+0x3160] ;  /* 0x00316000011a7983 */ /* 0x002f280000300a00 */
[----:B------:R1:W-:Y:S04]  /*37840*/  STL.64 [R1+0x30e8], R6 ;  /* 0x0030e80601007387 */ /* 0x0003e80000100a00 */
[----:B------:R-:W5:Y:S04]  /*37850*/  LDL.LU R4, [R1+0x1d0] ;  /* 0x0001d00001047983 */ /* 0x000f680000300800 */
[----:B------:R-:W5:Y:S04]  /*37860*/  LDL.LU R5, [R1+0x1d4] ;  /* 0x0001d40001057983 */ /* 0x000f680000300800 */
[----:B-1----:R-:W5:Y:S04]  /*37870*/  LDL.LU R6, [R1+0x1d8] ;  /* 0x0001d80001067983 */ /* 0x002f680000300800 */
[----:B------:R-:W5:Y:S01]  /*37880*/  LDL.LU R7, [R1+0x1dc] ;  /* 0x0001dc0001077983 */ /* 0x000f620000300800 */
[----:B----4-:R-:W-:Y:S03]  /*37890*/  HMMA.1688.F32.TF32 R16, R16, R26, R20 ;  /* 0x0000001a1010723c */ /* 0x010fe60000081014 */
[----:B------:R-:W2:Y:S04]  /*378a0*/  LDL.LU.64 R22, [R1+0x3158] ;  /* 0x0031580001167983 */ /* 0x000ea80000300a00 */
[----:B------:R-:W2:Y:S04]  /*378b0*/  LDL.LU.64 R20, [R1+0x3150] ;  /* 0x0031500001147983 */ /* 0x000ea80000300a00 */
[----:B------:R1:W-:Y:S04]  /*378c0*/  STL.64 [R1+0x30e0], R26 ;  /* 0x0030e01a01007387 */ /* 0x0003e80000100a00 */
[----:B------:R-:W4:Y:S04]  /*378d0*/  LDL.LU R24, [R1+0x1c0] ;  /* 0x0001c00001187983 */ /* 0x000f280000300800 */
[----:B------:R3:W-:Y:S04]  /*378e0*/  STL.64 [R1+0x5b0], R16 ;  /* 0x0005b01001007387 */ /* 0x0007e80000100a00 */
[----:B------:R3:W-:Y:S04]  /*378f0*/  STL.64 [R1+0x5b8], R18 ;  /* 0x0005b81201007387 */ /* 0x0007e80000100a00 */
[----:B------:R-:W4:Y:S04]  /*37900*/  LDL.LU R25, [R1+0x1c4] ;  /* 0x0001c40001197983 */ /* 0x000f280000300800 */
[----:B-1----:R-:W4:Y:S04]  /*37910*/  LDL.LU R26, [R1+0x1c8] ;  /* 0x0001c800011a7983 */ /* 0x002f280000300800 */
[----:B------:R-:W4:Y:S01]  /*37920*/  LDL.LU R27, [R1+0x1cc] ;  /* 0x0001cc00011b7983 */ /* 0x000f220000300800 */
[----:B---3--:R-:W-:-:S02]  /*37930*/  IMAD.MOV.U32 R16, RZ, RZ, R29 ;  /* 0x000000ffff107224 */ /* 0x008fc400078e001d */
[----:B------:R-:W-:Y:S02]  /*37940*/  IMAD.MOV.U32 R18, RZ, RZ, R3 ;  /* 0x000000ffff127224 */ /* 0x000fe400078e0003 */
[----:B------:R-:W-:Y:S01]  /*37950*/  IMAD.MOV.U32 R19, RZ, RZ, R2 ;  /* 0x000000ffff137224 */ /* 0x000fe200078e0002 */
[----:B------:R-:W3:Y:S01]  /*37960*/  LDL.LU R29, [R1+0x314c] ;  /* 0x00314c00011d7983 */ /* 0x000ee20000300800 */
[----:B------:R-:W-:-:S03]  /*37970*/  IMAD.MOV.U32 R17, RZ, RZ, R28 ;  /* 0x000000ffff117224 */ /* 0x000fc600078e001c */
[----:B------:R-:W3:Y:S04]  /*37980*/  LDL.LU R28, [R1+0x3148] ;  /* 0x00314800011c7983 */ /* 0x000ee80000300800 */
[----:B------:R-:W3:Y:S04]  /*37990*/  LDL.LU R3, [R1+0x3144] ;  /* 0x0031440001037983 */ /* 0x000ee80000300800 */
[----:B------:R-:W3:Y:S04]  /*379a0*/  LDL.LU R2, [R1+0x3140] ;  /* 0x0031400001027983 */ /* 0x000ee80000300800 */
[----:B------:R-:W-:Y:S04]  /*379b0*/  STL.64 [R1+0x3078], R18 ;  /* 0x0030781201007387 */ /* 0x000fe80000100a00 */
[----:B------:R1:W-:Y:S04]  /*379c0*/  STL.64 [R1+0x3070], R16 ;  /* 0x0030701001007387 */ /* 0x0003e80000100a00 */
[----:B-1----:R-:W3:Y:S04]  /*379d0*/  LDL.LU R16, [R1+0xa0] ;  /* 0x0000a00001107983 */ /* 0x002ee80000300800 */
[----:B------:R-:W3:Y:S04]  /*379e0*/  LDL.LU R17, [R1+0xa4] ;  /* 0x0000a40001117983 */ /* 0x000ee80000300800 */
[----:B------:R-:W3:Y:S04]  /*379f0*/  LDL.LU R18, [R1+0xa8] ;  /* 0x0000a80001127983 */ /* 0x000ee80000300800 */
[----:B------:R-:W3:Y:S01]  /*37a00*/  LDL.LU R19, [R1+0xac] ;  /* 0x0000ac0001137983 */ /* 0x000ee20000300800 */
[----:B--2---:R-:W-:Y:S03]  /*37a10*/  HMMA.1688.F32.TF32 R8, R20, R14, R8 ;  /* 0x0000000e1408723c */ /* 0x004fe60000081008 */
[----:B---3--:R-:W-:Y:S04]  /*37a20*/  STL.64 [R1+0x3088], R18 ;  /* 0x0030881201007387 */ /* 0x008fe80000100a00 */
[----:B------:R-:W-:-:S12]  /*37a30*/  STL.64 [R1+0x3080], R16 ;  /* 0x0030801001007387 */ /* 0x000fd80000100a00 */
[----:B------:R1:W-:Y:S04]  /*37a40*/  STL.64 [R1+0x5a0], R8 ;  /* 0x0005a00801007387 */ /* 0x0003e80000100a00 */
[----:B------:R-:W-:Y:S01]  /*37a50*/  STL.64 [R1+0x5a8], R10 ;  /* 0x0005a80a01007387 */ /* 0x000fe20000100a00 */
[----:B-1----:R-:W-:Y:S01]  /*37a60*/  IMAD.MOV.U32 R9, RZ, RZ, R14 ;  /* 0x000000ffff097224 */ /* 0x002fe200078e000e */
[----:B------:R-:W-:Y:S02]  /*37a70*/  MOV R8, R15 ;  /* 0x0000000f00087202 */ /* 0x000fe40000000f00 */
[----:B------:R-:W5:Y:S01]  /*37a80*/  LDL.LU.64 R14, [R1+0x3138] ;  /* 0x00313800010e7983 */ /* 0x000f620000300a00 */
[----:B------:R-:W-:Y:S02]  /*37a90*/  IMAD.MOV.U32 R18, RZ, RZ, R13 ;  /* 0x000000ffff127224 */ /* 0x000fe400078e000d */
[----:B------:R-:W-:-:S07]  /*37aa0*/  IMAD.MOV.U32 R19, RZ, RZ, R12 ;  /* 0x000000ffff137224 */ /* 0x000fce00078e000c */
[C---:B----4-:R-:W-:Y:S08]  /*37ab0*/  HMMA.1688.F32.TF32 R24, R20.reuse, R18, R24 ;  /* 0x000000121418723c */ /* 0x050ff00000081018 */
[----:B-----5:R-:W-:-:S15]  /*37ac0*/  HMMA.1688.F32.TF32 R4, R20, R14, R4 ;  /* 0x0000000e1404723c */ /* 0x020fde0000081004 */
        /* <DEDUP_REMOVED lines=11> */
[----:B------:R-:W3:Y:S04]  /*37b80*/  LDL.LU R4, [R1+0x190] ;  /* 0x0001900001047983 */ /* 0x000ee80000300800 */
        /* <DEDUP_REMOVED lines=15> */
[----:B------:R-:W3:Y:S04]  /*37c80*/  LDL.LU.64 R10, [R1+0x8] ;  /* 0x00000800010a7983 */ /* 0x000ee80000300a00 */
[----:B------:R-:W4:Y:S04]  /*37c90*/  LDL.LU R24, [R1+0x180] ;  /* 0x0001800001187983 */ /* 0x000f280000300800 */
[----:B------:R-:W4:Y:S04]  /*37ca0*/  LDL.LU R25, [R1+0x184] ;  /* 0x0001840001197983 */ /* 0x000f280000300800 */
[----:B------:R-:W4:Y:S04]  /*37cb0*/  LDL.LU R26, [R1+0x188] ;  /* 0x00018800011a7983 */ /* 0x000f280000300800 */
[----:B------:R-:W4:Y:S04]  /*37cc0*/  LDL.LU R27, [R1+0x18c] ;  /* 0x00018c00011b7983 */ /* 0x000f280000300800 */
[----:B------:R1:W-:Y:S02]  /*37cd0*/  STL.64 [R1+0x30b0], R18 ;  /* 0x0030b01201007387 */ /* 0x0003e40000100a00 */
[----:B-1----:R-:W-:-:S02]  /*37ce0*/  IMAD.MOV.U32 R18, RZ, RZ, R9 ;  /* 0x000000ffff127224 */ /* 0x002fc400078e0009 */
[----:B------:R-:W-:-:S05]  /*37cf0*/  IMAD.MOV.U32 R19, RZ, RZ, R8 ;  /* 0x000000ffff137224 */ /* 0x000fca00078e0008 */
[----:B------:R1:W-:Y:S04]  /*37d00*/  STL.64 [R1+0x30d8], R18 ;  /* 0x0030d81201007387 */ /* 0x0003e80000100a00 */
[----:B------:R-:W5:Y:S04]  /*37d10*/  LDL.LU R16, [R1+0xe0] ;  /* 0x0000e00001107983 */ /* 0x000f680000300800 */
[----:B------:R-:W5:Y:S04]  /*37d20*/  LDL.LU R17, [R1+0xe4] ;  /* 0x0000e40001117983 */ /* 0x000f680000300800 */
[----:B-1----:R-:W5:Y:S04]  /*37d30*/  LDL.LU R18, [R1+0xe8] ;  /* 0x0000e80001127983 */ /* 0x002f680000300800 */
[----:B------:R-:W5:Y:S01]  /*37d40*/  LDL.LU R19, [R1+0xec] ;  /* 0x0000ec0001137983 */ /* 0x000f620000300800 */
[----:B------:R-:W-:-:S02]  /*37d50*/  IMAD.MOV.U32 R12, RZ, RZ, R2 ;  /* 0x000000ffff0c7224 */ /* 0x000fc400078e0002 */
[----:B------:R-:W-:Y:S01]  /*37d60*/  IMAD.MOV.U32 R13, RZ, RZ, R3 ;  /* 0x000000ffff0d7224 */ /* 0x000fe200078e0003 */
        /* <DEDUP_REMOVED lines=8> */
[----:B------:R-:W2:Y:S01]  /*37df0*/  LDL.LU R3, [R1+0x3118] ;  /* 0x0031180001037983 */ /* 0x000ea20000300800 */
[----:B-1----:R-:W-:-:S02]  /*37e00*/  IMAD.MOV.U32 R14, RZ, RZ, R28 ;  /* 0x000000ffff0e7224 */ /* 0x002fc400078e001c */
[----:B------:R-:W-:Y:S01]  /*37e10*/  IMAD.MOV.U32 R15, RZ, RZ, R29 ;  /* 0x000000ffff0f7224 */ /* 0x000fe200078e001d */
        /* <DEDUP_REMOVED lines=8> */
[----:B---3--:R-:W-:Y:S03]  /*37ea0*/  HMMA.1688.F32.TF32 R4, R20, R10, R4 ;  /* 0x0000000a1404723c */ /* 0x008fe60000081004 */
[----:B--2---:R1:W-:Y:S04]  /*37eb0*/  STL.64 [R1+0x30c0], R14 ;  /* 0x0030c00e01007387 */ /* 0x0043e80000100a00 */
[----:B------:R-:W-:-:S12]  /*37ec0*/  STL.64 [R1+0x30b8], R12 ;  /* 0x0030b80c01007387 */ /* 0x000fd80000100a00 */
[----:B------:R-:W-:Y:S04]  /*37ed0*/  STL.64 [R1+0x560], R4 ;  /* 0x0005600401007387 */ /* 0x000fe80000100a00 */
[----:B------:R2:W-:Y:S01]  /*37ee0*/  STL.64 [R1+0x568], R6 ;  /* 0x0005680601007387 */ /* 0x0005e20000100a00 */
[----:B-1----:R-:W-:Y:S02]  /*37ef0*/  IMAD.MOV.U32 R14, RZ, RZ, R3 ;  /* 0x000000ffff0e7224 */ /* 0x002fe400078e0003 */
[----:B------:R-:W-:Y:S02]  /*37f00*/  IMAD.MOV.U32 R15, RZ, RZ, R2 ;  /* 0x000000ffff0f7224 */ /* 0x000fe400078e0002 */
[----:B------:R-:W-:Y:S01]  /*37f10*/  IMAD.MOV.U32 R3, RZ, RZ, R10 ;  /* 0x000000ffff037224 */ /* 0x000fe200078e000a */
[----:B--2---:R-:W2:Y:S04]  /*37f20*/  LDL.LU.64 R6, [R1+0x3108] ;  /* 0x0031080001067983 */ /* 0x004ea80000300a00 */
[----:B------:R-:W2:Y:S01]  /*37f30*/  LDL.LU.64 R4, [R1+0x3100] ;  /* 0x0031000001047983 */ /* 0x000ea20000300a00 */
[----:B------:R-:W-:-:S03]  /*37f40*/  IMAD.MOV.U32 R2, RZ, RZ, R11 ;  /* 0x000000ffff027224 */ /* 0x000fc600078e000b */
[----:B------:R-:W2:Y:S04]  /*37f50*/  LDL.LU.64 R10, [R1+0x30f8] ;  /* 0x0030f800010a7983 */ /* 0x000ea80000300a00 */
[----:B------:R-:W3:Y:S01]  /*37f60*/  LDL.LU.64 R8, [R1+0x30f0] ;  /* 0x0030f00001087983 */ /* 0x000ee20000300a00 */
[----:B--2---:R-:W-:-:S15]  /*37f70*/  HMMA.1688.F32.TF32 R4, R20, R10, R4 ;  /* 0x0000000a1404723c */ /* 0x004fde0000081004 */
[----:B------:R-:W-:-:S04]  /*37f80*/  NOP ;  /* 0x0000000000007918 */ /* 0x000fc80000000000 */
[----:B------:R-:W-:Y:S04]  /*37f90*/  STL.64 [R1+0x550], R4 ;  /* 0x0005500401007387 */ /* 0x000fe80000100a00 */
[----:B------:R1:W-:Y:S04]  /*37fa0*/  STL.64 [R1+0x558], R6 ;  /* 0x0005580601007387 */ /* 0x0003e80000100a00 */
[----:B-1----:R-:W4:Y:S02]  /*37fb0*/  LDL.LU.64 R6, [R1+0x30e8] ;  /* 0x0030e80001067983 */ /* 0x002f240000300a00 */
[----:B----4-:R-:W-:-:S15]  /*37fc0*/  HMMA.1688.F32.TF32 R24, R20, R6, R24 ;  /* 0x000000061418723c */ /* 0x010fde0000081018 */
[----:B------:R-:W-:-:S04]  /*37fd0*/  NOP ;  /* 0x0000000000007918 */ /* 0x000fc80000000000 */
[----:B------:R-:W-:Y:S04]  /*37fe0*/  STL.64 [R1+0x540], R24 ;  /* 0x0005401801007387 */ /* 0x000fe80000100a00 */
[----:B------:R1:W-:Y:S04]  /*37ff0*/  STL.64 [R1+0x548], R26 ;  /* 0x0005481a01007387 */ /* 0x0003e80000100a00 */
[----:B-1----:R-:W5:Y:S02]  /*38000*/  LDL.LU.64 R26, [R1+0x30e0] ;  /* 0x0030e000011a7983 */ /* 0x002f640000300a00 */
[----:B-----5:R-:W-:Y:S02]  /*38010*/  HMMA.1688.F32.TF32 R20, R20, R26, R16 ;  /* 0x0000001a1414723c */ /* 0x020fe40000081010 */
[----:B------:R-:W2:Y:S01]  /*38020*/  LDL.LU.64 R18, [R1+0x30d8] ;  /* 0x0030d80001127983 */ /* 0x000ea20000300a00 */
[----:B------:R-:W-:-:S02]  /*38030*/  IMAD.MOV.U32 R5, RZ, RZ, R26 ;  /* 0x000000ffff057224 */ /* 0x000fc400078e001a */
[----:B------:R-:W-:-:S14]  /*38040*/  IMAD.MOV.U32 R4, RZ, RZ, R27 ;  /* 0x000000ffff047224 */ /* 0x000fdc00078e001b */
[----:B------:R-:W-:Y:S04]  /*38050*/  STL.64 [R1+0xe0], R20 ;  /* 0x0000e01401007387 */ /* 0x000fe80000100a00 */
[----:B------:R-:W-:Y:S04]  /*38060*/  STL.64 [R1+0xe8], R22 ;  /* 0x0000e81601007387 */ /* 0x000fe80000100a00 */
[----:B------:R-:W2:Y:S04]  /*38070*/  LDL.LU.64 R26, [R1+0x30d0] ;  /* 0x0030d000011a7983 */ /* 0x000ea80000300a00 */
[----:B------:R-:W2:Y:S01]  /*38080*/  LDL.LU.64 R24, [R1+0x30c8] ;  /* 0x0030c80001187983 */ /* 0x000ea20000300a00 */
[----:B------:R-:W-:Y:S01]  /*38090*/  MOV R12, R29 ;  /* 0x0000001d000c7202 */ /* 0x000fe20000000f00 */
[----:B------:R-:W-:-:S07]  /*380a0*/  IMAD.MOV.U32 R13, RZ, RZ, R28 ;  /* 0x000000ffff0d7224 */ /* 0x000fce00078e001c */
        /* <DEDUP_REMOVED lines=26> */
[----:B------:R-:W-:-:S02]  /*38250*/  IMAD.MOV.U32 R22, RZ, RZ, R3 ;  /* 0x000000ffff167224 */ /* 0x000fc400078e0003 */
[----:B------:R-:W-:-:S07]  /*38260*/  IMAD.MOV.U32 R23, RZ, RZ, R2 ;  /* 0x000000ffff177224 */ /* 0x000fce00078e0002 */
[C---:B----4-:R-:W-:Y:S01]  /*38270*/  HMMA.1688.F32.TF32 R20, R24.reuse, R22, R12 ;  /* 0x000000161814723c */ /* 0x050fe2000008100c */
[----:B------:R-:W4:Y:S04]  /*38280*/  LDL.LU.64 R14, [R1+0x3058] ;  /* 0x00305800010e7983 */ /* 0x000f280000300a00 */
[----:B------:R-:W4:Y:S03]  /*38290*/  LDL.LU.64 R12, [R1+0x3050] ;  /* 0x00305000010c7983 */ /* 0x000f260000300a00 */
[----:B--2---:R-:W-:Y:S11]  /*382a0*/  HMMA.1688.F32.TF32 R16, R24, R10, R16 ;  /* 0x0000000a1810723c */ /* 0x004ff60000081010 */
[----:B------:R-:W-:Y:S04]  /*382b0*/  STL.64 [R1+0x90], R20 ;  /* 0x0000901401007387 */ /* 0x000fe80000100a00 */
[----:B------:R1:W-:Y:S04]  /*382c0*/  STL.64 [R1+0x98], R22 ;  /* 0x0000981601007387 */ /* 0x0003e80000100a00 */
[----:B------:R-:W-:Y:S04]  /*382d0*/  STL.64 [R1+0x80], R16 ;  /* 0x0000801001007387 */ /* 0x000fe80000100a00 */
[----:B------:R-:W-:Y:S04]  /*382e0*/  STL.64 [R1+0x88], R18 ;  /* 0x0000881201007387 */ /* 0x000fe80000100a00 */
[----:B------:R2:W-:Y:S04]  /*382f0*/  STL.64 [R1+0x3038], R26 ;  /* 0x0030381a01007387 */ /* 0x0005e80000100a00 */
[----:B------:R-:W-:Y:S04]  /*38300*/  LDS R18, [R0+UR10+0x91080] ;  /* 0x0910800a00127984 */ /* 0x000fe80008000800 */
[----:B------:R-:W-:Y:S01]  /*38310*/  LDS R16, [R0+UR10+0x90080] ;  /* 0x0900800a00107984 */ /* 0x000fe20008000800 */
[----:B-1----:R-:W-:-:S05]  /*38320*/  LOP3.LUT R23, R0, 0x20, RZ, 0x3c, !PT ;  /* 0x0000002000177812 */ /* 0x002fca00078e3cff */
[----:B------:R-:W-:Y:S04]  /*38330*/  LDS R19, [R23+UR10+0x91080] ;  /* 0x0910800a17137984 */ /* 0x000fe80008000800 */
[----:B------:R-:W-:Y:S01]  /*38340*/  LDS R17, [R23+UR10+0x90080] ;  /* 0x0900800a17117984 */ /* 0x000fe20008000800 */
[----:B----4-:R-:W-:Y:S03]  /*38350*/  HMMA.1688.F32.TF32 R12, R24, R6, R12 ;  /* 0x00000006180c723c */ /* 0x010fe6000008100c */
[----:B--2---:R-:W2:-:S15]  /*38360*/  LDL R27, [R1+0x7f0] ;  /* 0x0007f000011b7983 */ /* 0x004e9e0000100800 */
[----:B------:R-:W-:Y:S01]  /*38370*/  NOP ;  /* 0x0000000000007918 */ /* 0x000fe20000000000 */
[----:B------:R-:W-:Y:S02]  /*38380*/  IMAD.MOV.U32 R3, RZ, RZ, R14 ;  /* 0x000000ffff037224 */ /* 0x000fe400078e000e */
[----:B------:R-:W-:Y:S02]  /*38390*/  IMAD.MOV.U32 R2, RZ, RZ, R15 ;  /* 0x000000ffff027224 */ /* 0x000fe400078e000f */
[----:B------:R-:W-:Y:S01]  /*383a0*/  IMAD.MOV.U32 R29, RZ, RZ, R12 ;  /* 0x000000ffff1d7224 */ /* 0x000fe200078e000c */
[----:B------:R-:W-:Y:S01]  /*383b0*/  MOV R28, R13 ;  /* 0x0000000d001c7202 */ /* 0x000fe20000000f00 */
[----:B------:R-:W-:Y:S04]  /*383c0*/  LDS R14, [R0+UR10+0x91000] ;  /* 0x0910000a000e7984 */ /* 0x000fe80008000800 */
[----:B------:R-:W1:Y:S04]  /*383d0*/  LDS R15, [R23+UR10+0x91000] ;  /* 0x0910000a170f7984 */ /* 0x000e680008000800 */
[----:B------:R-:W-:Y:S04]  /*383e0*/  LDS R12, [R0+UR10+0x90000] ;  /* 0x0900000a000c7984 */ /* 0x000fe80008000800 */
[----:B------:R-:W4:Y:S04]  /*383f0*/  LDS R13, [R23+UR10+0x90000] ;  /* 0x0900000a170d7984 */ /* 0x000f280008000800 */
[----:B------:R-:W-:Y:S04]  /*38400*/  STL.64 [R1+0x3030], R24 ;  /* 0x0030301801007387 */ /* 0x000fe80000100a00 */
[----:B------:R-:W-:Y:S04]  /*38410*/  STL [R1+0x2d98], R2 ;  /* 0x002d980201007387 */ /* 0x000fe80000100800 */
[----:B------:R-:W-:Y:S04]  /*38420*/  STL [R1+0x2d94], R3 ;  /* 0x002d940301007387 */ /* 0x000fe80000100800 */
[----:B------:R-:W-:Y:S04]  /*38430*/  STL [R1+0x2d90], R28 ;  /* 0x002d901c01007387 */ /* 0x000fe80000100800 */
[----:B------:R-:W-:Y:S04]  /*38440*/  STL [R1+0x2d80], R29 ;  /* 0x002d801d01007387 */ /* 0x000fe80000100800 */
[----:B-1----:R-:W-:Y:S04]  /*38450*/  STL.64 [R1+0x3028], R14 ;  /* 0x0030280e01007387 */ /* 0x002fe80000100a00 */
[----:B----4-:R-:W-:Y:S04]  /*38460*/  STL.64 [R1+0x3020], R12 ;  /* 0x0030200c01007387 */ /* 0x010fe80000100a00 */
[----:B------:R-:W-:Y:S04]  /*38470*/  STL.64 [R1+0x2fc8], R18 ;  /* 0x002fc81201007387 */ /* 0x000fe80000100a00 */
[----:B------:R-:W-:Y:S04]  /*38480*/  STL.64 [R1+0x2fc0], R16 ;  /* 0x002fc01001007387 */ /* 0x000fe80000100a00 */
[----:B------:R-:W-:Y:S04]  /*38490*/  STL [R1+0x2f30], R23 ;  /* 0x002f301701007387 */ /* 0x000fe80000100800 */
[----:B--2---:R-:W1:Y:S04]  /*384a0*/  LDSM.16.M88.4 R20, [R27+UR11+0x100] ;  /* 0x0001000b1b14783b */ /* 0x004e680008000200 */
[----:B------:R-:W2:Y:S04]  /*384b0*/  LDSM.16.M88.4 R12, [R27+UR11+0x8100] ;  /* 0x0081000b1b0c783b */ /* 0x000ea80008000200 */
[----:B------:R-:W4:Y:S04]  /*384c0*/  LDSM.16.M88.4 R16, [R27+UR11+0x10100] ;  /* 0x0101000b1b10783b */ /* 0x000f280008000200 */
[----:B-1----:R-:W-:Y:S04]  /*384d0*/  STL.64 [R1+0x40], R20 ;  /* 0x0000401401007387 */ /* 0x002fe80000100a00 */
[----:B------:R-:W-:Y:S04]  /*384e0*/  STL.64 [R1+0x48], R22 ;  /* 0x0000481601007387 */ /* 0x000fe80000100a00 */
[----:B--2---:R-:W-:Y:S04]  /*384f0*/  STL.64 [R1+0x30], R12 ;  /* 0x0000300c01007387 */ /* 0x004fe80000100a00 */
[----:B------:R-:W-:Y:S04]  /*38500*/  STL.64 [R1+0x38], R14 ;  /* 0x0000380e01007387 */ /* 0x000fe80000100a00 */
[----:B------:R-:W1:Y:S04]  /*38510*/  LDSM.16.M88.4 R12, [R27+UR11+0x20100] ;  /* 0x0201000b1b0c783b */ /* 0x000e680008000200 */
[----:B----4-:R-:W-:Y:S04]  /*38520*/  STL.64 [R1+0x20], R16 ;  /* 0x0000201001007387 */ /* 0x010fe80000100a00 */
[----:B------:R2:W-:Y:S04]  /*38530*/  STL.64 [R1+0x28], R18 ;  /* 0x0000281201007387 */ /* 0x0005e80000100a00 */
[----:B------:R-:W-:Y:S01]  /*38540*/  LDSM.16.M88.4 R20, [R27+UR11+0x18100] ;  /* 0x0181000b1b14783b */ /* 0x000fe20008000200 */
[----:B--2---:R-:W-:-:S03]  /*38550*/  IMAD.MOV.U32 R18, RZ, RZ, R5 ;  /* 0x000000ffff127224 */ /* 0x004fc600078e0005 */
[----:B------:R-:W2:Y:S04]  /*38560*/  LDL.LU R5, [R1+0x304c] ;  /* 0x00304c0001057983 */ /* 0x000ea80000300800 */
[----:B-1----:R-:W-:Y:S04]  /*38570*/  STL.64 [R1], R12 ;  /* 0x0000000c01007387 */ /* 0x002fe80000100a00 */
[----:B------:R3:W-:Y:S02]  /*38580*/  STL.64 [R1+0x8], R14 ;  /* 0x0000080e01007387 */ /* 0x0007e40000100a00 */
[----:B---3--:R-:W-:-:S02]  /*38590*/  IMAD.MOV.U32 R14, RZ, RZ, R9 ;  /* 0x000000ffff0e7224 */ /* 0x008fc400078e0009 */
[----:B------:R-:W-:Y:S02]  /*385a0*/  IMAD.MOV.U32 R15, RZ, RZ, R8 ;  /* 0x000000ffff0f7224 */ /* 0x000fe400078e0008 */
[----:B------:R-:W1:Y:S01]  /*385b0*/  LDSM.16.M88.4 R8, [R27+UR11+0x28100] ;  /* 0x0281000b1b08783b */ /* 0x000e620008000200 */
[----:B------:R-:W-:-:S03]  /*385c0*/  IMAD.MOV.U32 R19, RZ, RZ, R4 ;  /* 0x000000ffff137224 */ /* 0x000fc600078e0004 */
[----:B------:R-:W3:Y:S04]  /*385d0*/  LDL.LU R4, [R1+0x3048] ;  /* 0x0030480001047983 */ /* 0x000ee80000300800 */
[----:B------:R-:W4:Y:S04]  /*385e0*/  LDL.LU R12, [R1+0x630] ;  /* 0x00063000010c7983 */ /* 0x000f280000300800 */
[----:B------:R-:W4:Y:S04]  /*385f0*/  LDL.LU R13, [R1+0x634] ;  /* 0x00063400010d7983 */ /* 0x000f280000300800 */
[----:B-1----:R-:W-:Y:S04]  /*38600*/  STL [R1+0x2b94], R10 ;  /* 0x002b940a01007387 */ /* 0x002fe80000100800 */
[----:B------:R-:W-:Y:S04]  /*38610*/  STL.64 [R1+0x10], R20 ;  /* 0x0000101401007387 */ /* 0x000fe80000100a00 */
[----:B------:R-:W-:Y:S04]  /*38620*/  STL.64 [R1+0x18], R22 ;  /* 0x0000181601007387 */ /* 0x000fe80000100a00 */
[----:B------:R1:W-:Y:S04]  /*38630*/  STL.64 [R1+0x2fe8], R20 ;  /* 0x002fe81401007387 */ /* 0x0003e80000100a00 */
[----:B-1----:R-:W5:Y:S04]  /*38640*/  LDL.LU R20, [R1+0x600] ;  /* 0x0006000001147983 */ /* 0x002f680000300800 */
[----:B------:R-:W5:Y:S01]  /*38650*/  LDL.LU R21, [R1+0x604] ;  /* 0x0006040001157983 */ /* 0x000f620000300800 */
[----:B--2---:R-:W-:-:S02]  /*38660*/  IMAD.MOV.U32 R23, RZ, RZ, R5 ;  /* 0x000000ffff177224 */ /* 0x004fc400078e0005 */
[----:B---3--:R-:W-:Y:S02]  /*38670*/  IMAD.MOV.U32 R22, RZ, RZ, R4 ;  /* 0x000000ffff167224 */ /* 0x008fe400078e0004 */
[----:B------:R-:W2:Y:S04]  /*38680*/  LDL.LU R4, [R1+0x3044] ;  /* 0x0030440001047983 */ /* 0x000ea80000300800 */
[----:B------:R-:W3:Y:S04]  /*38690*/  LDL.LU R5, [R1+0x3040] ;  /* 0x0030400001057983 */ /* 0x000ee80000300800 */
[----:B------:R-:W-:Y:S04]  /*386a0*/  STL.64 [R1+0x2ff8], R22 ;  /* 0x002ff81601007387 */ /* 0x000fe80000100a00 */
[----:B-----5:R1:W-:Y:S04]  /*386b0*/  STL.64 [R1+0x2ff0], R20 ;  /* 0x002ff01401007387 */ /* 0x0203e80000100a00 */
[----:B-1----:R-:W5:Y:S01]  /*386c0*/  LDL.64 R20, [R1+0x30] ;  /* 0x0000300001147983 */ /* 0x002f620000100a00 */
[----:B---3--:R-:W-:-:S03]  /*386d0*/  IMAD.MOV.U32 R10, RZ, RZ, R5 ;  /* 0x000000ffff0a7224 */ /* 0x008fc600078e0005 */
[----:B-----5:R1:W-:Y:S04]  /*386e0*/  STL.64 [R1+0x3010], R20 ;  /* 0x0030101401007387 */ /* 0x0203e80000100a00 */
[----:B-1----:R-:W3:Y:S04]  /*386f0*/  LDL.64 R20, [R1+0x40] ;  /* 0x0000400001147983 */ /* 0x002ee80000100a00 */
[----:B------:R2:W-:Y:S02]  /*38700*/  STL [R1+0x2b90], R11 ;  /* 0x002b900b01007387 */ /* 0x0005e40000100800 */
[----:B--2---:R-:W-:-:S02]  /*38710*/  IMAD.MOV.U32 R11, RZ, RZ, R4 ;  /* 0x000000ffff0b7224 */ /* 0x004fc400078e0004 */
[----:B------:R-:W1:Y:S04]  /*38720*/  LDSM.16.M88.4 R4, [R27+UR11+0x30100] ;  /* 0x0301000b1b04783b */ /* 0x000e680008000200 */
[----:B------:R2:W-:Y:S04]  /*38730*/  STL.64 [R1+0x3018], R8 ;  /* 0x0030180801007387 */ /* 0x0005e80000100a00 */
[----:B------:R-:W5:Y:S04]  /*38740*/  LDSM.16.M88.4 R24, [R27+UR11+0x38100] ;  /* 0x0381000b1b18783b */ /* 0x000f680008000200 */
[----:B--2---:R-:W3:Y:S04]  /*38750*/  LDL.LU R8, [R1+0x620] ;  /* 0x0006200001087983 */ /* 0x004ee80000300800 */
[----:B------:R-:W3:Y:S04]  /*38760*/  LDL.LU R9, [R1+0x624] ;  /* 0x0006240001097983 */ /* 0x000ee80000300800 */
[----:B-1----:R-:W-:Y:S04]  /*38770*/  STL.64 [R1+0x2fe0], R6 ;  /* 0x002fe00601007387 */ /* 0x002fe80000100a00 */
[----:B------:R1:W-:Y:S04]  /*38780*/  STL.64 [R1+0x2fd8], R4 ;  /* 0x002fd80401007387 */ /* 0x0003e80000100a00 */
[----:B-1----:R-:W2:Y:S04]  /*38790*/  LDL.LU R4, [R1+0x5f0] ;  /* 0x0005f00001047983 */ /* 0x002ea80000300800 */
[----:B------:R-:W2:Y:S04]  /*387a0*/  LDL.LU R5, [R1+0x5f4] ;  /* 0x0005f40001057983 */ /* 0x000ea80000300800 */
[----:B------:R-:W2:Y:S04]  /*387b0*/  LDL.LU R6, [R1+0x5f8] ;  /* 0x0005f80001067983 */ /* 0x000ea80000300800 */
[----:B------:R-:W2:Y:S01]  /*387c0*/  LDL.LU R7, [R1+0x5fc] ;  /* 0x0005fc0001077983 */ /* 0x000ea20000300800 */
[----:B-----5:R-:W-:Y:S01]  /*387d0*/  MOV R3, R24 ;  /* 0x0000001800037202 */ /* 0x020fe20000000f00 */
[----:B------:R-:W-:-:S02]  /*387e0*/  IMAD.MOV.U32 R2, RZ, RZ, R25 ;  /* 0x000000ffff027224 */ /* 0x000fc400078e0019 */
[----:B--2---:R-:W-:Y:S04]  /*387f0*/  STL.64 [R1+0x3008], R6 ;  /* 0x0030080601007387 */ /* 0x004fe80000100a00 */
[----:B------:R1:W-:Y:S04]  /*38800*/  STL.64 [R1+0x3000], R4 ;  /* 0x0030000401007387 */ /* 0x0003e80000100a00 */
[----:B-1----:R-:W2:Y:S04]  /*38810*/  LDL.LU R4, [R1+0x610] ;  /* 0x0006100001047983 */ /* 0x002ea80000300800 */
[----:B------:R-:W2:Y:S04]  /*38820*/  LDL.LU R5, [R1+0x614] ;  /* 0x0006140001057983 */ /* 0x000ea80000300800 */
[----:B------:R-:W2:Y:S04]  /*38830*/  LDL.LU R6, [R1+0x618] ;  /* 0x0006180001067983 */ /* 0x000ea80000300800 */
[----:B------:R-:W2:Y:S04]  /*38840*/  LDL.LU R7, [R1+0x61c] ;  /* 0x00061c0001077983 */ /* 0x000ea80000300800 */
[----:B------:R-:W-:Y:S04]  /*38850*/  STL.64 [R1+0x60], R24 ;  /* 0x0000601801007387 */ /* 0x000fe80000100a00 */
[----:B------:R1:W-:Y:S04]  /*38860*/  STL.64 [R1+0x68], R26 ;  /* 0x0000681a01007387 */ /* 0x0003e80000100a00 */
[----:B-1----:R-:W4:Y:S04]  /*38870*/  LDL.LU.64 R26, [R1+0x3038] ;  /* 0x00303800011a7983 */ /* 0x002f280000300a00 */
[----:B------:R-:W4:Y:S02]  /*38880*/  LDL.LU.64 R24, [R1+0x3030] ;  /* 0x0030300001187983 */ /* 0x000f240000300a00 */
[----:B----4-:R-:W-:Y:S02]  /*38890*/  HMMA.1688.F32.TF32 R24, R24, R18, R12 ;  /* 0x000000121818723c */ /* 0x010fe4000008100c */
[----:B------:R-:W3:Y:S04]  /*388a0*/  LDL.LU.64 R14, [R1+0x3028] ;  /* 0x00302800010e7983 */ /* 0x000ee80000300a00 */
[----:B------:R-:W3:Y:S04]  /*388b0*/  LDL.LU.64 R12, [R1+0x3020] ;  /* 0x00302000010c7983 */ /* 0x000ee80000300a00 */
[----:B------:R-:W4:Y:S04]  /*388c0*/  LDL.LU R16, [R1+0x5e0] ;  /* 0x0005e00001107983 */ /* 0x000f280000300800 */
[----:B------:R-:W4:Y:S04]  /*388d0*/  LDL.LU R17, [R1+0x5e4] ;  /* 0x0005e40001117983 */ /* 0x000f280000300800 */
[----:B------:R-:W4:Y:S04]  /*388e0*/  LDL.LU R18, [R1+0x5e8] ;  /* 0x0005e80001127983 */ /* 0x000f280000300800 */
[----:B------:R-:W4:Y:S04]  /*388f0*/  LDL.LU R19, [R1+0x5ec] ;  /* 0x0005ec0001137983 */ /* 0x000f280000300800 */
[----:B------:R-:W-:Y:S04]  /*38900*/  STL.64 [R1+0x2bf0], R26 ;  /* 0x002bf01a01007387 */ /* 0x000fe80000100a00 */
[----:B------:R1:W-:Y:S02]  /*38910*/  STL.64 [R1+0x2be8], R24 ;  /* 0x002be81801007387 */ /* 0x0003e40000100a00 */
[----:B-1----:R-:W-:-:S02]  /*38920*/  IMAD.MOV.U32 R24, RZ, RZ, R3 ;  /* 0x000000ffff187224 */ /* 0x002fc400078e0003 */
[----:B------:R-:W-:-:S05]  /*38930*/  IMAD.MOV.U32 R25, RZ, RZ, R2 ;  /* 0x000000ffff197224 */ /* 0x000fca00078e0002 */
[----:B------:R1:W-:Y:S04]  /*38940*/  STL.64 [R1+0x2fd0], R24 ;  /* 0x002fd01801007387 */ /* 0x0003e80000100a00 */
[----:B-1----:R-:W5:Y:S01]  /*38950*/  LDL.64 R24, [R1+0x20] ;  /* 0x0000200001187983 */ /* 0x002f620000100a00 */
[----:B---3--:R-:W-:-:S15]  /*38960*/  HMMA.1688.F32.TF32 R8, R12, R20, R8 ;  /* 0x000000140c08723c */ /* 0x008fde0000081008 */
[----:B------:R-:W-:-:S04]  /*38970*/  NOP ;  /* 0x0000000000007918 */ /* 0x000fc80000000000 */
[----:B------:R1:W-:Y:S04]  /*38980*/  STL.64 [R1+0x440], R8 ;  /* 0x0004400801007387 */ /* 0x0003e80000100a00 */
[----:B------:R3:W-:Y:S04]  /*38990*/  STL.64 [R1+0x448], R10 ;  /* 0x0004480a01007387 */ /* 0x0007e80000100a00 */
[----:B-1----:R-:W2:Y:S01]  /*389a0*/  LDL.LU.64 R8, [R1+0x3018] ;  /* 0x0030180001087983 */ /* 0x002ea20000300a00 */
[----:B---3--:R-:W-:Y:S02]  /*389b0*/  IMAD.MOV.U32 R11, RZ, RZ, R20 ;  /* 0x000000ffff0b7224 */ /* 0x008fe400078e0014 */
        /* <DEDUP_REMOVED lines=10> */
[----:B------:R-:W5:Y:S04]  /*38a60*/  LDL.LU.64 R22, [R1+0x2ff8] ;  /* 0x002ff80001167983 */ /* 0x000f680000300a00 */
[----:B------:R-:W5:Y:S02]  /*38a70*/  LDL.LU.64 R20, [R1+0x2ff0] ;  /* 0x002ff00001147983 */ /* 0x000f640000300a00 */
[----:B-----5:R-:W-:-:S15]  /*38a80*/  HMMA.1688.F32.TF32 R20, R12, R24, R20 ;  /* 0x000000180c14723c */ /* 0x020fde0000081014 */
[----:B------:R-:W-:-:S04]  /*38a90*/  NOP ;  /* 0x0000000000007918 */ /* 0x000fc80000000000 */
        /* <DEDUP_REMOVED lines=9> */
[----:B---3--:R-:W3:Y:S04]  /*38b30*/  LDL.LU R22, [R1+0x4c8] ;  /* 0x0004c80001167983 */ /* 0x008ee80000300800 */
[----:B------:R-:W3:Y:S04]  /*38b40*/  LDL.LU R23, [R1+0x4cc] ;  /* 0x0004cc0001177983 */ /* 0x000ee80000300800 */
        /* <DEDUP_REMOVED lines=12> */
[----:B-1----:R-:W4:Y:S01]  /*38c10*/  LDL.64 R20, [R1] ;  /* 0x0000000001147983 */ /* 0x002f220000100a00 */
[----:B------:R-:W-:-:S03]  /*38c20*/  IMAD.MOV.U32 R3, RZ, RZ, R24 ;  /* 0x000000ffff037224 */ /* 0x000fc600078e0018 */
[----:B------:R-:W2:Y:S01]  /*38c30*/  LDL.LU R24, [R1+0x5c0] ;  /* 0x0005c00001187983 */ /* 0x000ea20000300800 */
[----:B------:R-:W-:Y:S01]  /*38c40*/  IMAD.MOV.U32 R2, RZ, RZ, R25 ;  /* 0x000000ffff027224 */ /* 0x000fe200078e0019 */
[----:B----4-:R-:W-:-:S15]  /*38c50*/  HMMA.1688.F32.TF32 R16, R12, R20, R16 ;  /* 0x000000140c10723c */ /* 0x010fde0000081010 */
[----:B------:R-:W-:-:S04]  /*38c60*/  NOP ;  /* 0x0000000000007918 */ /* 0x000fc80000000000 */
[----:B------:R-:W-:Y:S04]  /*38c70*/  STL.64 [R1+0x400], R16 ;  /* 0x0004001001007387 */ /* 0x000fe80000100a00 */
[----:B------:R-:W-:Y:S04]  /*38c80*/  STL.64 [R1+0x408], R18 ;  /* 0x0004081201007387 */ /* 0x000fe80000100a00 */
[----:B------:R-:W2:Y:S04]  /*38c90*/  LDL.LU R25, [R1+0x5c4] ;  /* 0x0005c40001197983 */ /* 0x000ea80000300800 */
[----:B------:R-:W2:Y:S04]  /*38ca0*/  LDL.LU R26, [R1+0x5c8] ;  /* 0x0005c800011a7983 */ /* 0x000ea80000300800 */
[----:B------:R-:W2:Y:S04]  /*38cb0*/  LDL.LU R27, [R1+0x5cc] ;  /* 0x0005cc00011b7983 */ /* 0x000ea80000300800 */
[----:B------:R1:W-:Y:S04]  /*38cc0*/  STL.64 [R1+0x2f68], R20 ;  /* 0x002f681401007387 */ /* 0x0003e80000100a00 */
[----:B-1----:R-:W3:Y:S04]  /*38cd0*/  LDL.LU R20, [R1+0x4f0] ;  /* 0x0004f00001147983 */ /* 0x002ee80000300800 */
[----:B------:R-:W3:Y:S04]  /*38ce0*/  LDL.LU R21, [R1+0x4f4] ;  /* 0x0004f40001157983 */ /* 0x000ee80000300800 */
[----:B------:R-:W4:Y:S04]  /*38cf0*/  LDL.LU R22, [R1+0x4f8] ;  /* 0x0004f80001167983 */ /* 0x000f280000300800 */
[----:B------:R-:W4:Y:S04]  /*38d00*/  LDL.LU R23, [R1+0x4fc] ;  /* 0x0004fc0001177983 */ /* 0x000f280000300800 */
[----:B------:R-:W2:Y:S04]  /*38d10*/  LDL.LU R16, [R1+0x530] ;  /* 0x0005300001107983 */ /* 0x000ea80000300800 */
[----:B------:R-:W2:Y:S04]  /*38d20*/  LDL.LU R17, [R1+0x534] ;  /* 0x0005340001117983 */ /* 0x000ea80000300800 */
[----:B------:R-:W2:Y:S04]  /*38d30*/  LDL.LU R18, [R1+0x538] ;  /* 0x0005380001127983 */ /* 0x000ea80000300800 */
[----:B------:R-:W2:Y:S01]  /*38d40*/  LDL.LU R19, [R1+0x53c] ;  /* 0x00053c0001137983 */ /* 0x000ea20000300800 */
[----:B-----5:R-:W-:Y:S03]  /*38d50*/  HMMA.1688.F32.TF32 R4, R12, R8, R4 ;  /* 0x000000080c04723c */ /* 0x020fe60000081004 */
[----:B----4-:R-:W-:Y:S04]  /*38d60*/  STL.64 [R1+0x2f88], R22 ;  /* 0x002f881601007387 */ /* 0x010fe80000100a00 */
[----:B---3--:R1:W-:Y:S04]  /*38d70*/  STL.64 [R1+0x2f80], R20 ;  /* 0x002f801401007387 */ /* 0x0083e80000100a00 */
[----:B-1----:R-:W3:Y:S04]  /*38d80*/  LDL.LU R20, [R1+0x500] ;  /* 0x0005000001147983 */ /* 0x002ee80000300800 */
[----:B------:R-:W3:Y:S04]  /*38d90*/  LDL.LU R21, [R1+0x504] ;  /* 0x0005040001157983 */ /* 0x000ee80000300800 */
[----:B------:R-:W4:Y:S04]  /*38da0*/  LDL.LU R22, [R1+0x508] ;  /* 0x0005080001167983 */ /* 0x000f280000300800 */
[----:B------:R-:W4:Y:S04]  /*38db0*/  LDL.LU R23, [R1+0x50c] ;  /* 0x00050c0001177983 */ /* 0x000f280000300800 */
[----:B----4-:R-:W-:Y:S04]  /*38dc0*/  STL.64 [R1+0x2f98], R22 ;  /* 0x002f981601007387 */ /* 0x010fe80000100a00 */
[----:B---3--:R1:W-:Y:S02]  /*38dd0*/  STL.64 [R1+0x2f90], R20 ;  /* 0x002f901401007387 */ /* 0x0083e40000100a00 */
[----:B-1----:R-:W-:Y:S01]  /*38de0*/  IMAD.MOV.U32 R20, RZ, RZ, R29 ;  /* 0x000000ffff147224 */ /* 0x002fe200078e001d */
[----:B------:R-:W-:-:S05]  /*38df0*/  MOV R21, R28 ;  /* 0x0000001c00157202 */ /* 0x000fca0000000f00 */
[----:B------:R-:W-:Y:S04]  /*38e00*/  STL.64 [R1+0x2fa8], R20 ;  /* 0x002fa81401007387 */ /* 0x000fe80000100a00 */
[----:B------:R-:W-:Y:S04]  /*38e10*/  STL.64 [R1+0x3f0], R4 ;  /* 0x0003f00401007387 */ /* 0x000fe80000100a00 */
[----:B------:R1:W-:Y:S04]  /*38e20*/  STL.64 [R1+0x3f8], R6 ;  /* 0x0003f80601007387 */ /* 0x0003e80000100a00 */
[----:B-1----:R-:W3:Y:S04]  /*38e30*/  LDL.LU.64 R6, [R1+0x2fe0] ;  /* 0x002fe00001067983 */ /* 0x002ee80000300a00 */
[----:B------:R-:W2:Y:S04]  /*38e40*/  LDL.LU.64 R4, [R1+0x2fd8] ;  /* 0x002fd80001047983 */ /* 0x000ea80000300a00 */
[----:B------:R1:W-:Y:S01]  /*38e50*/  STL.64 [R1+0x2fa0], R8 ;  /* 0x002fa00801007387 */ /* 0x0003e20000100a00 */
[----:B------:R-:W-:-:S02]  /*38e60*/  IMAD.MOV.U32 R21, RZ, RZ, R10 ;  /* 0x000000ffff157224 */ /* 0x000fc400078e000a */
[----:B------:R-:W-:Y:S01]  /*38e70*/  IMAD.MOV.U32 R20, RZ, RZ, R11 ;  /* 0x000000ffff147224 */ /* 0x000fe200078e000b */
        /* <DEDUP_REMOVED lines=11> */
[----:B------:R1:W-:Y:S04]  /*38f30*/  STL.64 [R1+0x3e0], R24 ;  /* 0x0003e01801007387 */ /* 0x0003e80000100a00 */
[----:B------:R-:W-:Y:S04]  /*38f40*/  STL.64 [R1+0x3e8], R26 ;  /* 0x0003e81a01007387 */ /* 0x000fe80000100a00 */
[----:B-1----:R-:W4:Y:S04]  /*38f50*/  LDL.LU.64 R24, [R1+0x2fd0] ;  /* 0x002fd00001187983 */ /* 0x002f280000300a00 */
[----:B---3--:R-:W-:Y:S04]  /*38f60*/  STL.64 [R1+0x2f60], R6 ;  /* 0x002f600601007387 */ /* 0x008fe80000100a00 */
[----:B------:R1:W-:Y:S04]  /*38f70*/  STL.64 [R1+0x2f58], R4 ;  /* 0x002f580401007387 */ /* 0x0003e80000100a00 */
[----:B-1----:R-:W3:Y:S04]  /*38f80*/  LDL.LU R4, [R1+0x4e0] ;  /* 0x0004e00001047983 */ /* 0x002ee80000300800 */
[----:B------:R-:W3:Y:S04]  /*38f90*/  LDL.LU R5, [R1+0x4e4] ;  /* 0x0004e40001057983 */ /* 0x000ee80000300800 */
[----:B------:R-:W5:Y:S04]  /*38fa0*/  LDL.LU R6, [R1+0x4e8] ;  /* 0x0004e80001067983 */ /* 0x000f680000300800 */
[----:B------:R-:W5:Y:S01]  /*38fb0*/  LDL.LU R7, [R1+0x4ec] ;  /* 0x0004ec0001077983 */ /* 0x000f620000300800 */
[----:B----4-:R-:W-:Y:S03]  /*38fc0*/  HMMA.1688.F32.TF32 R12, R12, R24, R16 ;  /* 0x000000180c0c723c */ /* 0x010fe60000081010 */
[----:B-----5:R-:W-:Y:S04]  /*38fd0*/  STL.64 [R1+0x2f78], R6 ;  /* 0x002f780601007387 */ /* 0x020fe80000100a00 */
[----:B---3--:R1:W-:Y:S04]  /*38fe0*/  STL.64 [R1+0x2f70], R4 ;  /* 0x002f700401007387 */ /* 0x0083e80000100a00 */
[----:B-1----:R-:W3:Y:S04]  /*38ff0*/  LDL.64 R4, [R1+0x10] ;  /* 0x0000100001047983 */ /* 0x002ee80000100a00 */
[----:B------:R-:W2:Y:S04]  /*39000*/  LDL.LU.64 R18, [R1+0x2fc8] ;  /* 0x002fc80001127983 */ /* 0x000ea80000300a00 */
[----:B------:R-:W2:Y:S04]  /*39010*/  LDL.LU.64 R16, [R1+0x2fc0] ;  /* 0x002fc00001107983 */ /* 0x000ea80000300a00 */
[----:B------:R-:W-:Y:S04]  /*39020*/  STL.64 [R1+0x360], R12 ;  /* 0x0003600c01007387 */ /* 0x000fe80000100a00 */
[----:B------:R-:W-:Y:S01]  /*39030*/  STL.64 [R1+0x368], R14 ;  /* 0x0003680e01007387 */ /* 0x000fe20000100a00 */
[----:B--2---:R-:W-:Y:S03]  /*39040*/  HMMA.1688.F32.TF32 R20, R16, R20, R8 ;  /* 0x000000141014723c */ /* 0x004fe60000081008 */
[----:B------:R-:W2:Y:S04]  /*39050*/  LDL.LU.64 R10, [R1+0x2fb8] ;  /* 0x002fb800010a7983 */ /* 0x000ea80000300a00 */
[----:B------:R-:W2:-:S12]  /*39060*/  LDL.LU.64 R8, [R1+0x2fb0] ;  /* 0x002fb00001087983 */ /* 0x000e980000300a00 */
[----:B------:R1:W-:Y:S04]  /*39070*/  STL.64 [R1+0x350], R20 ;  /* 0x0003501401007387 */ /* 0x0003e80000100a00 */
[----:B------:R2:W-:Y:S04]  /*39080*/  STL.64 [R1+0x358], R22 ;  /* 0x0003581601007387 */ /* 0x0005e80000100a00 */
[----:B-1----:R-:W2:Y:S02]  /*39090*/  LDL.LU.64 R20, [R1+0x2fa8] ;  /* 0x002fa80001147983 */ /* 0x002ea40000300a00 */
[----:B--2---:R-:W-:Y:S02]  /*390a0*/  HMMA.1688.F32.TF32 R20, R16, R20, R8 ;  /* 0x000000141014723c */ /* 0x004fe40000081008 */
[----:B------:R-:W2:-:S15]  /*390b0*/  LDL.LU.64 R8, [R1+0x2fa0] ;  /* 0x002fa00001087983 */ /* 0x000e9e0000300a00 */
        /* <DEDUP_REMOVED lines=15> */
[----:B------:R-:W5:Y:S04]  /*391b0*/  LDL.LU.64 R6, [R1+0x2f78] ;  /* 0x002f780001067983 */ /* 0x000f680000300a00 */
[----:B------:R-:W-:Y:S01]  /*391c0*/  LDS R14, [R0+UR10+0x91100] ;  /* 0x0911000a000e7984 */ /* 0x000fe20008000800 */
[----:B---3--:R-:W-:-:S02]  /*391d0*/  IMAD.MOV.U32 R13, RZ, RZ, R4 ;  /* 0x000000ffff0d7224 */ /* 0x008fc400078e0004 */
[----:B------:R-:W-:Y:S01]  /*391e0*/  IMAD.MOV.U32 R12, RZ, RZ, R5 ;  /* 0x000000ffff0c7224 */ /* 0x000fe200078e0005 */
[----:B----4-:R-:W-:Y:S01]  /*391f0*/  HMMA.1688.F32.TF32 R20, R16, R4, R20 ;  /* 0x000000041014723c */ /* 0x010fe20000081014 */
[----:B------:R-:W5:-:S15]  /*39200*/  LDL.LU.64 R4, [R1+0x2f70] ;  /* 0x002f700001047983 */ /* 0x000f5e0000300a00 */
[----:B------:R-:W-:-:S03]  /*39210*/  NOP ;  /* 0x0000000000007918 */ /* 0x000fc60000000000 */
[----:B------:R1:W-:Y:S04]  /*39220*/  STL.64 [R1+0x320], R20 ;  /* 0x0003201401007387 */ /* 0x0003e80000100a00 */
[----:B-1----:R-:W5:Y:S01]  /*39230*/  LDL.LU.64 R20, [R1+0x2f68] ;  /* 0x002f680001147983 */ /* 0x002f620000300a00 */
[----:B------:R-:W-:Y:S02]  /*39240*/  IMAD.MOV.U32 R10, RZ, RZ, R23 ;  /* 0x000000ffff0a7224 */ /* 0x000fe400078e0017 */
[----:B------:R-:W-:-:S03]  /*39250*/  IMAD.MOV.U32 R11, RZ, RZ, R22 ;  /* 0x000000ffff0b7224 */ /* 0x000fc600078e0016 */
[----:B------:R-:W-:Y:S04]  /*39260*/  STL [R1+0x2be4], R10 ;  /* 0x002be40a01007387 */ /* 0x000fe80000100800 */
[----:B------:R-:W-:Y:S01]  /*39270*/  STL [R1+0x2be0], R11 ;  /* 0x002be00b01007387 */ /* 0x000fe20000100800 */
[----:B-----5:R-:W-:Y:S01]  /*39280*/  HMMA.1688.F32.TF32 R4, R16, R20, R4 ;  /* 0x000000141004723c */ /* 0x020fe20000081004 */
[----:B------:R-:W-:Y:S01]  /*39290*/  MOV R3, R20 ;  /* 0x0000001400037202 */ /* 0x000fe20000000f00 */
[----:B------:R-:W-:-:S15]  /*392a0*/  IMAD.MOV.U32 R2, RZ, RZ, R21 ;  /* 0x000000ffff027224 */ /* 0x000fde00078e0015 */
[----:B------:R-:W-:Y:S02]  /*392b0*/  NOP ;  /* 0x0000000000007918 */ /* 0x000fe40000000000 */
[----:B------:R-:W-:Y:S04]  /*392c0*/  STL.64 [R1+0x310], R4 ;  /* 0x0003100401007387 */ /* 0x000fe80000100a00 */
[----:B------:R1:W-:Y:S04]  /*392d0*/  STL.64 [R1+0x318], R6 ;  /* 0x0003180601007387 */ /* 0x0003e80000100a00 */
[----:B-1----:R-:W3:Y:S04]  /*392e0*/  LDL.LU.64 R6, [R1+0x2f60] ;  /* 0x002f600001067983 */ /* 0x002ee80000300a00 */
[----:B------:R-:W4:Y:S04]  /*392f0*/  LDL.LU.64 R4, [R1+0x2f58] ;  /* 0x002f580001047983 */ /* 0x000f280000300a00 */
[----:B------:R-:W2:Y:S04]  /*39300*/  LDL.LU.64 R22, [R1+0x2f50] ;  /* 0x002f500001167983 */ /* 0x000ea80000300a00 */
[----:B------:R-:W2:Y:S02]  /*39310*/  LDL.LU.64 R20, [R1+0x2f48] ;  /* 0x002f480001147983 */ /* 0x000ea40000300a00 */
[----:B--2---:R-:W-:-:S15]  /*39320*/  HMMA.1688.F32.TF32 R20, R16, R8, R20 ;  /* 0x000000081014723c */ /* 0x004fde0000081014 */
[----:B------:R-:W-:-:S04]  /*39330*/  NOP ;  /* 0x0000000000007918 */ /* 0x000fc80000000000 */
[----:B------:R-:W-:Y:S01]  /*39340*/  IMAD.MOV.U32 R10, RZ, RZ, R22 ;  /* 0x000000ffff0a7224 */ /* 0x000fe200078e0016 */
[----:B------:R1:W-:Y:S01]  /*39350*/  STL.64 [R1+0x300], R20 ;  /* 0x0003001401007387 */ /* 0x0003e20000100a00 */
[----:B------:R-:W-:-:S03]  /*39360*/  IMAD.MOV.U32 R11, RZ, RZ, R23 ;  /* 0x000000ffff0b7224 */ /* 0x000fc600078e0017 */
[----:B------:R-:W4:Y:S04]  /*39370*/  LDL.LU.64 R22, [R1+0x2f40] ;  /* 0x002f400001167983 */ /* 0x000f280000300a00 */
[----:B-1----:R-:W4:Y:S04]  /*39380*/  LDL.LU.64 R20, [R1+0x2f38] ;  /* 0x002f380001147983 */ /* 0x002f280000300a00 */
[----:B------:R-:W-:Y:S04]  /*39390*/  STL.64 [R1+0x2ec8], R10 ;  /* 0x002ec80a01007387 */ /* 0x000fe80000100a00 */
[----:B------:R1:W-:Y:S04]  /*393a0*/  STL.64 [R1+0x2ec0], R8 ;  /* 0x002ec00801007387 */ /* 0x0003e80000100a00 */
[----:B-1----:R-:W2:Y:S04]  /*393b0*/  LDL.LU R8, [R1+0x270] ;  /* 0x0002700001087983 */ /* 0x002ea80000300800 */
[----:B------:R-:W2:Y:S04]  /*393c0*/  LDL.LU R9, [R1+0x274] ;  /* 0x0002740001097983 */ /* 0x000ea80000300800 */
[----:B------:R-:W2:Y:S04]  /*393d0*/  LDL.LU R10, [R1+0x278] ;  /* 0x00027800010a7983 */ /* 0x000ea80000300800 */
[----:B------:R-:W2:Y:S01]  /*393e0*/  LDL.LU R11, [R1+0x27c] ;  /* 0x00027c00010b7983 */ /* 0x000ea20000300800 */
[----:B----4-:R-:W-:-:S15]  /*393f0*/  HMMA.1688.F32.TF32 R20, R16, R4, R20 ;  /* 0x000000041014723c */ /* 0x010fde0000081014 */
[----:B------:R-:W-:-:S04]  /*39400*/  NOP ;  /* 0x0000000000007918 */ /* 0x000fc80000000000 */
[----:B------:R-:W-:Y:S04]  /*39410*/  STL.64 [R1+0x2f0], R20 ;  /* 0x0002f01401007387 */ /* 0x000fe80000100a00 */
[----:B------:R1:W-:Y:S04]  /*39420*/  STL.64 [R1+0x2f8], R22 ;  /* 0x0002f81601007387 */ /* 0x0003e80000100a00 */
[----:B------:R-:W-:Y:S04]  /*39430*/  LDS R22, [R0+UR10+0x91200] ;  /* 0x0912000a00167984 */ /* 0x000fe80008000800 */
[----:B------:R-:W-:Y:S04]  /*39440*/  LDS R20, [R0+UR10+0x90200] ;  /* 0x0902000a00147984 */ /* 0x000fe80008000800 */
[----:B-1----:R-:W4:Y:S04]  /*39450*/  LDL.LU R23, [R1+0x2f30] ;  /* 0x002f300001177983 */ /* 0x002f280000300800 */
[----:B---3--:R-:W-:Y:S04]  /*39460*/  STL.64 [R1+0x2ed8], R6 ;  /* 0x002ed80601007387 */ /* 0x008fe80000100a00 */
[----:B------:R2:W-:Y:S02]  /*39470*/  STL.64 [R1+0x2ed0], R4 ;  /* 0x002ed00401007387 */ /* 0x0005e40000100a00 */
[----:B--2---:R-:W-:Y:S02]  /*39480*/  HMMA.1688.F32.TF32 R4, R16, R24, R8 ;  /* 0x000000181004723c */ /* 0x004fe40000081008 */
        /* <DEDUP_REMOVED lines=66> */
[----:B------:R-:W2:Y:S01]  /*398b0*/  LDL.LU.64 R4, [R1+0x2f20] ;  /* 0x002f200001047983 */ /* 0x000ea20000300a00 */
[----:B------:R-:W-:-:S02]  /*398c0*/  IMAD.MOV.U32 R3, RZ, RZ, R24 ;  /* 0x000000ffff037224 */ /* 0x000fc400078e0018 */
[----:B------:R-:W-:Y:S02]  /*398d0*/  IMAD.MOV.U32 R2, RZ, RZ, R25 ;  /* 0x000000ffff027224 */ /* 0x000fe400078e0019 */
[----:B------:R-:W4:Y:S01]  /*398e0*/  LDL.LU.64 R24, [R1+0x2f18] ;  /* 0x002f180001187983 */ /* 0x000f220000300a00 */
[C---:B--2---:R-:W-:Y:S08]  /*398f0*/  HMMA.1688.F32.TF32 R4, R12.reuse, R8, R4 ;  /* 0x000000080c04723c */ /* 0x044ff00000081004 */
[----:B----4-:R-:W-:-:S15]  /*39900*/  HMMA.1688.F32.TF32 R16, R12, R24, R16 ;  /* 0x000000180c10723c */ /* 0x010fde0000081010 */
[----:B------:R-:W-:-:S04]  /*39910*/  NOP ;  /* 0x0000000000007918 */ /* 0x000fc80000000000 */
[----:B------:R1:W-:Y:S04]  /*39920*/  STL.64 [R1+0x240], R16 ;  /* 0x0002401001007387 */ /* 0x0003e80000100a00 */
[----:B------:R2:W-:Y:S04]  /*39930*/  STL.64 [R1+0x248], R18 ;  /* 0x0002481201007387 */ /* 0x0005e80000100a00 */
[----:B------:R-:W3:Y:S01]  /*39940*/  LDL.LU.64 R26, [R1+0x2f10] ;  /* 0x002f1000011a7983 */ /* 0x000ee20000300a00 */
[----:B-1----:R-:W-:Y:S01]  /*39950*/  IMAD.MOV.U32 R17, RZ, RZ, R24 ;  /* 0x000000ffff117224 */ /* 0x002fe200078e0018 */
[----:B------:R-:W-:-:S02]  /*39960*/  MOV R16, R25 ;  /* 0x0000001900107202 */ /* 0x000fc40000000f00 */
[----:B------:R-:W3:Y:S04]  /*39970*/  LDL.LU.64 R24, [R1+0x2f08] ;  /* 0x002f080001187983 */ /* 0x000ee80000300a00 */
[----:B------:R1:W-:Y:S04]  /*39980*/  STL.64 [R1+0x230], R4 ;  /* 0x0002300401007387 */ /* 0x0003e80000100a00 */
[----:B------:R3:W-:Y:S01]  /*39990*/  STL.64 [R1+0x238], R6 ;  /* 0x0002380601007387 */ /* 0x0007e20000100a00 */
[----:B--2---:R-:W-:Y:S02]  /*399a0*/  IMAD.MOV.U32 R19, RZ, RZ, R8 ;  /* 0x000000ffff137224 */ /* 0x004fe400078e0008 */
[----:B------:R-:W-:Y:S01]  /*399b0*/  IMAD.MOV.U32 R18, RZ, RZ, R9 ;  /* 0x000000ffff127224 */ /* 0x000fe200078e0009 */
[----:B-1----:R-:W3:Y:S04]  /*399c0*/  LDL.LU.64 R4, [R1+0x2f00] ;  /* 0x002f000001047983 */ /* 0x002ee80000300a00 */
[----:B------:R-:W2:Y:S04]  /*399d0*/  LDL.LU.64 R10, [R1+0x2ef8] ;  /* 0x002ef800010a7983 */ /* 0x000ea80000300a00 */
[----:B------:R-:W2:Y:S01]  /*399e0*/  LDL.LU.64 R8, [R1+0x2ef0] ;  /* 0x002ef00001087983 */ /* 0x000ea20000300a00 */
[C---:B---3--:R-:W-:Y:S08]  /*399f0*/  HMMA.1688.F32.TF32 R4, R12.reuse, R4, R24 ;  /* 0x000000040c04723c */ /* 0x048ff00000081018 */
[----:B--2---:R-:W-:Y:S01]  /*39a00*/  HMMA.1688.F32.TF32 R8, R12, R20, R8 ;  /* 0x000000140c08723c */ /* 0x004fe20000081008 */
[----:B------:R-:W2:Y:S04]  /*39a10*/  LDL.LU.64 R26, [R1+0x2ee8] ;  /* 0x002ee800011a7983 */ /* 0x000ea80000300a00 */
[----:B------:R-:W2:Y:S06]  /*39a20*/  LDL.LU.64 R24, [R1+0x2ee0] ;  /* 0x002ee00001187983 */ /* 0x000eac0000300a00 */
[----:B------:R-:W-:Y:S04]  /*39a30*/  STL.64 [R1+0x220], R4 ;  /* 0x0002200401007387 */ /* 0x000fe80000100a00 */
[----:B------:R1:W-:Y:S04]  /*39a40*/  STL.64 [R1+0x228], R6 ;  /* 0x0002280601007387 */ /* 0x0003e80000100a00 */
[----:B-1----:R-:W3:Y:S04]  /*39a50*/  LDL.LU.64 R6, [R1+0x2ed8] ;  /* 0x002ed80001067983 */ /* 0x002ee80000300a00 */
[----:B------:R-:W4:Y:S04]  /*39a60*/  LDL.LU.64 R4, [R1+0x2ed0] ;  /* 0x002ed00001047983 */ /* 0x000f280000300a00 */
[----:B------:R-:W-:Y:S04]  /*39a70*/  STL.64 [R1+0x210], R8 ;  /* 0x0002100801007387 */ /* 0x000fe80000100a00 */
[----:B------:R1:W-:Y:S04]  /*39a80*/  STL.64 [R1+0x218], R10 ;  /* 0x0002180a01007387 */ /* 0x0003e80000100a00 */
[----:B-1----:R-:W5:Y:S04]  /*39a90*/  LDL.LU.64 R10, [R1+0x2ec8] ;  /* 0x002ec800010a7983 */ /* 0x002f680000300a00 */
[----:B------:R-:W2:Y:S04]  /*39aa0*/  LDL.LU.64 R8, [R1+0x2ec0] ;  /* 0x002ec00001087983 */ /* 0x000ea80000300a00 */
        /* <DEDUP_REMOVED lines=8> */
[----:B------:R-:W-:Y:S03]  /*39b30*/  HMMA.1688.F32.TF32 R16, R12, R8, R24 ;  /* 0x000000080c10723c */ /* 0x000fe60000081018 */
        /* <DEDUP_REMOVED lines=8> */
[----:B------:R-:W2:Y:S04]  /*39bc0*/  LDL.LU R22, [R1+0x168] ;  /* 0x0001680001167983 */ /* 0x000ea80000300800 */
[----:B------:R-:W2:Y:S04]  /*39bd0*/  LDL.LU R23, [R1+0x16c] ;  /* 0x00016c0001177983 */ /* 0x000ea80000300800 */
[----:B--2---:R-:W-:Y:S04]  /*39be0*/  STL.64 [R1+0x2eb8], R22 ;  /* 0x002eb81601007387 */ /* 0x004fe80000100a00 */
[----:B------:R1:W-:Y:S04]  /*39bf0*/  STL.64 [R1+0x2eb0], R20 ;  /* 0x002eb01401007387 */ /* 0x0003e80000100a00 */
[----:B-1----:R-:W4:Y:S04]  /*39c00*/  LDL.LU R20, [R1+0x6b0] ;  /* 0x0006b00001147983 */ /* 0x002f280000300800 */
[----:B------:R-:W4:Y:S04]  /*39c10*/  LDL.LU R21, [R1+0x6b4] ;  /* 0x0006b40001157983 */ /* 0x000f280000300800 */
[----:B------:R-:W4:Y:S04]  /*39c20*/  LDL.LU R22, [R1+0x6b8] ;  /* 0x0006b80001167983 */ /* 0x000f280000300800 */
[----:B------:R-:W4:Y:S04]  /*39c30*/  LDL.LU R23, [R1+0x6bc] ;  /* 0x0006bc0001177983 */ /* 0x000f280000300800 */
[----:B------:R-:W2:Y:S04]  /*39c40*/  LDL.64 R16, [R1+0x60] ;  /* 0x0000600001107983 */ /* 0x000ea80000100a00 */
        /* <DEDUP_REMOVED lines=39> */
[----:B------:R-:W-:-:S02]  /*39ec0*/  IMAD.MOV.U32 R3, RZ, RZ, R16 ;  /* 0x000000ffff037224 */ /* 0x000fc400078e0010 */
[----:B------:R-:W-:Y:S01]  /*39ed0*/  IMAD.MOV.U32 R2, RZ, RZ, R17 ;  /* 0x000000ffff027224 */ /* 0x000fe200078e0011 */
[----:B-----5:R-:W-:Y:S01]  /*39ee0*/  HMMA.1688.F32.TF32 R12, R12, R16, R20 ;  /* 0x000000100c0c723c */ /* 0x020fe20000081014 */
[----:B------:R-:W2:-:S15]  /*39ef0*/  LDL.LU.64 R20, [R1+0x2ea8] ;  /* 0x002ea80001147983 */ /* 0x000e9e0000300a00 */
[----:B------:R-:W-:-:S03]  /*39f00*/  NOP ;  /* 0x0000000000007918 */ /* 0x000fc60000000000 */
[----:B------:R-:W-:Y:S04]  /*39f10*/  STL.64 [R1+0x160], R12 ;  /* 0x0001600c01007387 */ /* 0x000fe80000100a00 */
[----:B------:R-:W-:Y:S04]  /*39f20*/  STL.64 [R1+0x168], R14 ;  /* 0x0001680e01007387 */ /* 0x000fe80000100a00 */
        /* <DEDUP_REMOVED lines=20> */
[----:B------:R-:W-:Y:S01]  /*3a070*/  MOV R12, R3 ;  /* 0x00000003000c7202 */ /* 0x000fe20000000f00 */
        /* <DEDUP_REMOVED lines=12> */
[----:B------:R-:W5:-:S13]  /*3a140*/  LDL.LU.64 R8, [R1+0x2e28] ;  /* 0x002e280001087983 */ /* 0x000f5a0000300a00 */
[----:B------:R-:W-:Y:S04]  /*3a150*/  STL.64 [R1+0x110], R20 ;  /* 0x0001101401007387 */ /* 0x000fe80000100a00 */
[----:B------:R1:W-:Y:S04]  /*3a160*/  STL.64 [R1+0x118], R22 ;  /* 0x0001181601007387 */ /* 0x0003e80000100a00 */
[----:B-1----:R-:W3:Y:S04]  /*3a170*/  LDL.LU.64 R22, [R1+0x2e20] ;  /* 0x002e200001167983 */ /* 0x002ee80000300a00 */
[----:B------:R-:W3:Y:S04]  /*3a180*/  LDL.LU.64 R20, [R1+0x2e18] ;  /* 0x002e180001147983 */ /* 0x000ee80000300a00 */
[----:B--2---:R-:W-:Y:S04]  /*3a190*/  STL.64 [R1+0x2da8], R10 ;  /* 0x002da80a01007387 */ /* 0x004fe80000100a00 */
[----:B-----5:R1:W-:Y:S01]  /*3a1a0*/  STL.64 [R1+0x2da0], R8 ;  /* 0x002da00801007387 */ /* 0x0203e20000100a00 */
[----:B---3--:R-:W-:-:S15]  /*3a1b0*/  HMMA.1688.F32.TF32 R20, R16, R8, R20 ;  /* 0x000000081014723c */ /* 0x008fde0000081014 */
        /* <DEDUP_REMOVED lines=86> */
[----:B-1----:R-:W-:Y:S01]  /*3a720*/  IMAD.MOV.U32 R13, RZ, RZ, R8 ;  /* 0x000000ffff0d7224 */ /* 0x002fe200078e0008 */
[----:B------:R-:W-:-:S02]  /*3a730*/  MOV R12, R9 ;  /* 0x00000009000c7202 */ /* 0x000fc40000000f00 */
        /* <DEDUP_REMOVED lines=8> */
[----:B------:R-:W-:-:S02]  /*3a7c0*/  IMAD.MOV.U32 R29, RZ, RZ, R8 ;  /* 0x000000ffff1d7224 */ /* 0x000fc400078e0008 */
[----:B------:R-:W-:-:S15]  /*3a7d0*/  IMAD.MOV.U32 R26, RZ, RZ, R9 ;  /* 0x000000ffff1a7224 */ /* 0x000fde00078e0009 */
[----:B------:R-:W-:Y:S01]  /*3a7e0*/  NOP ;  /* 0x0000000000007918 */ /* 0x000fe20000000000 */
        /* <DEDUP_REMOVED lines=73> */
[----:B-1----:R-:W-:Y:S04]  /*3ac80*/  STL.64 [R1+0x2d00], R18 ;  /* 0x002d001201007387 */ /* 0x002fe80000100a00 */
[----:B--2---:R1:W-:Y:S02]  /*3ac90*/  STL.64 [R1+0x2cf8], R16 ;  /* 0x002cf81001007387 */ /* 0x0043e40000100a00 */
[----:B-1----:R-:W-:-:S02]  /*3aca0*/  IMAD.MOV.U32 R17, RZ, RZ, R26 ;  /* 0x000000ffff117224 */ /* 0x002fc400078e001a */
[C---:B---3--:R-:W-:Y:S01]  /*3acb0*/  HMMA.1688.F32.TF32 R24, R12.reuse, R24, R8 ;  /* 0x000000180c18723c */ /* 0x048fe20000081008 */
[----:B------:R-:W-:Y:S02]  /*3acc0*/  IMAD.MOV.U32 R16, RZ, RZ, R29 ;  /* 0x000000ffff107224 */ /* 0x000fe400078e001d */
[----:B------:R-:W2:Y:S04]  /*3acd0*/  LDL.LU R29, [R1+0x2d80] ;  /* 0x002d8000011d7983 */ /* 0x000ea80000300800 */
[----:B------:R-:W-:Y:S04]  /*3ace0*/  STL.64 [R1+0x2c80], R22 ;  /* 0x002c801601007387 */ /* 0x000fe80000100a00 */
[----:B------:R1:W-:Y:S04]  /*3acf0*/  STL.64 [R1+0x2c78], R20 ;  /* 0x002c781401007387 */ /* 0x0003e80000100a00 */
        /* <DEDUP_REMOVED lines=87> */
[----:B------:R-:W-:Y:S01]  /*3b270*/  MOV R23, R16 ;  /* 0x0000001000177202 */ /* 0x000fe20000000f00 */
        /* <DEDUP_REMOVED lines=12> */
[----:B-1----:R-:W-:-:S02]  /*3b340*/  IMAD.MOV.U32 R12, RZ, RZ, R23 ;  /* 0x000000ffff0c7224 */ /* 0x002fc400078e0017 */
[----:B------:R-:W-:Y:S01]  /*3b350*/  IMAD.MOV.U32 R13, RZ, RZ, R22 ;  /* 0x000000ffff0d7224 */ /* 0x000fe200078e0016 */
[----:B---3--:R-:W-:Y:S01]  /*3b360*/  HMMA.1688.F32.TF32 R24, R16, R20, R24 ;  /* 0x000000141018723c */ /* 0x008fe20000081018 */
[----:B----4-:R-:W-:Y:S02]  /*3b370*/  IMAD.MOV.U32 R15, RZ, RZ, R20 ;  /* 0x000000ffff0f7224 */ /* 0x010fe400078e0014 */
        /* <DEDUP_REMOVED lines=109> */
[----:B------:R-:W-:Y:S01]  /*3ba50*/  MOV R8, R15 ;  /* 0x0000000f00087202 */ /* 0x000fe20000000f00 */
[----:B------:R-:W-:-:S02]  /*3ba60*/  IMAD.MOV.U32 R9, RZ, RZ, R14 ;  /* 0x000000ffff097224 */ /* 0x000fc400078e000e */
[----:B------:R1:W-:Y:S04]  /*3ba70*/  STL.64 [R1+0xe0], R16 ;  /* 0x0000e01001007387 */ /* 0x0003e80000100a00 */
[----:B------:R4:W-:Y:S04]  /*3ba80*/  STL.64 [R1+0xe8], R18 ;  /* 0x0000e81201007387 */ /* 0x0009e80000100a00 */
[----:B------:R-:W-:Y:S01]  /*3ba90*/  LDS R14, [R0+UR10+0x93000] ;  /* 0x0930000a000e7984 */ /* 0x000fe20008000800 */
[----:B-1----:R-:W-:Y:S02]  /*3baa0*/  IMAD.MOV.U32 R16, RZ, RZ, R29 ;  /* 0x000000ffff107224 */ /* 0x002fe400078e001d */
        /* <DEDUP_REMOVED lines=24> */
[----:B------:R-:W-:Y:S01]  /*3bc30*/  IMAD.MOV.U32 R2, RZ, RZ, R8 ;  /* 0x000000ffff027224 */ /* 0x000fe200078e0008 */
[----:B------:R-:W-:Y:S02]  /*3bc40*/  MOV R3, R9 ;  /* 0x0000000900037202 */ /* 0x000fe40000000f00 */
        /* <DEDUP_REMOVED lines=25> */
[----:B------:R-:W-:Y:S04]  /*3bde0*/  STL.64 [R1+0x80], R24 ;  /* 0x0000801801007387 */ /* 0x000fe80000100a00 */
[----:B------:R1:W-:Y:S01]  /*3bdf0*/  STL [R1+0x88], R26 ;  /* 0x0000881a01007387 */ /* 0x0003e20000100800 */
[----:B------:R-:W-:-:S03]  /*3be00*/  IMAD.MOV.U32 R8, RZ, RZ, R27 ;  /* 0x000000ffff087224 */ /* 0x000fc600078e001b */
[----:B-1----:R-:W3:Y:S04]  /*3be10*/  LDL.LU.64 R26, [R1+0x2bf0] ;  /* 0x002bf000011a7983 */ /* 0x002ee80000300a00 */
[----:B------:R-:W3:Y:S01]  /*3be20*/  LDL.LU.64 R24, [R1+0x2be8] ;  /* 0x002be80001187983 */ /* 0x000ee20000300a00 */
[----:B----4-:R-:W-:Y:S01]  /*3be30*/  HMMA.1688.F32.TF32 R16, R20, R4, R16 ;  /* 0x000000041410723c */ /* 0x010fe20000081010 */
[----:B------:R-:W-:-:S05]  /*3be40*/  LOP3.LUT R9, R0, 0x20, RZ, 0x3c, !PT ;  /* 0x0000002000097812 */ /* 0x000fca00078e3cff */
[----:B------:R-:W-:-:S13]  /*3be50*/  LDS R15, [R9+UR10+0x93000] ;  /* 0x0930000a090f7984 */ /* 0x000fda0008000800 */
[----:B------:R-:W-:Y:S01]  /*3be60*/  IMAD.MOV.U32 R28, RZ, RZ, R18 ;  /* 0x000000ffff1c7224 */ /* 0x000fe200078e0012 */
[----:B------:R-:W-:Y:S01]  /*3be70*/  STL.64 [R1+0x70], R16 ;  /* 0x0000701001007387 */ /* 0x000fe20000100a00 */
[----:B------:R-:W-:-:S03]  /*3be80*/  IMAD.MOV.U32 R29, RZ, RZ, R19 ;  /* 0x000000ffff1d7224 */ /* 0x000fc600078e0013 */
[----:B--2---:R1:W-:Y:S04]  /*3be90*/  STL.64 [R1+0x2bd8], R6 ;  /* 0x002bd80601007387 */ /* 0x0043e80000100a00 */
[----:B------:R-:W-:Y:S04]  /*3bea0*/  STL [R1+0x2944], R29 ;  /* 0x0029441d01007387 */ /* 0x000fe80000100800 */
[----:B------:R-:W-:Y:S04]  /*3beb0*/  STL [R1+0x2940], R28 ;  /* 0x0029401c01007387 */ /* 0x000fe80000100800 */
[----:B-1----:R-:W2:Y:S01]  /*3bec0*/  LDL.64 R6, [R1+0x48] ;  /* 0x0000480001067983 */ /* 0x002ea20000100a00 */
[----:B---3--:R-:W-:Y:S03]  /*3bed0*/  HMMA.1688.F32.TF32 R16, R20, R12, R24 ;  /* 0x0000000c1410723c */ /* 0x008fe60000081018 */
[----:B------:R-:W-:Y:S04]  /*3bee0*/  LDS R22, [R0+UR10+0x93100] ;  /* 0x0931000a00167984 */ /* 0x000fe80008000800 */
        /* <DEDUP_REMOVED lines=14> */
[----:B------:R-:W3:Y:S04]  /*3bfd0*/  LDS R17, [R9+UR10+0x92080] ;  /* 0x0920800a09117984 */ /* 0x000ee80008000800 */
[----:B-1----:R-:W-:Y:S04]  /*3bfe0*/  STL.64 [R1+0x2b70], R18 ;  /* 0x002b701201007387 */ /* 0x002fe80000100a00 */
[----:B---3--:R-:W-:Y:S04]  /*3bff0*/  STL.64 [R1+0x2b68], R16 ;  /* 0x002b681001007387 */ /* 0x008fe80000100a00 */
[----:B------:R-:W-:Y:S04]  /*3c000*/  STL.64 [R1+0x2ae0], R22 ;  /* 0x002ae01601007387 */ /* 0x000fe80000100a00 */
[----:B------:R1:W-:Y:S04]  /*3c010*/  STL.64 [R1+0x2ad8], R20 ;  /* 0x002ad81401007387 */ /* 0x0003e80000100a00 */
[----:B-1----:R-:W3:Y:S04]  /*3c020*/  LDL.LU R20, [R1+0x300] ;  /* 0x0003000001147983 */ /* 0x002ee80000300800 */
[----:B------:R-:W3:Y:S01]  /*3c030*/  LDL.LU R21, [R1+0x304] ;  /* 0x0003040001157983 */ /* 0x000ee20000300800 */
[----:B-----5:R-:W-:-:S02]  /*3c040*/  IMAD.MOV.U32 R22, RZ, RZ, R10 ;  /* 0x000000ffff167224 */ /* 0x020fc400078e000a */
[----:B------:R-:W-:Y:S01]  /*3c050*/  IMAD.MOV.U32 R23, RZ, RZ, R11 ;  /* 0x000000ffff177224 */ /* 0x000fe200078e000b */
[----:B------:R-:W4:Y:S04]  /*3c060*/  LDL.LU R10, [R1+0x2be4] ;  /* 0x002be400010a7983 */ /* 0x000f280000300800 */
[----:B------:R-:W4:Y:S04]  /*3c070*/  LDL.LU R11, [R1+0x2be0] ;  /* 0x002be000010b7983 */ /* 0x000f280000300800 */
[----:B------:R-:W5:Y:S04]  /*3c080*/  LDL.LU R16, [R1+0x430] ;  /* 0x0004300001107983 */ /* 0x000f680000300800 */
[----:B------:R-:W5:Y:S04]  /*3c090*/  LDL.LU R17, [R1+0x434] ;  /* 0x0004340001117983 */ /* 0x000f680000300800 */
[----:B------:R-:W5:Y:S04]  /*3c0a0*/  LDL.LU R18, [R1+0x438] ;  /* 0x0004380001127983 */ /* 0x000f680000300800 */
[----:B------:R-:W5:Y:S04]  /*3c0b0*/  LDL.LU R19, [R1+0x43c] ;  /* 0x00043c0001137983 */ /* 0x000f680000300800 */
[----:B------:R1:W-:Y:S04]  /*3c0c0*/  STL.64 [R1+0x2af0], R22 ;  /* 0x002af01601007387 */ /* 0x0003e80000100a00 */
[----:B---3--:R3:W-:Y:S04]  /*3c0d0*/  STL.64 [R1+0x2ae8], R20 ;  /* 0x002ae81401007387 */ /* 0x0087e80000100a00 */
[----:B-1----:R-:W2:Y:S04]  /*3c0e0*/  LDL.64 R22, [R1+0x8] ;  /* 0x0000080001167983 */ /* 0x002ea80000100a00 */
[----:B--2---:R1:W-:Y:S04]  /*3c0f0*/  STL.64 [R1+0x2bb0], R22 ;  /* 0x002bb01601007387 */ /* 0x0043e80000100a00 */
[----:B---3--:R-:W2:Y:S04]  /*3c100*/  LDL.LU R20, [R1+0x410] ;  /* 0x0004100001147983 */ /* 0x008ea80000300800 */
        /* <DEDUP_REMOVED lines=9> */
[----:B----4-:R1:W-:Y:S04]  /*3c1a0*/  STL.64 [R1+0x2ba8], R10 ;  /* 0x002ba80a01007387 */ /* 0x0103e80000100a00 */
[----:B------:R-:W-:Y:S04]  /*3c1b0*/  STL.64 [R1+0x2ba0], R8 ;  /* 0x002ba00801007387 */ /* 0x000fe80000100a00 */
[----:B-1----:R-:W5:Y:S04]  /*3c1c0*/  LDL.64 R10, [R1+0x38] ;  /* 0x00003800010a7983 */ /* 0x002f680000100a00 */
[----:B------:R-:W-:Y:S04]  /*3c1d0*/  STL.64 [R1+0x2a68], R26 ;  /* 0x002a681a01007387 */ /* 0x000fe80000100a00 */
[----:B------:R1:W-:Y:S04]  /*3c1e0*/  STL.64 [R1+0x2a60], R24 ;  /* 0x002a601801007387 */ /* 0x0003e80000100a00 */
[----:B-1----:R-:W3:Y:S04]  /*3c1f0*/  LDL.LU R24, [R1+0x440] ;  /* 0x0004400001187983 */ /* 0x002ee80000300800 */
[----:B------:R-:W3:Y:S04]  /*3c200*/  LDL.LU R25, [R1+0x444] ;  /* 0x0004440001197983 */ /* 0x000ee80000300800 */
[----:B------:R-:W3:Y:S04]  /*3c210*/  LDL.LU R26, [R1+0x448] ;  /* 0x00044800011a7983 */ /* 0x000ee80000300800 */
[----:B------:R-:W3:Y:S01]  /*3c220*/  LDL.LU R27, [R1+0x44c] ;  /* 0x00044c00011b7983 */ /* 0x000ee20000300800 */
[----:B------:R-:W-:Y:S01]  /*3c230*/  IMAD.MOV.U32 R3, RZ, RZ, R6 ;  /* 0x000000ffff037224 */ /* 0x000fe200078e0006 */
[----:B------:R-:W-:Y:S01]  /*3c240*/  MOV R2, R7 ;  /* 0x0000000700027202 */ /* 0x000fe20000000f00 */
[----:B---3--:R-:W-:Y:S01]  /*3c250*/  HMMA.1688.F32.TF32 R24, R12, R6, R24 ;  /* 0x000000060c18723c */ /* 0x008fe20000081018 */
[----:B------:R-:W3:-:S15]  /*3c260*/  LDL.LU.64 R6, [R1+0x2bd8] ;  /* 0x002bd80001067983 */ /* 0x000ede0000300a00 */
[----:B------:R-:W-:-:S03]  /*3c270*/  NOP ;  /* 0x0000000000007918 */ /* 0x000fc60000000000 */
[----:B------:R-:W-:Y:S01]  /*3c280*/  IMAD.MOV.U32 R5, RZ, RZ, R26 ;  /* 0x000000ffff057224 */ /* 0x000fe200078e001a */
[----:B------:R5:W-:Y:S01]  /*3c290*/  STL.64 [R1+0x440], R24 ;  /* 0x0004401801007387 */ /* 0x000be20000100a00 */
[----:B------:R-:W-:Y:S02]  /*3c2a0*/  IMAD.MOV.U32 R4, RZ, RZ, R27 ;  /* 0x000000ffff047224 */ /* 0x000fe400078e001b */
[----:B-----5:R-:W-:Y:S03]  /*3c2b0*/  HMMA.1688.F32.TF32 R24, R12, R10, R16 ;  /* 0x0000000a0c18723c */ /* 0x020fe60000081010 */
[----:B------:R1:W-:Y:S04]  /*3c2c0*/  STL [R1+0x278c], R4 ;  /* 0x00278c0401007387 */ /* 0x0003e80000100800 */
[----:B------:R-:W-:Y:S01]  /*3c2d0*/  STL [R1+0x2788], R5 ;  /* 0x0027880501007387 */ /* 0x000fe20000100800 */
[----:B-1----:R-:W-:-:S11]  /*3c2e0*/  IMAD.MOV.U32 R4, RZ, RZ, R11 ;  /* 0x000000ffff047224 */ /* 0x002fd600078e000b */
[----:B------:R-:W-:Y:S04]  /*3c2f0*/  STL.64 [R1+0x430], R24 ;  /* 0x0004301801007387 */ /* 0x000fe80000100a00 */
[----:B------:R-:W-:Y:S04]  /*3c300*/  STL.64 [R1+0x438], R26 ;  /* 0x0004381a01007387 */ /* 0x000fe80000100a00 */
[----:B---3--:R1:W-:Y:S04]  /*3c310*/  STL.64 [R1+0x2bd0], R6 ;  /* 0x002bd00601007387 */ /* 0x0083e80000100a00 */
[----:B------:R-:W-:Y:S04]  /*3c320*/  STL [R1+0x2bc8], R4 ;  /* 0x002bc80401007387 */ /* 0x000fe80000100800 */
[----:B-1----:R-:W2:Y:S04]  /*3c330*/  LDL.64 R6, [R1+0x28] ;  /* 0x0000280001067983 */ /* 0x002ea80000100a00 */
        /* <DEDUP_REMOVED lines=10> */
[----:B--2---:R-:W-:Y:S03]  /*3c3e0*/  HMMA.1688.F32.TF32 R20, R12, R6, R20 ;  /* 0x000000060c14723c */ /* 0x004fe60000081014 */
[----:B------:R-:W2:Y:S01]  /*3c3f0*/  LDL.LU R8, [R1+0x400] ;  /* 0x0004000001087983 */ /* 0x000ea20000300800 */
[----:B------:R-:W-:-:S03]  /*3c400*/  IMAD.MOV.U32 R16, RZ, RZ, R10 ;  /* 0x000000ffff107224 */ /* 0x000fc600078e000a */
[----:B------:R-:W2:Y:S04]  /*3c410*/  LDL.LU R9, [R1+0x404] ;  /* 0x0004040001097983 */ /* 0x000ea80000300800 */
[----:B------:R-:W2:Y:S04]  /*3c420*/  LDL.LU R10, [R1+0x408] ;  /* 0x00040800010a7983 */ /* 0x000ea80000300800 */
[----:B------:R-:W2:Y:S01]  /*3c430*/  LDL.LU R11, [R1+0x40c] ;  /* 0x00040c00010b7983 */ /* 0x000ea20000300800 */
[----:B------:R-:W-:Y:S02]  /*3c440*/  IMAD.MOV.U32 R18, RZ, RZ, R6 ;  /* 0x000000ffff127224 */ /* 0x000fe400078e0006 */
[----:B------:R-:W-:-:S02]  /*3c450*/  IMAD.MOV.U32 R17, RZ, RZ, R7 ;  /* 0x000000ffff117224 */ /* 0x000fc400078e0007 */
[----:B------:R-:W-:Y:S01]  /*3c460*/  IMAD.MOV.U32 R5, RZ, RZ, R20 ;  /* 0x000000ffff057224 */ /* 0x000fe200078e0014 */
[----:B----4-:R1:W-:Y:S04]  /*3c470*/  STL.64 [R1+0x2b10], R26 ;  /* 0x002b101a01007387 */ /* 0x0103e80000100a00 */
[----:B---3--:R-:W-:Y:S04]  /*3c480*/  STL.64 [R1+0x2b08], R24 ;  /* 0x002b081801007387 */ /* 0x008fe80000100a00 */
[----:B-1----:R-:W3:Y:S04]  /*3c490*/  LDL.64 R26, [R1+0x18] ;  /* 0x00001800011a7983 */ /* 0x002ee80000100a00 */
[----:B------:R-:W4:Y:S04]  /*3c4a0*/  LDL.LU.64 R6, [R1+0x2bd0] ;  /* 0x002bd00001067983 */ /* 0x000f280000300a00 */
[----:B------:R-:W5:Y:S04]  /*3c4b0*/  LDL.LU R4, [R1+0x2bc8] ;  /* 0x002bc80001047983 */ /* 0x000f680000300800 */
[----:B------:R-:W-:Y:S04]  /*3c4c0*/  STL [R1+0x424], R21 ;  /* 0x0004241501007387 */ /* 0x000fe80000100800 */
[----:B------:R1:W-:Y:S04]  /*3c4d0*/  STL.64 [R1+0x428], R22 ;  /* 0x0004281601007387 */ /* 0x0003e80000100a00 */
[----:B-1----:R-:W3:Y:S04]  /*3c4e0*/  LDL.LU.64 R22, [R1+0x2bc0] ;  /* 0x002bc00001167983 */ /* 0x002ee80000300a00 */
[----:B------:R-:W3:Y:S04]  /*3c4f0*/  LDL.LU.64 R20, [R1+0x2bb8] ;  /* 0x002bb80001147983 */ /* 0x000ee80000300a00 */
[----:B------:R-:W-:Y:S01]  /*3c500*/  STL [R1+0x2790], R5 ;  /* 0x0027900501007387 */ /* 0x000fe20000100800 */
[----:B---3--:R-:W-:Y:S03]  /*3c510*/  HMMA.1688.F32.TF32 R20, R12, R26, R20 ;  /* 0x0000001a0c14723c */ /* 0x008fe60000081014 */
[----:B----4-:R-:W-:-:S15]  /*3c520*/  STL.64 [R1+0x2b88], R6 ;  /* 0x002b880601007387 */ /* 0x010fde0000100a00 */
[----:B------:R-:W-:Y:S01]  /*3c530*/  NOP ;  /* 0x0000000000007918 */ /* 0x000fe20000000000 */
[----:B------:R-:W-:Y:S04]  /*3c540*/  STL.64 [R1+0x410], R20 ;  /* 0x0004101401007387 */ /* 0x000fe80000100a00 */
[----:B------:R1:W-:Y:S04]  /*3c550*/  STL.64 [R1+0x418], R22 ;  /* 0x0004181601007387 */ /* 0x0003e80000100a00 */
[----:B-1----:R-:W2:Y:S04]  /*3c560*/  LDL.LU.64 R22, [R1+0x2bb0] ;  /* 0x002bb00001167983 */ /* 0x002ea80000300a00 */
[----:B------:R1:W-:Y:S02]  /*3c570*/  STL.64 [R1+0x2b20], R26 ;  /* 0x002b201a01007387 */ /* 0x0003e40000100a00 */
[----:B-1----:R-:W-:-:S02]  /*3c580*/  IMAD.MOV.U32 R26, RZ, RZ, R18 ;  /* 0x000000ffff1a7224 */ /* 0x002fc400078e0012 */
[----:B------:R-:W3:Y:S01]  /*3c590*/  LDL.64 R18, [R1+0x68] ;  /* 0x0000680001127983 */ /* 0x000ee20000100a00 */
[----:B------:R-:W-:Y:S01]  /*3c5a0*/  IMAD.MOV.U32 R27, RZ, RZ, R17 ;  /* 0x000000ffff1b7224 */ /* 0x000fe200078e0011 */
[----:B--2---:R-:W-:Y:S02]  /*3c5b0*/  HMMA.1688.F32.TF32 R8, R12, R22, R8 ;  /* 0x000000160c08723c */ /* 0x004fe40000081008 */
[----:B---3--:R-:W-:Y:S04]  /*3c5c0*/  STL.64 [R1+0x2b80], R18 ;  /* 0x002b801201007387 */ /* 0x008fe80000100a00 */
[----:B------:R1:W-:Y:S02]  /*3c5d0*/  STL.64 [R1+0x2b38], R26 ;  /* 0x002b381a01007387 */ /* 0x0003e40000100a00 */
[----:B-1----:R-:W-:Y:S01]  /*3c5e0*/  IMAD.MOV.U32 R26, RZ, RZ, R16 ;  /* 0x000000ffff1a7224 */ /* 0x002fe200078e0010 */
[----:B-----5:R-:W-:-:S05]  /*3c5f0*/  MOV R27, R4 ;  /* 0x00000004001b7202 */ /* 0x020fca0000000f00 */
[----:B------:R1:W-:Y:S04]  /*3c600*/  STL.64 [R1+0x2b50], R26 ;  /* 0x002b501a01007387 */ /* 0x0003e80000100a00 */
[----:B------:R-:W2:Y:S04]  /*3c610*/  LDL.LU R4, [R1+0x3f0] ;  /* 0x0003f00001047983 */ /* 0x000ea80000300800 */
[----:B------:R-:W2:Y:S04]  /*3c620*/  LDL.LU R5, [R1+0x3f4] ;  /* 0x0003f40001057983 */ /* 0x000ea80000300800 */
[----:B------:R-:W2:Y:S04]  /*3c630*/  LDL.LU R6, [R1+0x3f8] ;  /* 0x0003f80001067983 */ /* 0x000ea80000300800 */
[----:B------:R-:W2:Y:S04]  /*3c640*/  LDL.LU R7, [R1+0x3fc] ;  /* 0x0003fc0001077983 */ /* 0x000ea80000300800 */
[----:B------:R-:W3:Y:S04]  /*3c650*/  LDL.LU R16, [R1+0x3e0] ;  /* 0x0003e00001107983 */ /* 0x000ee80000300800 */
[----:B------:R-:W3:Y:S04]  /*3c660*/  LDL.LU R17, [R1+0x3e4] ;  /* 0x0003e40001117983 */ /* 0x000ee80000300800 */
[----:B------:R-:W3:Y:S04]  /*3c670*/  LDL.LU R18, [R1+0x3e8] ;  /* 0x0003e80001127983 */ /* 0x000ee80000300800 */
[----:B------:R-:W3:Y:S01]  /*3c680*/  LDL.LU R19, [R1+0x3ec] ;  /* 0x0003ec0001137983 */ /* 0x000ee20000300800 */
[----:B-1----:R-:W-:-:S02]  /*3c690*/  IMAD.MOV.U32 R26, RZ, RZ, R3 ;  /* 0x000000ffff1a7224 */ /* 0x002fc400078e0003 */
[----:B------:R-:W-:-:S05]  /*3c6a0*/  IMAD.MOV.U32 R27, RZ, RZ, R2 ;  /* 0x000000ffff1b7224 */ /* 0x000fca00078e0002 */
        /* <DEDUP_REMOVED lines=8> */
[----:B------:R-:W2:Y:S04]  /*3c730*/  LDL.LU.64 R8, [R1+0x2ba0] ;  /* 0x002ba00001087983 */ /* 0x000ea80000300a00 */
        /* <DEDUP_REMOVED lines=30> */
[----:B-1----:R-:W3:Y:S02]  /*3c920*/  LDL.LU.64 R6, [R1+0x2b88] ;  /* 0x002b880001067983 */ /* 0x002ee40000300a00 */
        /* <DEDUP_REMOVED lines=58> */
[----:B------:R-:W-:Y:S04]  /*3ccd0*/  STL.64 [R1+0x2a80], R10 ;  /* 0x002a800a01007387 */ /* 0x000fe80000100a00 */
[----:B------:R1:W-:Y:S04]  /*3cce0*/  STL.64 [R1+0x2a78], R8 ;  /* 0x002a780801007387 */ /* 0x0003e80000100a00 */
[----:B-1----:R-:W4:Y:S04]  /*3ccf0*/  LDL.LU R8, [R1+0x2f0] ;  /* 0x0002f00001087983 */ /* 0x002f280000300800 */
[----:B------:R-:W4:Y:S04]  /*3cd00*/  LDL.LU R9, [R1+0x2f4] ;  /* 0x0002f40001097983 */ /* 0x000f280000300800 */
[----:B------:R-:W4:Y:S04]  /*3cd10*/  LDL.LU R10, [R1+0x2f8] ;  /* 0x0002f800010a7983 */ /* 0x000f280000300800 */
[----:B------:R-:W4:Y:S04]  /*3cd20*/  LDL.LU R11, [R1+0x2fc] ;  /* 0x0002fc00010b7983 */ /* 0x000f280000300800 */
[----:B------:R-:W-:Y:S01]  /*3cd30*/  STL.64 [R1+0x2ab8], R6 ;  /* 0x002ab80601007387 */ /* 0x000fe20000100a00 */
[----:B----4-:R-:W-:-:S15]  /*3cd40*/  HMMA.1688.F32.TF32 R8, R16, R6, R8 ;  /* 0x000000061008723c */ /* 0x010fde0000081008 */
[----:B------:R-:W-:-:S04]  /*3cd50*/  NOP ;  /* 0x0000000000007918 */ /* 0x000fc80000000000 */
[----:B------:R1:W-:Y:S04]  /*3cd60*/  STL.64 [R1+0x2f0], R8 ;  /* 0x0002f00801007387 */ /* 0x0003e80000100a00 */
[----:B------:R4:W-:Y:S04]  /*3cd70*/  STL.64 [R1+0x2f8], R10 ;  /* 0x0002f80a01007387 */ /* 0x0009e80000100a00 */
[----:B-1----:R-:W5:Y:S04]  /*3cd80*/  LDL.LU R8, [R1+0x210] ;  /* 0x0002100001087983 */ /* 0x002f680000300800 */
[----:B------:R-:W5:Y:S04]  /*3cd90*/  LDL.LU R9, [R1+0x214] ;  /* 0x0002140001097983 */ /* 0x000f680000300800 */
[----:B----4-:R-:W4:Y:S04]  /*3cda0*/  LDL.LU R10, [R1+0x218] ;  /* 0x00021800010a7983 */ /* 0x010f280000300800 */
[----:B------:R-:W4:Y:S04]  /*3cdb0*/  LDL.LU R11, [R1+0x21c] ;  /* 0x00021c00010b7983 */ /* 0x000f280000300800 */
[----:B----4-:R1:W-:Y:S04]  /*3cdc0*/  STL.64 [R1+0x2a90], R10 ;  /* 0x002a900a01007387 */ /* 0x0103e80000100a00 */
[----:B-----5:R-:W-:Y:S01]  /*3cdd0*/  STL.64 [R1+0x2a88], R8 ;  /* 0x002a880801007387 */ /* 0x020fe20000100a00 */
[----:B-1----:R-:W-:-:S02]  /*3cde0*/  IMAD.MOV.U32 R10, RZ, RZ, R5 ;  /* 0x000000ffff0a7224 */ /* 0x002fc400078e0005 */
[----:B------:R-:W-:-:S05]  /*3cdf0*/  IMAD.MOV.U32 R11, RZ, RZ, R4 ;  /* 0x000000ffff0b7224 */ /* 0x000fca00078e0004 */
[----:B------:R2:W-:Y:S04]  /*3ce00*/  STL.64 [R1+0x2aa8], R10 ;  /* 0x002aa80a01007387 */ /* 0x0005e80000100a00 */
[----:B------:R-:W4:Y:S01]  /*3ce10*/  LDL.LU R4, [R1+0x240] ;  /* 0x0002400001047983 */ /* 0x000f220000300800 */
[----:B--2---:R-:W-:-:S15]  /*3ce20*/  HMMA.1688.F32.TF32 R8, R16, R14, R24 ;  /* 0x0000000e1008723c */ /* 0x004fde0000081018 */
[----:B------:R-:W-:-:S04]  /*3ce30*/  NOP ;  /* 0x0000000000007918 */ /* 0x000fc80000000000 */
[----:B------:R-:W-:Y:S04]  /*3ce40*/  STL.64 [R1+0x260], R8 ;  /* 0x0002600801007387 */ /* 0x000fe80000100a00 */
[----:B------:R1:W-:Y:S04]  /*3ce50*/  STL.64 [R1+0x268], R10 ;  /* 0x0002680a01007387 */ /* 0x0003e80000100a00 */
[----:B------:R-:W4:Y:S04]  /*3ce60*/  LDL.LU R5, [R1+0x244] ;  /* 0x0002440001057983 */ /* 0x000f280000300800 */
[----:B------:R-:W2:Y:S04]  /*3ce70*/  LDL.LU R6, [R1+0x248] ;  /* 0x0002480001067983 */ /* 0x000ea80000300800 */
[----:B------:R-:W2:Y:S04]  /*3ce80*/  LDL.LU R7, [R1+0x24c] ;  /* 0x00024c0001077983 */ /* 0x000ea80000300800 */
[----:B--2---:R2:W-:Y:S04]  /*3ce90*/  STL.64 [R1+0x2ac8], R6 ;  /* 0x002ac80601007387 */ /* 0x0045e80000100a00 */
[----:B----4-:R-:W-:Y:S04]  /*3cea0*/  STL.64 [R1+0x2ac0], R4 ;  /* 0x002ac00401007387 */ /* 0x010fe80000100a00 */
[----:B-1----:R-:W4:Y:S04]  /*3ceb0*/  LDL.64 R10, [R1+0x28] ;  /* 0x00002800010a7983 */ /* 0x002f280000100a00 */
[----:B--2---:R-:W3:Y:S04]  /*3cec0*/  LDL.64 R6, [R1+0x48] ;  /* 0x0000480001067983 */ /* 0x004ee80000100a00 */
[----:B----4-:R1:W-:Y:S04]  /*3ced0*/  STL.64 [R1+0x2ab0], R10 ;  /* 0x002ab00a01007387 */ /* 0x0103e80000100a00 */
[----:B-1----:R-:W2:Y:S04]  /*3cee0*/  LDL.64 R10, [R1+0x38] ;  /* 0x00003800010a7983 */ /* 0x002ea80000100a00 */
[----:B--2---:R1:W-:Y:S04]  /*3cef0*/  STL.64 [R1+0x2ad0], R10 ;  /* 0x002ad00a01007387 */ /* 0x0043e80000100a00 */
[----:B------:R-:W3:Y:S04]  /*3cf00*/  LDL.LU R8, [R1+0x250] ;  /* 0x0002500001087983 */ /* 0x000ee80000300800 */
[----:B------:R-:W3:Y:S04]  /*3cf10*/  LDL.LU R9, [R1+0x254] ;  /* 0x0002540001097983 */ /* 0x000ee80000300800 */
[----:B-1----:R-:W3:Y:S04]  /*3cf20*/  LDL.LU R10, [R1+0x258] ;  /* 0x00025800010a7983 */ /* 0x002ee80000300800 */
[----:B------:R-:W3:Y:S04]  /*3cf30*/  LDL.LU R11, [R1+0x25c] ;  /* 0x00025c00010b7983 */ /* 0x000ee80000300800 */
        /* <DEDUP_REMOVED lines=27> */
[----:B--2---:R-:W-:Y:S04]  /*3d0f0*/  STL.64 [R1+0x29e0], R16 ;  /* 0x0029e01001007387 */ /* 0x004fe80000100a00 */
[----:B------:R-:W-:Y:S04]  /*3d100*/  STL.64 [R1+0x250], R8 ;  /* 0x0002500801007387 */ /* 0x000fe80000100a00 */
[----:B------:R2:W-:Y:S01]  /*3d110*/  STL.64 [R1+0x258], R10 ;  /* 0x0002580a01007387 */ /* 0x0005e20000100a00 */
[----:B-1----:R-:W-:-:S02]  /*3d120*/  IMAD.MOV.U32 R18, RZ, RZ, R3 ;  /* 0x000000ffff127224 */ /* 0x002fc400078e0003 */
[----:B------:R-:W-:Y:S02]  /*3d130*/  IMAD.MOV.U32 R19, RZ, RZ, R2 ;  /* 0x000000ffff137224 */ /* 0x000fe400078e0002 */
[----:B------:R-:W-:Y:S01]  /*3d140*/  IMAD.MOV.U32 R3, RZ, RZ, R6 ;  /* 0x000000ffff037224 */ /* 0x000fe200078e0006 */
[----:B--2---:R-:W2:Y:S01]  /*3d150*/  LDL.LU.64 R10, [R1+0x2ad0] ;  /* 0x002ad000010a7983 */ /* 0x004ea20000300a00 */
[----:B------:R-:W-:-:S03]  /*3d160*/  IMAD.MOV.U32 R2, RZ, RZ, R7 ;  /* 0x000000ffff027224 */ /* 0x000fc600078e0007 */
[----:B------:R-:W2:Y:S04]  /*3d170*/  LDL.LU.64 R6, [R1+0x2ac8] ;  /* 0x002ac80001067983 */ /* 0x000ea80000300a00 */
[----:B------:R-:W2:Y:S02]  /*3d180*/  LDL.LU.64 R4, [R1+0x2ac0] ;  /* 0x002ac00001047983 */ /* 0x000ea40000300a00 */
[----:B--2---:R-:W-:-:S15]  /*3d190*/  HMMA.1688.F32.TF32 R4, R20, R10, R4 ;  /* 0x0000000a1404723c */ /* 0x004fde0000081004 */
[----:B------:R-:W-:-:S04]  /*3d1a0*/  NOP ;  /* 0x0000000000007918 */ /* 0x000fc80000000000 */
[----:B------:R1:W-:Y:S04]  /*3d1b0*/  STL.64 [R1+0x240], R4 ;  /* 0x0002400401007387 */ /* 0x0003e80000100a00 */
[----:B------:R2:W-:Y:S01]  /*3d1c0*/  STL.64 [R1+0x248], R6 ;  /* 0x0002480601007387 */ /* 0x0005e20000100a00 */
[----:B-1----:R-:W-:-:S03]  /*3d1d0*/  IMAD.MOV.U32 R5, RZ, RZ, R10 ;  /* 0x000000ffff057224 */ /* 0x002fc600078e000a */
[----:B--2---:R-:W2:Y:S01]  /*3d1e0*/  LDL.LU.64 R6, [R1+0x2ab8] ;  /* 0x002ab80001067983 */ /* 0x004ea20000300a00 */
[----:B------:R-:W-:-:S03]  /*3d1f0*/  MOV R4, R11 ;  /* 0x0000000b00047202 */ /* 0x000fc60000000f00 */
[----:B------:R-:W4:Y:S02]  /*3d200*/  LDL.LU.64 R10, [R1+0x2ab0] ;  /* 0x002ab000010a7983 */ /* 0x000f240000300a00 */
[----:B----4-:R-:W-:-:S15]  /*3d210*/  HMMA.1688.F32.TF32 R12, R20, R10, R12 ;  /* 0x0000000a140c723c */ /* 0x010fde000008100c */
[----:B------:R-:W-:-:S04]  /*3d220*/  NOP ;  /* 0x0000000000007918 */ /* 0x000fc80000000000 */
[----:B------:R1:W-:Y:S04]  /*3d230*/  STL.64 [R1+0x230], R12 ;  /* 0x0002300c01007387 */ /* 0x0003e80000100a00 */
[----:B------:R-:W-:Y:S01]  /*3d240*/  STL.64 [R1+0x238], R14 ;  /* 0x0002380e01007387 */ /* 0x000fe20000100a00 */
[----:B-1----:R-:W-:Y:S02]  /*3d250*/  IMAD.MOV.U32 R13, RZ, RZ, R10 ;  /* 0x000000ffff0d7224 */ /* 0x002fe400078e000a */
[----:B------:R-:W-:Y:S02]  /*3d260*/  IMAD.MOV.U32 R12, RZ, RZ, R11 ;  /* 0x000000ffff0c7224 */ /* 0x000fe400078e000b */
[----:B------:R-:W3:Y:S02]  /*3d270*/  LDL.LU.64 R10, [R1+0x2aa8] ;  /* 0x002aa800010a7983 */ /* 0x000ee40000300a00 */
[----:B---3--:R-:W-:Y:S02]  /*3d280*/  HMMA.1688.F32.TF32 R8, R20, R10, R24 ;  /* 0x0000000a1408723c */ /* 0x008fe40000081018 */
[----:B------:R-:W3:Y:S04]  /*3d290*/  LDL.LU.64 R26, [R1+0x2aa0] ;  /* 0x002aa000011a7983 */ /* 0x000ee80000300a00 */
[----:B------:R-:W3:-:S13]  /*3d2a0*/  LDL.LU.64 R24, [R1+0x2a98] ;  /* 0x002a980001187983 */ /* 0x000eda0000300a00 */
        /* <DEDUP_REMOVED lines=8> */
[----:B-1----:R-:W3:Y:S04]  /*3d330*/  LDL.LU.64 R10, [R1+0x2a80] ;  /* 0x002a8000010a7983 */ /* 0x002ee80000300a00 */
[----:B------:R-:W4:Y:S04]  /*3d340*/  LDL.LU.64 R8, [R1+0x2a78] ;  /* 0x002a780001087983 */ /* 0x000f280000300a00 */
[----:B------:R1:W-:Y:S04]  /*3d350*/  STL.64 [R1+0x2a00], R18 ;  /* 0x002a001201007387 */ /* 0x0003e80000100a00 */
[----:B-1----:R-:W5:Y:S04]  /*3d360*/  LDL.64 R18, [R1+0x18] ;  /* 0x0000180001127983 */ /* 0x002f680000100a00 */
[----:B-----5:R1:W-:Y:S02]  /*3d370*/  STL.64 [R1+0x2a18], R18 ;  /* 0x002a181201007387 */ /* 0x0203e40000100a00 */
[----:B-1----:R-:W-:-:S02]  /*3d380*/  IMAD.MOV.U32 R18, RZ, RZ, R13 ;  /* 0x000000ffff127224 */ /* 0x002fc400078e000d */
[----:B------:R-:W-:Y:S02]  /*3d390*/  IMAD.MOV.U32 R19, RZ, RZ, R12 ;  /* 0x000000ffff137224 */ /* 0x000fe400078e000c */
[----:B---3--:R-:W-:Y:S03]  /*3d3a0*/  HMMA.1688.F32.TF32 R12, R20, R10, R24 ;  /* 0x0000000a140c723c */ /* 0x008fe60000081018 */
[----:B------:R1:W-:Y:S02]  /*3d3b0*/  STL.64 [R1+0x2a30], R18 ;  /* 0x002a301201007387 */ /* 0x0003e40000100a00 */
[----:B-1----:R-:W-:Y:S02]  /*3d3c0*/  IMAD.MOV.U32 R18, RZ, RZ, R5 ;  /* 0x000000ffff127224 */ /* 0x002fe400078e0005 */
[----:B------:R-:W-:-:S05]  /*3d3d0*/  IMAD.MOV.U32 R19, RZ, RZ, R4 ;  /* 0x000000ffff137224 */ /* 0x000fca00078e0004 */
[----:B------:R-:W-:Y:S07]  /*3d3e0*/  STL.64 [R1+0x2a48], R18 ;  /* 0x002a481201007387 */ /* 0x000fee0000100a00 */
[----:B------:R1:W-:Y:S04]  /*3d3f0*/  STL.64 [R1+0x200], R12 ;  /* 0x0002000c01007387 */ /* 0x0003e80000100a00 */
[----:B------:R3:W-:Y:S04]  /*3d400*/  STL.64 [R1+0x208], R14 ;  /* 0x0002080e01007387 */ /* 0x0007e80000100a00 */
[----:B------:R-:W5:Y:S04]  /*3d410*/  LDL.LU R24, [R1+0x160] ;  /* 0x0001600001187983 */ /* 0x000f680000300800 */
[----:B------:R-:W5:Y:S04]  /*3d420*/  LDL.LU R25, [R1+0x164] ;  /* 0x0001640001197983 */ /* 0x000f680000300800 */
[----:B------:R-:W5:Y:S04]  /*3d430*/  LDL.LU R26, [R1+0x168] ;  /* 0x00016800011a7983 */ /* 0x000f680000300800 */
[----:B------:R-:W5:Y:S04]  /*3d440*/  LDL.LU R27, [R1+0x16c] ;  /* 0x00016c00011b7983 */ /* 0x000f680000300800 */
[----:B-1----:R-:W2:Y:S04]  /*3d450*/  LDL.LU R12, [R1+0x1f0] ;  /* 0x0001f000010c7983 */ /* 0x002ea80000300800 */
[----:B------:R-:W2:Y:S04]  /*3d460*/  LDL.LU R13, [R1+0x1f4] ;  /* 0x0001f400010d7983 */ /* 0x000ea80000300800 */
[----:B---3--:R-:W2:Y:S04]  /*3d470*/  LDL.LU R14, [R1+0x1f8] ;  /* 0x0001f800010e7983 */ /* 0x008ea80000300800 */
[----:B------:R-:W2:Y:S04]  /*3d480*/  LDL.LU R15, [R1+0x1fc] ;  /* 0x0001fc00010f7983 */ /* 0x000ea80000300800 */
[----:B------:R-:W-:Y:S04]  /*3d490*/  STL.64 [R1+0x29f8], R10 ;  /* 0x0029f80a01007387 */ /* 0x000fe80000100a00 */
        /* <DEDUP_REMOVED lines=32> */
[----:B------:R-:W-:-:S02]  /*3d6a0*/  IMAD.MOV.U32 R18, RZ, RZ, R3 ;  /* 0x000000ffff127224 */ /* 0x000fc400078e0003 */
[----:B------:R-:W-:Y:S01]  /*3d6b0*/  IMAD.MOV.U32 R19, RZ, RZ, R2 ;  /* 0x000000ffff137224 */ /* 0x000fe200078e0002 */
[----:B------:R-:W-:Y:S04]  /*3d6c0*/  LDS R12, [R0+UR10+0x92380] ;  /* 0x0923800a000c7984 */ /* 0x000fe80008000800 */
[----:B-1----:R-:W5:Y:S02]  /*3d6d0*/  LDL.LU.64 R14, [R1+0x2a70] ;  /* 0x002a7000010e7983 */ /* 0x002f640000300a00 */
[----:B-----5:R-:W-:Y:S02]  /*3d6e0*/  HMMA.1688.F32.TF32 R20, R20, R14, R24 ;  /* 0x0000000e1414723c */ /* 0x020fe40000081018 */
        /* <DEDUP_REMOVED lines=40> */
[----:B-1----:R-:W2:Y:S04]  /*3d970*/  LDL.LU.64 R18, [R1+0x29e8] ;  /* 0x0029e80001127983 */ /* 0x002ea80000300a00 */
[----:B------:R-:W2:Y:S01]  /*3d980*/  LDL.LU.64 R16, [R1+0x29e0] ;  /* 0x0029e00001107983 */ /* 0x000ea20000300a00 */
[C---:B----4-:R-:W-:Y:S03]  /*3d990*/  HMMA.1688.F32.TF32 R20, R24.reuse, R6, R20 ;  /* 0x000000061814723c */ /* 0x050fe60000081014 */
[----:B---3--:R-:W-:Y:S05]  /*3d9a0*/  LDS R13, [R9+UR10+0x92380] ;  /* 0x0923800a090d7984 */ /* 0x008fea0008000800 */
[----:B--2---:R-:W-:-:S15]  /*3d9b0*/  HMMA.1688.F32.TF32 R16, R24, R10, R16 ;  /* 0x0000000a1810723c */ /* 0x004fde0000081010 */
[----:B------:R-:W-:-:S04]  /*3d9c0*/  NOP ;  /* 0x0000000000007918 */ /* 0x000fc80000000000 */
[----:B------:R-:W-:Y:S04]  /*3d9d0*/  STL.64 [R1+0x100], R16 ;  /* 0x0001001001007387 */ /* 0x000fe80000100a00 */
[----:B------:R1:W-:Y:S04]  /*3d9e0*/  STL.64 [R1+0x108], R18 ;  /* 0x0001081201007387 */ /* 0x0003e80000100a00 */
[----:B-1----:R-:W2:Y:S04]  /*3d9f0*/  LDL.LU.64 R18, [R1+0x29d8] ;  /* 0x0029d80001127983 */ /* 0x002ea80000300a00 */
[----:B------:R-:W2:Y:S04]  /*3da00*/  LDL.LU.64 R16, [R1+0x29d0] ;  /* 0x0029d00001107983 */ /* 0x000ea80000300a00 */
[----:B------:R2:W-:Y:S04]  /*3da10*/  STL.64 [R1+0x29b0], R6 ;  /* 0x0029b00601007387 */ /* 0x0005e80000100a00 */
        /* <DEDUP_REMOVED lines=12> */
[----:B------:R-:W-:Y:S04]  /*3dae0*/  LDS R18, [R0+UR10+0x93200] ;  /* 0x0932000a00127984 */ /* 0x000fe80008000800 */
[----:B------:R-:W-:Y:S04]  /*3daf0*/  LDS R17, [R9+UR10+0x92200] ;  /* 0x0922000a09117984 */ /* 0x000fe80008000800 */
[----:B------:R-:W5:Y:S04]  /*3db00*/  LDS R19, [R9+UR10+0x93200] ;  /* 0x0932000a09137984 */ /* 0x000f680008000800 */
[----:B------:R-:W-:Y:S04]  /*3db10*/  LDS R14, [R0+UR10+0x93380] ;  /* 0x0933800a000e7984 */ /* 0x000fe80008000800 */
[----:B------:R-:W2:Y:S04]  /*3db20*/  LDS R15, [R9+UR10+0x93380] ;  /* 0x0933800a090f7984 */ /* 0x000ea80008000800 */
[----:B------:R-:W-:Y:S04]  /*3db30*/  STL.64 [R1+0x450], R4 ;  /* 0x0004500401007387 */ /* 0x000fe80000100a00 */
[----:B------:R-:W-:Y:S04]  /*3db40*/  STL.64 [R1+0x458], R6 ;  /* 0x0004580601007387 */ /* 0x000fe80000100a00 */
[----:B-1----:R-:W-:Y:S04]  /*3db50*/  STL.64 [R1+0x2950], R22 ;  /* 0x0029501601007387 */ /* 0x002fe80000100a00 */
[----:B---3--:R1:W-:Y:S04]  /*3db60*/  STL.64 [R1+0x2948], R20 ;  /* 0x0029481401007387 */ /* 0x0083e80000100a00 */
[----:B-1----:R-:W3:Y:S04]  /*3db70*/  LDL.LU R20, [R1+0x380] ;  /* 0x0003800001147983 */ /* 0x002ee80000300800 */
[----:B------:R-:W3:Y:S04]  /*3db80*/  LDL.LU R21, [R1+0x384] ;  /* 0x0003840001157983 */ /* 0x000ee80000300800 */
[----:B------:R-:W2:Y:S04]  /*3db90*/  LDL.LU R22, [R1+0x388] ;  /* 0x0003880001167983 */ /* 0x000ea80000300800 */
[----:B------:R-:W2:Y:S04]  /*3dba0*/  LDL.LU R23, [R1+0x38c] ;  /* 0x00038c0001177983 */ /* 0x000ea80000300800 */
[----:B--2---:R1:W-:Y:S04]  /*3dbb0*/  STL.64 [R1+0x2960], R22 ;  /* 0x0029601601007387 */ /* 0x0043e80000100a00 */
[----:B---3--:R-:W-:Y:S04]  /*3dbc0*/  STL.64 [R1+0x2958], R20 ;  /* 0x0029581401007387 */ /* 0x008fe80000100a00 */
[----:B-1----:R-:W2:Y:S04]  /*3dbd0*/  LDL.LU.64 R22, [R1+0x8] ;  /* 0x0000080001167983 */ /* 0x002ea80000300a00 */
[----:B--2---:R1:W-:Y:S04]  /*3dbe0*/  STL.64 [R1+0x2978], R22 ;  /* 0x0029781601007387 */ /* 0x0043e80000100a00 */
[----:B------:R-:W2:Y:S04]  /*3dbf0*/  LDL.LU R4, [R1+0x3c0] ;  /* 0x0003c00001047983 */ /* 0x000ea80000300800 */
[----:B------:R-:W2:Y:S04]  /*3dc00*/  LDL.LU R5, [R1+0x3c4] ;  /* 0x0003c40001057983 */ /* 0x000ea80000300800 */
[----:B------:R-:W3:Y:S04]  /*3dc10*/  LDL.LU R6, [R1+0x3c8] ;  /* 0x0003c80001067983 */ /* 0x000ee80000300800 */
[----:B------:R-:W3:Y:S01]  /*3dc20*/  LDL.LU R7, [R1+0x3cc] ;  /* 0x0003cc0001077983 */ /* 0x000ee20000300800 */
[----:B-1----:R-:W-:Y:S01]  /*3dc30*/  MOV R22, R3 ;  /* 0x0000000300167202 */ /* 0x002fe20000000f00 */
[----:B------:R-:W-:-:S02]  /*3dc40*/  IMAD.MOV.U32 R23, RZ, RZ, R2 ;  /* 0x000000ffff177224 */ /* 0x000fc400078e0002 */
[----:B---3--:R1:W-:Y:S04]  /*3dc50*/  STL.64 [R1+0x29c0], R6 ;  /* 0x0029c00601007387 */ /* 0x0083e80000100a00 */
[----:B--2---:R-:W-:Y:S04]  /*3dc60*/  STL.64 [R1+0x29b8], R4 ;  /* 0x0029b80401007387 */ /* 0x004fe80000100a00 */
[----:B-1----:R-:W5:Y:S04]  /*3dc70*/  LDL.64 R6, [R1+0x48] ;  /* 0x0000480001067983 */ /* 0x002f680000100a00 */
[----:B------:R1:W-:Y:S04]  /*3dc80*/  STL.64 [R1+0x2990], R22 ;  /* 0x0029901601007387 */ /* 0x0003e80000100a00 */
[----:B-1----:R-:W2:Y:S04]  /*3dc90*/  LDL.64 R22, [R1+0x28] ;  /* 0x0000280001167983 */ /* 0x002ea80000100a00 */
[----:B--2---:R1:W-:Y:S04]  /*3dca0*/  STL.64 [R1+0x29a8], R22 ;  /* 0x0029a81601007387 */ /* 0x0043e80000100a00 */
[----:B-1----:R-:W2:Y:S04]  /*3dcb0*/  LDL.64 R22, [R1+0x38] ;  /* 0x0000380001167983 */ /* 0x002ea80000100a00 */
[----:B--2---:R1:W-:Y:S04]  /*3dcc0*/  STL.64 [R1+0x29c8], R22 ;  /* 0x0029c81601007387 */ /* 0x0043e80000100a00 */
[----:B------:R-:W5:Y:S04]  /*3dcd0*/  LDL.LU R20, [R1+0x3d0] ;  /* 0x0003d00001147983 */ /* 0x000f680000300800 */
[----:B------:R-:W5:Y:S04]  /*3dce0*/  LDL.LU R21, [R1+0x3d4] ;  /* 0x0003d40001157983 */ /* 0x000f680000300800 */
[----:B-1----:R-:W5:Y:S04]  /*3dcf0*/  LDL.LU R22, [R1+0x3d8] ;  /* 0x0003d80001167983 */ /* 0x002f680000300800 */
[----:B------:R-:W5:Y:S04]  /*3dd00*/  LDL.LU R23, [R1+0x3dc] ;  /* 0x0003dc0001177983 */ /* 0x000f680000300800 */
[----:B------:R-:W-:Y:S04]  /*3dd10*/  STL.64 [R1+0x28b0], R26 ;  /* 0x0028b01a01007387 */ /* 0x000fe80000100a00 */
[----:B----4-:R1:W-:Y:S04]  /*3dd20*/  STL.64 [R1+0x28a8], R24 ;  /* 0x0028a81801007387 */ /* 0x0103e80000100a00 */
        /* <DEDUP_REMOVED lines=24> */
[----:B------:R3:W-:Y:S04]  /*3deb0*/  STL.64 [R1+0x2818], R12 ;  /* 0x0028180c01007387 */ /* 0x0007e80000100a00 */
[----:B-1----:R-:W4:Y:S04]  /*3dec0*/  LDL.LU.64 R14, [R1+0x68] ;  /* 0x00006800010e7983 */ /* 0x002f280000300a00 */
[----:B------:R-:W-:Y:S04]  /*3ded0*/  STL.64 [R1+0x3d0], R20 ;  /* 0x0003d01401007387 */ /* 0x000fe80000100a00 */
[----:B------:R1:W-:Y:S01]  /*3dee0*/  STL.64 [R1+0x3d8], R22 ;  /* 0x0003d81601007387 */ /* 0x0003e20000100a00 */
[----:B---3--:R-:W-:-:S02]  /*3def0*/  IMAD.MOV.U32 R13, RZ, RZ, R6 ;  /* 0x000000ffff0d7224 */ /* 0x008fc400078e0006 */
[----:B------:R-:W-:Y:S01]  /*3df00*/  IMAD.MOV.U32 R12, RZ, RZ, R7 ;  /* 0x000000ffff0c7224 */ /* 0x000fe200078e0007 */
        /* <DEDUP_REMOVED lines=43> */
[----:B------:R1:W-:Y:S04]  /*3e1c0*/  STL.64 [R1+0x28c0], R8 ;  /* 0x0028c00801007387 */ /* 0x0003e80000100a00 */
[----:B-1----:R-:W5:Y:S04]  /*3e1d0*/  LDL.LU R8, [R1+0x290] ;  /* 0x0002900001087983 */ /* 0x002f680000300800 */
[----:B------:R-:W5:Y:S04]  /*3e1e0*/  LDL.LU R9, [R1+0x294] ;  /* 0x0002940001097983 */ /* 0x000f680000300800 */
[----:B------:R-:W2:Y:S04]  /*3e1f0*/  LDL.LU R10, [R1+0x298] ;  /* 0x00029800010a7983 */ /* 0x000ea80000300800 */
[----:B------:R-:W2:Y:S01]  /*3e200*/  LDL.LU R11, [R1+0x29c] ;  /* 0x00029c00010b7983 */ /* 0x000ea20000300800 */
[----:B---3--:R-:W-:Y:S03]  /*3e210*/  HMMA.1688.F32.TF32 R24, R16, R6, R24 ;  /* 0x000000061018723c */ /* 0x008fe60000081018 */
[----:B--2---:R1:W-:Y:S04]  /*3e220*/  STL.64 [R1+0x28d8], R10 ;  /* 0x0028d80a01007387 */ /* 0x0043e80000100a00 */
[----:B-----5:R-:W-:Y:S04]  /*3e230*/  STL.64 [R1+0x28d0], R8 ;  /* 0x0028d00801007387 */ /* 0x020fe80000100a00 */
[----:B-1----:R-:W2:Y:S04]  /*3e240*/  LDL.LU.64 R10, [R1+0x18] ;  /* 0x00001800010a7983 */ /* 0x002ea80000300a00 */
[----:B--2---:R1:W-:Y:S02]  /*3e250*/  STL.64 [R1+0x28f0], R10 ;  /* 0x0028f00a01007387 */ /* 0x0043e40000100a00 */
[----:B-1----:R-:W-:Y:S01]  /*3e260*/  IMAD.MOV.U32 R10, RZ, RZ, R29 ;  /* 0x000000ffff0a7224 */ /* 0x002fe200078e001d */
[----:B------:R-:W-:Y:S01]  /*3e270*/  MOV R11, R28 ;  /* 0x0000001c000b7202 */ /* 0x000fe20000000f00 */
[----:B------:R-:W2:Y:S04]  /*3e280*/  LDL.LU R29, [R1+0x2944] ;  /* 0x00294400011d7983 */ /* 0x000ea80000300800 */
[----:B------:R-:W3:Y:S04]  /*3e290*/  LDL.LU R28, [R1+0x2940] ;  /* 0x00294000011c7983 */ /* 0x000ee80000300800 */
[----:B------:R1:W-:Y:S04]  /*3e2a0*/  STL.64 [R1+0x2908], R10 ;  /* 0x0029080a01007387 */ /* 0x0003e80000100a00 */
[----:B------:R5:W-:Y:S04]  /*3e2b0*/  STL.64 [R1+0x370], R24 ;  /* 0x0003701801007387 */ /* 0x000be80000100a00 */
[----:B------:R4:W-:Y:S01]  /*3e2c0*/  STL.64 [R1+0x378], R26 ;  /* 0x0003781a01007387 */ /* 0x0009e20000100a00 */
[----:B-1----:R-:W-:-:S02]  /*3e2d0*/  IMAD.MOV.U32 R10, RZ, RZ, R5 ;  /* 0x000000ffff0a7224 */ /* 0x002fc400078e0005 */
[----:B------:R-:W-:Y:S01]  /*3e2e0*/  IMAD.MOV.U32 R11, RZ, RZ, R4 ;  /* 0x000000ffff0b7224 */ /* 0x000fe200078e0004 */
[----:B-----5:R-:W5:Y:S04]  /*3e2f0*/  LDL.LU R24, [R1+0x2e0] ;  /* 0x0002e00001187983 */ /* 0x020f680000300800 */
[----:B------:R-:W5:Y:S04]  /*3e300*/  LDL.LU R25, [R1+0x2e4] ;  /* 0x0002e40001197983 */ /* 0x000f680000300800 */
[----:B----4-:R-:W5:Y:S04]  /*3e310*/  LDL.LU R26, [R1+0x2e8] ;  /* 0x0002e800011a7983 */ /* 0x010f680000300800 */
[----:B------:R-:W5:Y:S04]  /*3e320*/  LDL.LU R27, [R1+0x2ec] ;  /* 0x0002ec00011b7983 */ /* 0x000f680000300800 */
[----:B------:R-:W-:Y:S04]  /*3e330*/  STL.64 [R1+0x2920], R10 ;  /* 0x0029200a01007387 */ /* 0x000fe80000100a00 */
[----:B------:R1:W-:Y:S04]  /*3e340*/  STL.64 [R1+0x28b8], R6 ;  /* 0x0028b80601007387 */ /* 0x0003e80000100a00 */
[----:B------:R-:W4:Y:S04]  /*3e350*/  LDL.LU R4, [R1+0x280] ;  /* 0x0002800001047983 */ /* 0x000f280000300800 */
[----:B------:R-:W4:Y:S04]  /*3e360*/  LDL.LU R5, [R1+0x284] ;  /* 0x0002840001057983 */ /* 0x000f280000300800 */
[----:B-1----:R-:W2:Y:S04]  /*3e370*/  LDL.LU R6, [R1+0x288] ;  /* 0x0002880001067983 */ /* 0x002ea80000300800 */
        /* <DEDUP_REMOVED lines=18> */
[----:B------:R-:W4:Y:S01]  /*3e4a0*/  LDL.LU R7, [R1+0x2cc] ;  /* 0x0002cc0001077983 */ /* 0x000f220000300800 */
[----:B-----5:R-:W-:Y:S01]  /*3e4b0*/  HMMA.1688.F32.TF32 R24, R16, R14, R24 ;  /* 0x0000000e1018723c */ /* 0x020fe20000081018 */
[----:B------:R-:W-:-:S02]  /*3e4c0*/  IMAD.MOV.U32 R10, RZ, RZ, R13 ;  /* 0x000000ffff0a7224 */ /* 0x000fc400078e000d */
[----:B----4-:R-:W-:Y:S04]  /*3e4d0*/  STL.64 [R1+0x2930], R6 ;  /* 0x0029300601007387 */ /* 0x010fe80000100a00 */
[----:B--2---:R1:W-:Y:S04]  /*3e4e0*/  STL.64 [R1+0x2928], R4 ;  /* 0x0029280401007387 */ /* 0x0043e80000100a00 */
[----:B-1----:R-:W2:Y:S04]  /*3e4f0*/  LDL.LU R4, [R1+0x2d0] ;  /* 0x0002d00001047983 */ /* 0x002ea80000300800 */
[----:B------:R-:W2:Y:S04]  /*3e500*/  LDL.LU R5, [R1+0x2d4] ;  /* 0x0002d40001057983 */ /* 0x000ea80000300800 */
[----:B------:R-:W2:Y:S04]  /*3e510*/  LDL.LU R6, [R1+0x2d8] ;  /* 0x0002d80001067983 */ /* 0x000ea80000300800 */
[----:B------:R-:W2:Y:S04]  /*3e520*/  LDL.LU R7, [R1+0x2dc] ;  /* 0x0002dc0001077983 */ /* 0x000ea80000300800 */
[----:B------:R-:W4:Y:S04]  /*3e530*/  LDL.LU R16, [R1+0x70] ;  /* 0x0000700001107983 */ /* 0x000f280000300800 */
[----:B------:R1:W-:Y:S04]  /*3e540*/  STL.64 [R1+0x2e0], R24 ;  /* 0x0002e01801007387 */ /* 0x0003e80000100a00 */
[----:B------:R5:W-:Y:S04]  /*3e550*/  STL.64 [R1+0x2e8], R26 ;  /* 0x0002e81a01007387 */ /* 0x000be80000100a00 */
[----:B------:R-:W4:Y:S01]  /*3e560*/  LDL.LU R17, [R1+0x74] ;  /* 0x0000740001117983 */ /* 0x000f220000300800 */
[----:B------:R-:W-:-:S02]  /*3e570*/  IMAD.MOV.U32 R11, RZ, RZ, R12 ;  /* 0x000000ffff0b7224 */ /* 0x000fc400078e000c */
[----:B---3--:R-:W-:Y:S02]  /*3e580*/  IMAD.MOV.U32 R18, RZ, RZ, R28 ;  /* 0x000000ffff127224 */ /* 0x008fe400078e001c */
[----:B------:R-:W-:Y:S01]  /*3e590*/  IMAD.MOV.U32 R19, RZ, RZ, R29 ;  /* 0x000000ffff137224 */ /* 0x000fe200078e001d */
[----:B------:R-:W3:Y:S04]  /*3e5a0*/  LDL.LU R28, [R1+0x293c] ;  /* 0x00293c00011c7983 */ /* 0x000ee80000300800 */
[----:B------:R-:W3:Y:S04]  /*3e5b0*/  LDL.LU R29, [R1+0x2938] ;  /* 0x00293800011d7983 */ /* 0x000ee80000300800 */
[----:B-1----:R-:W3:Y:S04]  /*3e5c0*/  LDL.LU R24, [R1+0x1e0] ;  /* 0x0001e00001187983 */ /* 0x002ee80000300800 */
[----:B------:R-:W3:Y:S04]  /*3e5d0*/  LDL.LU R25, [R1+0x1e4] ;  /* 0x0001e40001197983 */ /* 0x000ee80000300800 */
[----:B-----5:R-:W3:Y:S04]  /*3e5e0*/  LDL.LU R26, [R1+0x1e8] ;  /* 0x0001e800011a7983 */ /* 0x020ee80000300800 */
[----:B------:R-:W3:Y:S04]  /*3e5f0*/  LDL.LU R27, [R1+0x1ec] ;  /* 0x0001ec00011b7983 */ /* 0x000ee80000300800 */
[----:B------:R-:W-:Y:S01]  /*3e600*/  STL.64 [R1+0x27a0], R18 ;  /* 0x0027a01201007387 */ /* 0x000fe20000100a00 */
[C---:B--2---:R-:W-:Y:S03]  /*3e610*/  HMMA.1688.F32.TF32 R8, R20.reuse, R10, R4 ;  /* 0x0000000a1408723c */ /* 0x044fe60000081004 */
[----:B----4-:R-:W-:Y:S04]  /*3e620*/  STL.64 [R1+0x2798], R16 ;  /* 0x0027981001007387 */ /* 0x010fe80000100a00 */
[----:B------:R-:W2:Y:S04]  /*3e630*/  LDL.LU.64 R6, [R1+0x2930] ;  /* 0x0029300001067983 */ /* 0x000ea80000300a00 */
[----:B------:R-:W2:Y:S08]  /*3e640*/  LDL.LU.64 R4, [R1+0x2928] ;  /* 0x0029280001047983 */ /* 0x000eb00000300a00 */
        /* <DEDUP_REMOVED lines=26> */
[----:B------:R-:W4:Y:S02]  /*3e7f0*/  LDL.LU.64 R8, [R1+0x28d0] ;  /* 0x0028d00001087983 */ /* 0x000f240000300a00 */
[----:B----4-:R-:W-:-:S15]  /*3e800*/  HMMA.1688.F32.TF32 R8, R20, R18, R8 ;  /* 0x000000121408723c */ /* 0x010fde0000081008 */
[----:B------:R-:W-:-:S04]  /*3e810*/  NOP ;  /* 0x0000000000007918 */ /* 0x000fc80000000000 */
[----:B------:R-:W-:Y:S04]  /*3e820*/  STL.64 [R1+0x290], R8 ;  /* 0x0002900801007387 */ /* 0x000fe80000100a00 */
[----:B------:R1:W-:Y:S04]  /*3e830*/  STL.64 [R1+0x298], R10 ;  /* 0x0002980a01007387 */ /* 0x0003e80000100a00 */
[----:B-1----:R-:W2:Y:S04]  /*3e840*/  LDL.LU.64 R10, [R1+0x28c8] ;  /* 0x0028c800010a7983 */ /* 0x002ea80000300a00 */
[----:B------:R-:W4:Y:S04]  /*3e850*/  LDL.LU.64 R8, [R1+0x28c0] ;  /* 0x0028c00001087983 */ /* 0x000f280000300a00 */
[----:B------:R1:W-:Y:S04]  /*3e860*/  STL.64 [R1+0x2860], R18 ;  /* 0x0028601201007387 */ /* 0x0003e80000100a00 */
[----:B------:R-:W5:Y:S04]  /*3e870*/  LDL.LU R16, [R1+0x270] ;  /* 0x0002700001107983 */ /* 0x000f680000300800 */
[----:B------:R-:W5:Y:S04]  /*3e880*/  LDL.LU R17, [R1+0x274] ;  /* 0x0002740001117983 */ /* 0x000f680000300800 */
[----:B-1----:R-:W5:Y:S04]  /*3e890*/  LDL.LU R18, [R1+0x278] ;  /* 0x0002780001127983 */ /* 0x002f680000300800 */
[----:B------:R-:W5:Y:S01]  /*3e8a0*/  LDL.LU R19, [R1+0x27c] ;  /* 0x00027c0001137983 */ /* 0x000f620000300800 */
[----:B--2---:R-:W-:-:S15]  /*3e8b0*/  HMMA.1688.F32.TF32 R4, R20, R10, R4 ;  /* 0x0000000a1404723c */ /* 0x004fde0000081004 */
[----:B------:R-:W-:-:S04]  /*3e8c0*/  NOP ;  /* 0x0000000000007918 */ /* 0x000fc80000000000 */
[----:B------:R-:W-:Y:S04]  /*3e8d0*/  STL.64 [R1+0x280], R4 ;  /* 0x0002800401007387 */ /* 0x000fe80000100a00 */
[----:B------:R1:W-:Y:S04]  /*3e8e0*/  STL.64 [R1+0x288], R6 ;  /* 0x0002880601007387 */ /* 0x0003e80000100a00 */
[----:B-1----:R-:W5:Y:S04]  /*3e8f0*/  LDL.LU.64 R6, [R1+0x28b8] ;  /* 0x0028b80001067983 */ /* 0x002f680000300a00 */
[----:B------:R-:W-:Y:S04]  /*3e900*/  STL.64 [R1+0x2858], R10 ;  /* 0x0028580a01007387 */ /* 0x000fe80000100a00 */
[----:B----4-:R-:W-:Y:S01]  /*3e910*/  STL [R1+0x2850], R9 ;  /* 0x0028500901007387 */ /* 0x010fe20000100800 */
[----:B-----5:R-:W-:-:S15]  /*3e920*/  HMMA.1688.F32.TF32 R16, R20, R6, R16 ;  /* 0x000000061410723c */ /* 0x020fde0000081010 */
[----:B------:R-:W-:-:S04]  /*3e930*/  NOP ;  /* 0x0000000000007918 */ /* 0x000fc80000000000 */
[----:B------:R1:W-:Y:S04]  /*3e940*/  STL.64 [R1+0x270], R16 ;  /* 0x0002701001007387 */ /* 0x0003e80000100a00 */
[----:B------:R2:W-:Y:S04]  /*3e950*/  STL.64 [R1+0x278], R18 ;  /* 0x0002781201007387 */ /* 0x0005e80000100a00 */
[----:B-1----:R-:W4:Y:S04]  /*3e960*/  LDL.LU R16, [R1+0x1a0] ;  /* 0x0001a00001107983 */ /* 0x002f280000300800 */
[----:B------:R-:W4:Y:S04]  /*3e970*/  LDL.LU R17, [R1+0x1a4] ;  /* 0x0001a40001117983 */ /* 0x000f280000300800 */
[----:B--2---:R-:W2:Y:S04]  /*3e980*/  LDL.LU R18, [R1+0x1a8] ;  /* 0x0001a80001127983 */ /* 0x004ea80000300800 */
[----:B------:R-:W2:Y:S04]  /*3e990*/  LDL.LU R19, [R1+0x1ac] ;  /* 0x0001ac0001137983 */ /* 0x000ea80000300800 */
[----:B--2---:R1:W-:Y:S04]  /*3e9a0*/  STL.64 [R1+0x2870], R18 ;  /* 0x0028701201007387 */ /* 0x0043e80000100a00 */
[----:B----4-:R-:W-:Y:S04]  /*3e9b0*/  STL.64 [R1+0x2868], R16 ;  /* 0x0028681001007387 */ /* 0x010fe80000100a00 */
[----:B-1----:R-:W2:Y:S01]  /*3e9c0*/  LDL.LU.64 R18, [R1+0x28] ;  /* 0x0000280001127983 */ /* 0x002ea20000300a00 */
[----:B---3--:R-:W-:Y:S03]  /*3e9d0*/  HMMA.1688.F32.TF32 R20, R20, R14, R24 ;  /* 0x0000000e1414723c */ /* 0x008fe60000081018 */
[----:B--2---:R1:W-:Y:S04]  /*3e9e0*/  STL.64 [R1+0x2878], R18 ;  /* 0x0028781201007387 */ /* 0x0043e80000100a00 */
[----:B-1----:R-:W2:Y:S04]  /*3e9f0*/  LDL.LU.64 R18, [R1+0x38] ;  /* 0x0000380001127983 */ /* 0x002ea80000300a00 */
[----:B--2---:R1:W-:Y:S04]  /*3ea00*/  STL.64 [R1+0x2890], R18 ;  /* 0x0028901201007387 */ /* 0x0043e80000100a00 */
[----:B-1----:R-:W2:Y:S04]  /*3ea10*/  LDL.LU.64 R18, [R1+0x48] ;  /* 0x0000480001127983 */ /* 0x002ea80000300a00 */
[----:B------:R1:W-:Y:S04]  /*3ea20*/  STL.64 [R1+0x2838], R6 ;  /* 0x0028380601007387 */ /* 0x0003e80000100a00 */
[----:B------:R-:W2:Y:S04]  /*3ea30*/  LDL.LU R4, [R1+0x1d0] ;  /* 0x0001d00001047983 */ /* 0x000ea80000300800 */
[----:B------:R-:W2:Y:S04]  /*3ea40*/  LDL.LU R5, [R1+0x1d4] ;  /* 0x0001d40001057983 */ /* 0x000ea80000300800 */
[----:B-1----:R-:W2:Y:S04]  /*3ea50*/  LDL.LU R6, [R1+0x1d8] ;  /* 0x0001d80001067983 */ /* 0x002ea80000300800 */
[----:B------:R-:W2:Y:S04]  /*3ea60*/  LDL.LU R7, [R1+0x1dc] ;  /* 0x0001dc0001077983 */ /* 0x000ea80000300800 */
[----:B------:R-:W2:Y:S04]  /*3ea70*/  LDL.LU.64 R26, [R1+0x28b0] ;  /* 0x0028b000011a7983 */ /* 0x000ea80000300a00 */
[----:B------:R-:W2:Y:S04]  /*3ea80*/  LDL.LU.64 R24, [R1+0x28a8] ;  /* 0x0028a80001187983 */ /* 0x000ea80000300a00 */
[----:B------:R1:W-:Y:S04]  /*3ea90*/  STL.64 [R1+0x2830], R14 ;  /* 0x0028300e01007387 */ /* 0x0003e80000100a00 */
[----:B------:R-:W3:Y:S04]  /*3eaa0*/  LDL.LU R12, [R1+0x1b0] ;  /* 0x0001b000010c7983 */ /* 0x000ee80000300800 */
[----:B------:R-:W-:Y:S04]  /*3eab0*/  STL.64 [R1+0x1e0], R20 ;  /* 0x0001e01401007387 */ /* 0x000fe80000100a00 */
[----:B------:R-:W-:Y:S04]  /*3eac0*/  STL.64 [R1+0x1e8], R22 ;  /* 0x0001e81601007387 */ /* 0x000fe80000100a00 */
        /* <DEDUP_REMOVED lines=11> */
[----:B------:R-:W5:Y:S01]  /*3eb80*/  LDL.LU R22, [R1+0x88] ;  /* 0x0000880001167983 */ /* 0x000f620000300800 */
[----:B------:R-:W-:Y:S01]  /*3eb90*/  MOV R23, R8 ;  /* 0x0000000800177202 */ /* 0x000fe20000000f00 */
[----:B--2---:R-:W-:Y:S04]  /*3eba0*/  HMMA.1688.F32.TF32 R4, R24, R18, R4 ;  /* 0x000000121804723c */ /* 0x004fe80000081004 */
[----:B-----5:R-:W-:Y:S04]  /*3ebb0*/  STL.64 [R1+0x27b0], R22 ;  /* 0x0027b01601007387 */ /* 0x020fe80000100a00 */
[----:B----4-:R1:W-:Y:S04]  /*3ebc0*/  STL.64 [R1+0x27a8], R20 ;  /* 0x0027a81401007387 */ /* 0x0103e80000100a00 */
[----:B-1----:R-:W2:Y:S04]  /*3ebd0*/  LDL.LU R20, [R1+0x90] ;  /* 0x0000900001147983 */ /* 0x002ea80000300800 */
[----:B------:R-:W2:Y:S01]  /*3ebe0*/  LDL.LU R21, [R1+0x94] ;  /* 0x0000940001157983 */ /* 0x000ea20000300800 */
[----:B------:R-:W-:-:S02]  /*3ebf0*/  IMAD.MOV.U32 R22, RZ, RZ, R29 ;  /* 0x000000ffff167224 */ /* 0x000fc400078e001d */
[----:B------:R-:W-:Y:S01]  /*3ec00*/  IMAD.MOV.U32 R23, RZ, RZ, R28 ;  /* 0x000000ffff177224 */ /* 0x000fe200078e001c */
[----:B------:R-:W4:Y:S04]  /*3ec10*/  LDL.LU R29, [R1+0x28a4] ;  /* 0x0028a400011d7983 */ /* 0x000f280000300800 */
[----:B------:R-:W5:Y:S04]  /*3ec20*/  LDL.LU R28, [R1+0x28a0] ;  /* 0x0028a000011c7983 */ /* 0x000f680000300800 */
[----:B------:R-:W3:Y:S04]  /*3ec30*/  LDL.LU R8, [R1+0x190] ;  /* 0x0001900001087983 */ /* 0x000ee80000300800 */
[----:B------:R-:W3:Y:S04]  /*3ec40*/  LDL.LU R9, [R1+0x194] ;  /* 0x0001940001097983 */ /* 0x000ee80000300800 */
[----:B------:R-:W3:Y:S04]  /*3ec50*/  LDL.LU R10, [R1+0x198] ;  /* 0x00019800010a7983 */ /* 0x000ee80000300800 */
[----:B------:R-:W3:Y:S04]  /*3ec60*/  LDL.LU R11, [R1+0x19c] ;  /* 0x00019c00010b7983 */ /* 0x000ee80000300800 */
        /* <DEDUP_REMOVED lines=8> */
[----:B-1----:R-:W-:-:S02]  /*3ecf0*/  IMAD.MOV.U32 R5, RZ, RZ, R18 ;  /* 0x000000ffff057224 */ /* 0x002fc400078e0012 */
[----:B------:R-:W-:Y:S02]  /*3ed00*/  IMAD.MOV.U32 R4, RZ, RZ, R19 ;  /* 0x000000ffff047224 */ /* 0x000fe400078e0013 */
[----:B------:R-:W3:Y:S02]  /*3ed10*/  LDL.LU.64 R18, [R1+0x2890] ;  /* 0x0028900001127983 */ /* 0x000ee40000300a00 */
[----:B---3--:R-:W-:Y:S01]  /*3ed20*/  HMMA.1688.F32.TF32 R12, R24, R18, R12 ;  /* 0x00000012180c723c */ /* 0x008fe2000008100c */
[----:B--2---:R-:W-:Y:S02]  /*3ed30*/  IMAD.MOV.U32 R7, RZ, RZ, R18 ;  /* 0x000000ffff077224 */ /* 0x004fe400078e0012 */
        /* <DEDUP_REMOVED lines=14> */
[----:B------:R-:W2:Y:S02]  /*3ee20*/  LDL.LU.64 R16, [R1+0x2868] ;  /* 0x0028680001107983 */ /* 0x000ea40000300a00 */
[----:B--2---:R-:W-:-:S15]  /*3ee30*/  HMMA.1688.F32.TF32 R16, R24, R22, R16 ;  /* 0x000000161810723c */ /* 0x004fde0000081010 */
[----:B------:R-:W-:-:S04]  /*3ee40*/  NOP ;  /* 0x0000000000007918 */ /* 0x000fc80000000000 */
[----:B------:R-:W-:Y:S04]  /*3ee50*/  STL.64 [R1+0x1a0], R16 ;  /* 0x0001a01001007387 */ /* 0x000fe80000100a00 */
[----:B------:R1:W-:Y:S04]  /*3ee60*/  STL.64 [R1+0x1a8], R18 ;  /* 0x0001a81201007387 */ /* 0x0003e80000100a00 */
[----:B-1----:R-:W2:Y:S04]  /*3ee70*/  LDL.LU.64 R18, [R1+0x2860] ;  /* 0x0028600001127983 */ /* 0x002ea80000300a00 */
[----:B------:R1:W-:Y:S02]  /*3ee80*/  STL.64 [R1+0x27d0], R22 ;  /* 0x0027d01601007387 */ /* 0x0003e40000100a00 */
[----:B-1----:R-:W-:Y:S01]  /*3ee90*/  MOV R22, R13 ;  /* 0x0000000d00167202 */ /* 0x002fe20000000f00 */
[----:B------:R-:W-:-:S05]  /*3eea0*/  IMAD.MOV.U32 R23, RZ, RZ, R12 ;  /* 0x000000ffff177224 */ /* 0x000fca00078e000c */
[----:B------:R1:W-:Y:S02]  /*3eeb0*/  STL.64 [R1+0x27e8], R22 ;  /* 0x0027e81601007387 */ /* 0x0003e40000100a00 */
[----:B-1----:R-:W-:Y:S02]  /*3eec0*/  IMAD.MOV.U32 R22, RZ, RZ, R7 ;  /* 0x000000ffff167224 */ /* 0x002fe400078e0007 */
[----:B------:R-:W-:-:S05]  /*3eed0*/  IMAD.MOV.U32 R23, RZ, RZ, R6 ;  /* 0x000000ffff177224 */ /* 0x000fca00078e0006 */
[----:B------:R1:W-:Y:S02]  /*3eee0*/  STL.64 [R1+0x2800], R22 ;  /* 0x0028001601007387 */ /* 0x0003e40000100a00 */
[----:B-1----:R-:W-:Y:S02]  /*3eef0*/  IMAD.MOV.U32 R23, RZ, RZ, R4 ;  /* 0x000000ffff177224 */ /* 0x002fe400078e0004 */
[----:B------:R-:W-:Y:S01]  /*3ef00*/  IMAD.MOV.U32 R22, RZ, RZ, R5 ;  /* 0x000000ffff167224 */ /* 0x000fe200078e0005 */
        /* <DEDUP_REMOVED lines=8> */
[----:B------:R1:W-:Y:S04]  /*3ef90*/  STL.64 [R1+0x2828], R22 ;  /* 0x0028281601007387 */ /* 0x0003e80000100a00 */
[----:B------:R-:W3:Y:S04]  /*3efa0*/  LDL.LU R20, [R1+0xe0] ;  /* 0x0000e00001147983 */ /* 0x000ee80000300800 */
[----:B------:R-:W3:Y:S04]  /*3efb0*/  LDL.LU R21, [R1+0xe4] ;  /* 0x0000e40001157983 */ /* 0x000ee80000300800 */
[----:B-1----:R-:W3:Y:S04]  /*3efc0*/  LDL.LU R22, [R1+0xe8] ;  /* 0x0000e80001167983 */ /* 0x002ee80000300800 */
[----:B------:R-:W3:Y:S01]  /*3efd0*/  LDL.LU R23, [R1+0xec] ;  /* 0x0000ec0001177983 */ /* 0x000ee20000300800 */
[----:B--2---:R-:W-:-:S15]  /*3efe0*/  HMMA.1688.F32.TF32 R8, R24, R18, R8 ;  /* 0x000000121808723c */ /* 0x004fde0000081008 */
[----:B------:R-:W-:-:S04]  /*3eff0*/  NOP ;  /* 0x0000000000007918 */ /* 0x000fc80000000000 */
[----:B------:R-:W-:Y:S04]  /*3f000*/  STL.64 [R1+0x190], R8 ;  /* 0x0001900801007387 */ /* 0x000fe80000100a00 */
[----:B------:R1:W-:Y:S04]  /*3f010*/  STL.64 [R1+0x198], R10 ;  /* 0x0001980a01007387 */ /* 0x0003e80000100a00 */
[----:B-1----:R-:W3:Y:S04]  /*3f020*/  LDL.LU.64 R10, [R1+0x2858] ;  /* 0x00285800010a7983 */ /* 0x002ee80000300a00 */
[----:B------:R-:W2:Y:S04]  /*3f030*/  LDL.LU R9, [R1+0x2850] ;  /* 0x0028500001097983 */ /* 0x000ea80000300800 */
[----:B------:R1:W-:Y:S04]  /*3f040*/  STL.64 [R1+0x27c8], R18 ;  /* 0x0027c81201007387 */ /* 0x0003e80000100a00 */
[----:B------:R-:W2:Y:S04]  /*3f050*/  LDL.LU R16, [R1+0xa0] ;  /* 0x0000a00001107983 */ /* 0x000ea80000300800 */
[----:B------:R-:W2:Y:S04]  /*3f060*/  LDL.LU R17, [R1+0xa4] ;  /* 0x0000a40001117983 */ /* 0x000ea80000300800 */
[----:B-1----:R-:W2:Y:S04]  /*3f070*/  LDL.LU R18, [R1+0xa8] ;  /* 0x0000a80001127983 */ /* 0x002ea80000300800 */
[----:B------:R-:W2:Y:S04]  /*3f080*/  LDL.LU R19, [R1+0xac] ;  /* 0x0000ac0001137983 */ /* 0x000ea80000300800 */
[----:B--2---:R5:W-:Y:S04]  /*3f090*/  STL.64 [R1+0x27e0], R18 ;  /* 0x0027e01201007387 */ /* 0x004be80000100a00 */
[----:B------:R1:W-:Y:S01]  /*3f0a0*/  STL.64 [R1+0x27d8], R16 ;  /* 0x0027d81001007387 */ /* 0x0003e20000100a00 */
[----:B-----5:R-:W-:-:S02]  /*3f0b0*/  IMAD.MOV.U32 R18, RZ, RZ, R28 ;  /* 0x000000ffff127224 */ /* 0x020fc400078e001c */
[----:B-1----:R-:W-:Y:S02]  /*3f0c0*/  IMAD.MOV.U32 R16, RZ, RZ, R2 ;  /* 0x000000ffff107224 */ /* 0x002fe400078e0002 */
[----:B----4-:R-:W-:Y:S01]  /*3f0d0*/  IMAD.MOV.U32 R19, RZ, RZ, R29 ;  /* 0x000000ffff137224 */ /* 0x010fe200078e001d */
[----:B------:R-:W2:Y:S01]  /*3f0e0*/  LDL.LU R2, [R1+0x284c] ;  /* 0x00284c0001027983 */ /* 0x000ea20000300800 */
[----:B------:R-:W-:-:S03]  /*3f0f0*/  IMAD.MOV.U32 R17, RZ, RZ, R3 ;  /* 0x000000ffff117224 */ /* 0x000fc600078e0003 */
[----:B------:R-:W4:Y:S04]  /*3f100*/  LDL.LU R3, [R1+0x2848] ;  /* 0x0028480001037983 */ /* 0x000f280000300800 */
        /* <DEDUP_REMOVED lines=9> */
[----:B--2---:R-:W-:Y:S04]  /*3f1a0*/  STL.64 [R1+0x2810], R18 ;  /* 0x0028101201007387 */ /* 0x004fe80000100a00 */
[----:B------:R-:W-:-:S12]  /*3f1b0*/  STL.64 [R1+0x2808], R16 ;  /* 0x0028081001007387 */ /* 0x000fd80000100a00 */
[----:B------:R-:W-:Y:S04]  /*3f1c0*/  STL.64 [R1+0x180], R4 ;  /* 0x0001800401007387 */ /* 0x000fe80000100a00 */
[----:B------:R1:W-:Y:S04]  /*3f1d0*/  STL.64 [R1+0x188], R6 ;  /* 0x0001880601007387 */ /* 0x0003e80000100a00 */
[----:B-1----:R-:W2:Y:S02]  /*3f1e0*/  LDL.LU.64 R6, [R1+0x2838] ;  /* 0x0028380001067983 */ /* 0x002ea40000300a00 */
[----:B--2---:R-:W-:-:S15]  /*3f1f0*/  HMMA.1688.F32.TF32 R12, R24, R6, R12 ;  /* 0x00000006180c723c */ /* 0x004fde000008100c */
        /* <DEDUP_REMOVED lines=8> */
[----:B------:R1:W-:Y:S04]  /*3f280*/  STL.64 [R1+0xe0], R24 ;  /* 0x0000e01801007387 */ /* 0x0003e80000100a00 */
[----:B------:R-:W-:Y:S04]  /*3f290*/  STL.64 [R1+0xe8], R26 ;  /* 0x0000e81a01007387 */ /* 0x000fe80000100a00 */
[----:B------:R-:W2:Y:S04]  /*3f2a0*/  LDL.LU.64 R14, [R1+0x2820] ;  /* 0x00282000010e7983 */ /* 0x000ea80000300a00 */
[----:B------:R-:W2:Y:S01]  /*3f2b0*/  LDL.LU.64 R12, [R1+0x2818] ;  /* 0x00281800010c7983 */ /* 0x000ea20000300a00 */
[----:B------:R-:W-:Y:S01]  /*3f2c0*/  IMAD.MOV.U32 R16, RZ, RZ, R29 ;  /* 0x000000ffff107224 */ /* 0x000fe200078e001d */
[----:B-----5:R-:W-:Y:S01]  /*3f2d0*/  MOV R17, R28 ;  /* 0x0000001c00117202 */ /* 0x020fe20000000f00 */
[----:B----4-:R-:W-:-:S02]  /*3f2e0*/  IMAD.MOV.U32 R18, RZ, RZ, R3 ;  /* 0x000000ffff127224 */ /* 0x010fc400078e0003 */
        /* <DEDUP_REMOVED lines=34> */
[C---:B--2---:R-:W-:Y:S08]  /*3f510*/  HMMA.1688.F32.TF32 R20, R12.reuse, R10, R20 ;  /* 0x0000000a0c14723c */ /* 0x044ff00000081014 */
[----:B----4-:R-:W-:Y:S11]  /*3f520*/  HMMA.1688.F32.TF32 R16, R12, R6, R16 ;  /* 0x000000060c10723c */ /* 0x010ff60000081010 */
[----:B------:R-:W-:Y:S04]  /*3f530*/  STL.64 [R1+0x80], R20 ;  /* 0x0000801401007387 */ /* 0x000fe80000100a00 */
[----:B------:R-:W-:Y:S04]  /*3f540*/  STL.64 [R1+0x88], R22 ;  /* 0x0000881601007387 */ /* 0x000fe80000100a00 */
[----:B------:R-:W-:Y:S04]  /*3f550*/  LDS R22, [R0+UR10+0x95080] ;  /* 0x0950800a00167984 */ /* 0x000fe80008000800 */
[----:B------:R-:W-:Y:S04]  /*3f560*/  LDS R23, [R9+UR10+0x95080] ;  /* 0x0950800a09177984 */ /* 0x000fe80008000800 */
[----:B------:R-:W-:Y:S04]  /*3f570*/  LDS R20, [R0+UR10+0x94080] ;  /* 0x0940800a00147984 */ /* 0x000fe80008000800 */
[----:B------:R-:W-:Y:S01]  /*3f580*/  LDS R21, [R9+UR10+0x94080] ;  /* 0x0940800a09157984 */ /* 0x000fe20008000800 */
[----:B------:R-:W-:-:S02]  /*3f590*/  IMAD.MOV.U32 R3, RZ, RZ, R18 ;  /* 0x000000ffff037224 */ /* 0x000fc400078e0012 */
[----:B------:R-:W-:Y:S02]  /*3f5a0*/  IMAD.MOV.U32 R2, RZ, RZ, R19 ;  /* 0x000000ffff027224 */ /* 0x000fe400078e0013 */
[----:B------:R-:W-:Y:S02]  /*3f5b0*/  IMAD.MOV.U32 R29, RZ, RZ, R16 ;  /* 0x000000ffff1d7224 */ /* 0x000fe400078e0010 */
[----:B------:R-:W-:Y:S01]  /*3f5c0*/  IMAD.MOV.U32 R28, RZ, RZ, R17 ;  /* 0x000000ffff1c7224 */ /* 0x000fe200078e0011 */
[----:B------:R-:W-:Y:S04]  /*3f5d0*/  LDS R18, [R0+UR10+0x95000] ;  /* 0x0950000a00127984 */ /* 0x000fe80008000800 */
[----:B------:R-:W1:Y:S04]  /*3f5e0*/  LDS R19, [R9+UR10+0x95000] ;  /* 0x0950000a09137984 */ /* 0x000e680008000800 */
[----:B------:R-:W-:Y:S04]  /*3f5f0*/  LDS R16, [R0+UR10+0x94000] ;  /* 0x0940000a00107984 */ /* 0x000fe80008000800 */
[----:B------:R-:W2:Y:S04]  /*3f600*/  LDS R17, [R9+UR10+0x94000] ;  /* 0x0940000a09117984 */ /* 0x000ea80008000800 */
[----:B---3--:R-:W3:Y:S04]  /*3f610*/  LDSM.16.M88.4 R8, [R25+UR11+0x100] ;  /* 0x0001000b1908783b */ /* 0x008ee80008000200 */
[----:B------:R-:W-:Y:S04]  /*3f620*/  STL.64 [R1+0x2780], R14 ;  /* 0x0027800e01007387 */ /* 0x000fe80000100a00 */
[----:B------:R-:W-:Y:S04]  /*3f630*/  STL.64 [R1+0x2778], R12 ;  /* 0x0027780c01007387 */ /* 0x000fe80000100a00 */
[----:B------:R-:W-:Y:S04]  /*3f640*/  STL [R1+0x2500], R3 ;  /* 0x0025000301007387 */ /* 0x000fe80000100800 */
[----:B------:R-:W-:Y:S04]  /*3f650*/  STL [R1+0x24fc], R28 ;  /* 0x0024fc1c01007387 */ /* 0x000fe80000100800 */
[----:B------:R-:W-:Y:S04]  /*3f660*/  STL [R1+0x24f8], R29 ;  /* 0x0024f81d01007387 */ /* 0x000fe80000100800 */
[----:B------:R-:W-:Y:S04]  /*3f670*/  LDSM.16.M88.4 R12, [R25+UR11+0x10100] ;  /* 0x0101000b190c783b */ /* 0x000fe80008000200 */
[----:B-1----:R-:W-:Y:S04]  /*3f680*/  STL.64 [R1+0x2770], R18 ;  /* 0x0027701201007387 */ /* 0x002fe80000100a00 */
[----:B--2---:R-:W-:Y:S04]  /*3f690*/  STL.64 [R1+0x2768], R16 ;  /* 0x0027681001007387 */ /* 0x004fe80000100a00 */
[----:B------:R-:W-:Y:S04]  /*3f6a0*/  STL.64 [R1+0x26f0], R22 ;  /* 0x0026f01601007387 */ /* 0x000fe80000100a00 */
[----:B------:R-:W1:Y:S04]  /*3f6b0*/  LDSM.16.M88.4 R16, [R25+UR11+0x8100] ;  /* 0x0081000b1910783b */ /* 0x000e680008000200 */
[----:B------:R-:W-:Y:S04]  /*3f6c0*/  STL.64 [R1+0x26e8], R20 ;  /* 0x0026e81401007387 */ /* 0x000fe80000100a00 */
[----:B---3--:R-:W-:Y:S04]  /*3f6d0*/  STL.64 [R1+0x40], R8 ;  /* 0x0000400801007387 */ /* 0x008fe80000100a00 */
[----:B------:R-:W-:Y:S04]  /*3f6e0*/  STL.64 [R1+0x48], R10 ;  /* 0x0000480a01007387 */ /* 0x000fe80000100a00 */
[----:B------:R-:W2:Y:S04]  /*3f6f0*/  LDSM.16.M88.4 R8, [R25+UR11+0x18100] ;  /* 0x0181000b1908783b */ /* 0x000ea80008000200 */
[----:B-1----:R-:W-:Y:S04]  /*3f700*/  STL.64 [R1+0x30], R16 ;  /* 0x0000301001007387 */ /* 0x002fe80000100a00 */
[----:B------:R-:W-:Y:S04]  /*3f710*/  STL.64 [R1+0x38], R18 ;  /* 0x0000381201007387 */ /* 0x000fe80000100a00 */
[----:B------:R-:W-:Y:S04]  /*3f720*/  STL.64 [R1+0x20], R12 ;  /* 0x0000200c01007387 */ /* 0x000fe80000100a00 */
[----:B------:R-:W-:Y:S04]  /*3f730*/  STL.64 [R1+0x28], R14 ;  /* 0x0000280e01007387 */ /* 0x000fe80000100a00 */
[----:B--2---:R-:W-:Y:S01]  /*3f740*/  STL.64 [R1+0x10], R8 ;  /* 0x0000100801007387 */ /* 0x004fe20000100a00 */
[----:B------:R-:W-:-:S03]  /*3f750*/  IMAD.MOV.U32 R6, RZ, RZ, R8 ;  /* 0x000000ffff067224 */ /* 0x000fc600078e0008 */
[----:B------:R-:W-:Y:S01]  /*3f760*/  STL.64 [R1+0x18], R10 ;  /* 0x0000180a01007387 */ /* 0x000fe20000100a00 */
[----:B------:R-:W-:Y:S02]  /*3f770*/  IMAD.MOV.U32 R3, RZ, RZ, R9 ;  /* 0x000000ffff037224 */ /* 0x000fe400078e0009 */
[----:B------:R-:W-:Y:S01]  /*3f780*/  IMAD.MOV.U32 R26, RZ, RZ, R5 ;  /* 0x000000ffff1a7224 */ /* 0x000fe200078e0005 */
[----:B------:R-:W1:Y:S01]  /*3f790*/  LDSM.16.M88.4 R8, [R25+UR11+0x20100] ;  /* 0x0201000b1908783b */ /* 0x000e620008000200 */
[----:B------:R-:W-:-:S03]  /*3f7a0*/  IMAD.MOV.U32 R27, RZ, RZ, R4 ;  /* 0x000000ffff1b7224 */ /* 0x000fc600078e0004 */
[----:B------:R-:W-:Y:S04]  /*3f7b0*/  LDSM.16.M88.4 R12, [R25+UR11+0x38100] ;  /* 0x0381000b190c783b */ /* 0x000fe80008000200 */
[----:B-1----:R-:W-:Y:S01]  /*3f7c0*/  STL.64 [R1], R8 ;  /* 0x0000000801007387 */ /* 0x002fe20000100a00 */
[----:B------:R-:W-:-:S03]  /*3f7d0*/  MOV R28, R8 ;  /* 0x00000008001c7202 */ /* 0x000fc60000000f00 */
[----:B------:R-:W-:Y:S01]  /*3f7e0*/  STL.64 [R1+0x8], R10 ;  /* 0x0000080a01007387 */ /* 0x000fe20000100a00 */
[----:B------:R-:W-:-:S03]  /*3f7f0*/  IMAD.MOV.U32 R23, RZ, RZ, R9 ;  /* 0x000000ffff177224 */ /* 0x000fc600078e0009 */
[----:B------:R-:W1:Y:S04]  /*3f800*/  LDSM.16.M88.4 R8, [R25+UR11+0x28100] ;  /* 0x0281000b1908783b */ /* 0x000e680008000200 */
[----:B------:R-:W-:Y:S04]  /*3f810*/  STL [R1+0x2760], R23 ;  /* 0x0027601701007387 */ /* 0x000fe80000100800 */
[----:B-1----:R-:W-:Y:S04]  /*3f820*/  STL.64 [R1+0x2708], R10 ;  /* 0x0027080a01007387 */ /* 0x002fe80000100a00 */
[----:B------:R1:W-:Y:S04]  /*3f830*/  STL.64 [R1+0x2700], R8 ;  /* 0x0027000801007387 */ /* 0x0003e80000100a00 */
[----:B-1----:R-:W2:Y:S04]  /*3f840*/  LDL.LU R8, [R1+0x400] ;  /* 0x0004000001087983 */ /* 0x002ea80000300800 */
[----:B------:R-:W2:Y:S04]  /*3f850*/  LDL.LU R9, [R1+0x404] ;  /* 0x0004040001097983 */ /* 0x000ea80000300800 */
[----:B------:R-:W3:Y:S04]  /*3f860*/  LDL.LU R10, [R1+0x408] ;  /* 0x00040800010a7983 */ /* 0x000ee80000300800 */
[----:B------:R-:W3:Y:S04]  /*3f870*/  LDL.LU R11, [R1+0x40c] ;  /* 0x00040c00010b7983 */ /* 0x000ee80000300800 */
[----:B---3--:R-:W-:Y:S04]  /*3f880*/  STL.64 [R1+0x2718], R10 ;  /* 0x0027180a01007387 */ /* 0x008fe80000100a00 */
[----:B--2---:R1:W-:Y:S04]  /*3f890*/  STL.64 [R1+0x2710], R8 ;  /* 0x0027100801007387 */ /* 0x0043e80000100a00 */
[----:B------:R-:W2:Y:S04]  /*3f8a0*/  LDL.LU R5, [R1+0x2790] ;  /* 0x0027900001057983 */ /* 0x000ea80000300800 */
[----:B------:R-:W3:Y:S04]  /*3f8b0*/  LDL.LU R4, [R1+0x278c] ;  /* 0x00278c0001047983 */ /* 0x000ee80000300800 */
[----:B------:R-:W4:Y:S04]  /*3f8c0*/  LDL.LU R16, [R1+0x460] ;  /* 0x0004600001107983 */ /* 0x000f280000300800 */
[----:B------:R-:W4:Y:S04]  /*3f8d0*/  LDL.LU R17, [R1+0x464] ;  /* 0x0004640001117983 */ /* 0x000f280000300800 */
[----:B------:R-:W4:Y:S04]  /*3f8e0*/  LDL.LU R18, [R1+0x468] ;  /* 0x0004680001127983 */ /* 0x000f280000300800 */
[----:B------:R-:W4:Y:S01]  /*3f8f0*/  LDL.LU R19, [R1+0x46c] ;  /* 0x00046c0001137983 */ /* 0x000f220000300800 */
[----:B-1----:R-:W-:-:S02]  /*3f900*/  IMAD.MOV.U32 R8, RZ, RZ, R6 ;  /* 0x000000ffff087224 */ /* 0x002fc400078e0006 */
[----:B------:R-:W-:-:S05]  /*3f910*/  IMAD.MOV.U32 R9, RZ, RZ, R3 ;  /* 0x000000ffff097224 */ /* 0x000fca00078e0003 */
[----:B------:R2:W-:Y:S02]  /*3f920*/  STL.64 [R1+0x2730], R8 ;  /* 0x0027300801007387 */ /* 0x0005e40000100a00 */
[----:B--2---:R-:W-:Y:S02]  /*3f930*/  IMAD.MOV.U32 R8, RZ, RZ, R5 ;  /* 0x000000ffff087224 */ /* 0x004fe400078e0005 */
[----:B------:R-:W2:Y:S04]  /*3f940*/  LDL.LU R5, [R1+0x2788] ;  /* 0x0027880001057983 */ /* 0x000ea80000300800 */
[----:B------:R-:W5:Y:S04]  /*3f950*/  LDL.LU R9, [R1+0x424] ;  /* 0x0004240001097983 */ /* 0x000f680000300800 */
[----:B------:R-:W2:Y:S04]  /*3f960*/  LDL.LU R10, [R1+0x428] ;  /* 0x00042800010a7983 */ /* 0x000ea80000300800 */
[----:B------:R-:W2:Y:S04]  /*3f970*/  LDL.LU R11, [R1+0x42c] ;  /* 0x00042c00010b7983 */ /* 0x000ea80000300800 */
[----:B------:R-:W4:Y:S04]  /*3f980*/  LDL.LU R20, [R1+0x440] ;  /* 0x0004400001147983 */ /* 0x000f280000300800 */
[----:B------:R-:W4:Y:S01]  /*3f990*/  LDL.LU R21, [R1+0x444] ;  /* 0x0004440001157983 */ /* 0x000f220000300800 */
[----:B---3--:R-:W-:-:S03]  /*3f9a0*/  IMAD.MOV.U32 R23, RZ, RZ, R4 ;  /* 0x000000ffff177224 */ /* 0x008fc600078e0004 */
[----:B--2---:R-:W-:Y:S04]  /*3f9b0*/  STL.64 [R1+0x2740], R10 ;  /* 0x0027400a01007387 */ /* 0x004fe80000100a00 */
[----:B-----5:R1:W-:Y:S04]  /*3f9c0*/  STL.64 [R1+0x2738], R8 ;  /* 0x0027380801007387 */ /* 0x0203e80000100a00 */
[----:B-1----:R-:W2:Y:S01]  /*3f9d0*/  LDL.64 R8, [R1+0x30] ;  /* 0x0000300001087983 */ /* 0x002ea20000100a00 */
[----:B------:R-:W-:-:S03]  /*3f9e0*/  IMAD.MOV.U32 R22, RZ, RZ, R5 ;  /* 0x000000ffff167224 */ /* 0x000fc600078e0005 */
[----:B------:R-:W1:Y:S04]  /*3f9f0*/  LDSM.16.M88.4 R4, [R25+UR11+0x30100] ;  /* 0x0301000b1904783b */ /* 0x000e680008000200 */
[----:B--2---:R2:W-:Y:S04]  /*3fa00*/  STL.64 [R1+0x2758], R8 ;  /* 0x0027580801007387 */ /* 0x0045e80000100a00 */
[----:B--2---:R-:W2:Y:S04]  /*3fa10*/  LDL.64 R8, [R1+0x40] ;  /* 0x0000400001087983 */ /* 0x004ea80000100a00 */
[----:B-1----:R-:W-:Y:S04]  /*3fa20*/  STL.64 [R1+0x2728], R6 ;  /* 0x0027280601007387 */ /* 0x002fe80000100a00 */
[----:B------:R1:W-:Y:S04]  /*3fa30*/  STL.64 [R1+0x2720], R4 ;  /* 0x0027200401007387 */ /* 0x0003e80000100a00 */
[----:B-1----:R-:W3:Y:S04]  /*3fa40*/  LDL.LU R4, [R1+0x410] ;  /* 0x0004100001047983 */ /* 0x002ee80000300800 */
[----:B------:R-:W3:Y:S04]  /*3fa50*/  LDL.LU R5, [R1+0x414] ;  /* 0x0004140001057983 */ /* 0x000ee80000300800 */
[----:B------:R-:W5:Y:S04]  /*3fa60*/  LDL.LU R6, [R1+0x418] ;  /* 0x0004180001067983 */ /* 0x000f680000300800 */
[----:B------:R-:W5:Y:S01]  /*3fa70*/  LDL.LU R7, [R1+0x41c] ;  /* 0x00041c0001077983 */ /* 0x000f620000300800 */
[----:B------:R-:W-:-:S02]  /*3fa80*/  IMAD.MOV.U32 R10, RZ, RZ, R12 ;  /* 0x000000ffff0a7224 */ /* 0x000fc400078e000c */
[----:B------:R-:W-:Y:S01]  /*3fa90*/  IMAD.MOV.U32 R3, RZ, RZ, R13 ;  /* 0x000000ffff037224 */ /* 0x000fe200078e000d */
        /* <DEDUP_REMOVED lines=8> */
[----:B-1----:R-:W4:Y:S04]  /*3fb20*/  LDL.LU.64 R14, [R1+0x2780] ;  /* 0x00278000010e7983 */ /* 0x002f280000300a00 */
[----:B------:R-:W4:Y:S02]  /*3fb30*/  LDL.LU.64 R12, [R1+0x2778] ;  /* 0x00277800010c7983 */ /* 0x000f240000300a00 */
[----:B----4-:R-:W-:Y:S02]  /*3fb40*/  HMMA.1688.F32.TF32 R24, R12, R26, R16 ;  /* 0x0000001a0c18723c */ /* 0x010fe40000081010 */
[----:B------:R-:W4:Y:S04]  /*3fb50*/  LDL.LU.64 R18, [R1+0x2770] ;  /* 0x0027700001127983 */ /* 0x000f280000300a00 */
[----:B------:R-:W4:Y:S01]  /*3fb60*/  LDL.LU.64 R16, [R1+0x2768] ;  /* 0x0027680001107983 */ /* 0x000f220000300a00 */
[----:B------:R-:W-:Y:S01]  /*3fb70*/  MOV R12, R10 ;  /* 0x0000000a000c7202 */ /* 0x000fe20000000f00 */
[----:B------:R-:W-:-:S05]  /*3fb80*/  IMAD.MOV.U32 R13, RZ, RZ, R3 ;  /* 0x000000ffff0d7224 */ /* 0x000fca00078e0003 */
[----:B------:R1:W-:Y:S01]  /*3fb90*/  STL.64 [R1+0x26f8], R12 ;  /* 0x0026f80c01007387 */ /* 0x0003e20000100a00 */
[----:B--2---:R-:W-:-:S03]  /*3fba0*/  IMAD.MOV.U32 R3, RZ, RZ, R9 ;  /* 0x000000ffff037224 */ /* 0x004fc600078e0009 */
[----:B-1----:R-:W2:Y:S04]  /*3fbb0*/  LDL.LU R12, [R1+0x3f0] ;  /* 0x0003f000010c7983 */ /* 0x002ea80000300800 */
[----:B------:R-:W2:Y:S04]  /*3fbc0*/  LDL.LU R13, [R1+0x3f4] ;  /* 0x0003f400010d7983 */ /* 0x000ea80000300800 */
[----:B------:R-:W2:Y:S04]  /*3fbd0*/  LDL.LU R14, [R1+0x3f8] ;  /* 0x0003f800010e7983 */ /* 0x000ea80000300800 */
[----:B------:R-:W2:Y:S04]  /*3fbe0*/  LDL.LU R15, [R1+0x3fc] ;  /* 0x0003fc00010f7983 */ /* 0x000ea80000300800 */
[----:B------:R-:W-:Y:S04]  /*3fbf0*/  STL.64 [R1+0x23a0], R26 ;  /* 0x0023a01a01007387 */ /* 0x000fe80000100a00 */
[----:B------:R1:W-:Y:S04]  /*3fc00*/  STL.64 [R1+0x2398], R24 ;  /* 0x0023981801007387 */ /* 0x0003e80000100a00 */
[----:B-1----:R-:W5:Y:S01]  /*3fc10*/  LDL.LU.64 R24, [R1+0x20] ;  /* 0x0000200001187983 */ /* 0x002f620000300a00 */
[----:B----4-:R-:W-:-:S15]  /*3fc20*/  HMMA.1688.F32.TF32 R20, R16, R8, R20 ;  /* 0x000000081014723c */ /* 0x010fde0000081014 */
[----:B------:R-:W-:-:S04]  /*3fc30*/  NOP ;  /* 0x0000000000007918 */ /* 0x000fc80000000000 */
[----:B------:R1:W-:Y:S04]  /*3fc40*/  STL.64 [R1+0x440], R20 ;  /* 0x0004401401007387 */ /* 0x0003e80000100a00 */
[----:B------:R4:W-:Y:S01]  /*3fc50*/  STL.64 [R1+0x448], R22 ;  /* 0x0004481601007387 */ /* 0x0009e20000100a00 */
[----:B-1----:R-:W-:-:S03]  /*3fc60*/  IMAD.MOV.U32 R20, RZ, RZ, R8 ;  /* 0x000000ffff147224 */ /* 0x002fc600078e0008 */
[----:B----4-:R-:W4:Y:S04]  /*3fc70*/  LDL.LU R23, [R1+0x2760] ;  /* 0x0027600001177983 */ /* 0x010f280000300800 */
[----:B------:R-:W3:Y:S02]  /*3fc80*/  LDL.LU.64 R8, [R1+0x2758] ;  /* 0x0027580001087983 */ /* 0x000ee40000300a00 */
        /* <DEDUP_REMOVED lines=10> */
[----:B-----5:R-:W-:-:S15]  /*3fd30*/  HMMA.1688.F32.TF32 R8, R16, R24, R8 ;  /* 0x000000181008723c */ /* 0x020fde0000081008 */
[----:B------:R-:W-:-:S04]  /*3fd40*/  NOP ;  /* 0x0000000000007918 */ /* 0x000fc80000000000 */
[----:B------:R1:W-:Y:S04]  /*3fd50*/  STL.64 [R1+0x420], R8 ;  /* 0x0004200801007387 */ /* 0x0003e80000100a00 */
[----:B------:R3:W-:Y:S04]  /*3fd60*/  STL.64 [R1+0x428], R10 ;  /* 0x0004280a01007387 */ /* 0x0007e80000100a00 */
[----:B-1----:R-:W3:Y:S04]  /*3fd70*/  LDL.LU.64 R8, [R1+0x2730] ;  /* 0x0027300001087983 */ /* 0x002ee80000300a00 */
[----:B------:R-:W-:Y:S01]  /*3fd80*/  STL.64 [R1+0x26b8], R24 ;  /* 0x0026b81801007387 */ /* 0x000fe20000100a00 */
[----:B---3--:R-:W-:Y:S03]  /*3fd90*/  HMMA.1688.F32.TF32 R8, R16, R8, R4 ;  /* 0x000000081008723c */ /* 0x008fe60000081004 */
[----:B------:R-:W3:Y:S04]  /*3fda0*/  LDL.LU.64 R6, [R1+0x2728] ;  /* 0x0027280001067983 */ /* 0x000ee80000300a00 */
[----:B------:R-:W5:-:S12]  /*3fdb0*/  LDL.LU.64 R4, [R1+0x2720] ;  /* 0x0027200001047983 */ /* 0x000f580000300a00 */
[----:B------:R-:W-:Y:S04]  /*3fdc0*/  STL.64 [R1+0x410], R8 ;  /* 0x0004100801007387 */ /* 0x000fe80000100a00 */
[----:B------:R1:W-:Y:S04]  /*3fdd0*/  STL.64 [R1+0x418], R10 ;  /* 0x0004180a01007387 */ /* 0x0003e80000100a00 */
[----:B-1----:R-:W2:Y:S04]  /*3fde0*/  LDL.LU.64 R10, [R1+0x2718] ;  /* 0x00271800010a7983 */ /* 0x002ea80000300a00 */
[----:B------:R-:W2:Y:S01]  /*3fdf0*/  LDL.LU.64 R8, [R1+0x2710] ;  /* 0x0027100001087983 */ /* 0x000ea20000300a00 */
[----:B------:R-:W-:-:S02]  /*3fe00*/  IMAD.MOV.U32 R24, RZ, RZ, R28 ;  /* 0x000000ffff187224 */ /* 0x000fc400078e001c */
[----:B----4-:R-:W-:-:S07]  /*3fe10*/  IMAD.MOV.U32 R25, RZ, RZ, R23 ;  /* 0x000000ffff197224 */ /* 0x010fce00078e0017 */
[----:B--2---:R-:W-:Y:S01]  /*3fe20*/  HMMA.1688.F32.TF32 R24, R16, R24, R8 ;  /* 0x000000181018723c */ /* 0x004fe20000081008 */
[----:B------:R-:W2:Y:S04]  /*3fe30*/  LDL.LU.64 R10, [R1+0x2708] ;  /* 0x00270800010a7983 */ /* 0x000ea80000300a00 */
[----:B------:R-:W4:-:S14]  /*3fe40*/  LDL.LU.64 R8, [R1+0x2700] ;  /* 0x0027000001087983 */ /* 0x000f1c0000300a00 */
[----:B------:R-:W-:Y:S04]  /*3fe50*/  STL.64 [R1+0x400], R24 ;  /* 0x0004001801007387 */ /* 0x000fe80000100a00 */
[----:B------:R4:W-:Y:S02]  /*3fe60*/  STL.64 [R1+0x408], R26 ;  /* 0x0004081a01007387 */ /* 0x0009e40000100a00 */
[----:B----4-:R-:W-:Y:S02]  /*3fe70*/  HMMA.1688.F32.TF32 R24, R16, R8, R12 ;  /* 0x000000081018723c */ /* 0x010fe4000008100c */
[----:B------:R-:W5:-:S15]  /*3fe80*/  LDL.LU R12, [R1+0x3e0] ;  /* 0x0003e000010c7983 */ /* 0x000f5e0000300800 */
[----:B------:R-:W-:Y:S02]  /*3fe90*/  NOP ;  /* 0x0000000000007918 */ /* 0x000fe40000000000 */
[----:B------:R1:W-:Y:S04]  /*3fea0*/  STL.64 [R1+0x3f0], R24 ;  /* 0x0003f01801007387 */ /* 0x0003e80000100a00 */
[----:B------:R-:W-:Y:S04]  /*3feb0*/  STL.64 [R1+0x3f8], R26 ;  /* 0x0003f81a01007387 */ /* 0x000fe80000100a00 */
[----:B------:R-:W5:Y:S04]  /*3fec0*/  LDL.LU R13, [R1+0x3e4] ;  /* 0x0003e400010d7983 */ /* 0x000f680000300800 */
[----:B------:R-:W5:Y:S04]  /*3fed0*/  LDL.LU R14, [R1+0x3e8] ;  /* 0x0003e800010e7983 */ /* 0x000f680000300800 */
[----:B------:R-:W5:Y:S01]  /*3fee0*/  LDL.LU R15, [R1+0x3ec] ;  /* 0x0003ec00010f7983 */ /* 0x000f620000300800 */
[----:B-1----:R-:W-:-:S02]  /*3fef0*/  IMAD.MOV.U32 R24, RZ, RZ, R22 ;  /* 0x000000ffff187224 */ /* 0x002fc400078e0016 */
[----:B------:R-:W-:-:S05]  /*3ff00*/  IMAD.MOV.U32 R25, RZ, RZ, R21 ;  /* 0x000000ffff197224 */ /* 0x000fca00078e0015 */
[----:B------:R-:W-:Y:S04]  /*3ff10*/  STL.64 [R1+0x26d0], R24 ;  /* 0x0026d01801007387 */ /* 0x000fe80000100a00 */
[----:B--2---:R-:W-:Y:S04]  /*3ff20*/  STL.64 [R1+0x2680], R10 ;  /* 0x0026800a01007387 */ /* 0x004fe80000100a00 */
[----:B------:R1:W-:Y:S04]  /*3ff30*/  STL.64 [R1+0x2678], R8 ;  /* 0x0026780801007387 */ /* 0x0003e80000100a00 */
[----:B-1----:R-:W2:Y:S04]  /*3ff40*/  LDL.64 R8, [R1] ;  /* 0x0000000001087983 */ /* 0x002ea80000100a00 */
[----:B--2---:R1:W-:Y:S04]  /*3ff50*/  STL.64 [R1+0x2698], R8 ;  /* 0x0026980801007387 */ /* 0x0043e80000100a00 */
[----:B-1----:R-:W2:Y:S01]  /*3ff60*/  LDL.64 R8, [R1+0x10] ;  /* 0x0000100001087983 */ /* 0x002ea20000100a00 */
[----:B------:R-:W-:-:S03]  /*3ff70*/  IMAD.MOV.U32 R24, RZ, RZ, R20 ;  /* 0x000000ffff187224 */ /* 0x000fc600078e0014 */
[----:B--2---:R1:W-:Y:S04]  /*3ff80*/  STL.64 [R1+0x26b0], R8 ;  /* 0x0026b00801007387 */ /* 0x0043e80000100a00 */
[----:B-1----:R-:W2:Y:S04]  /*3ff90*/  LDL.LU R8, [R1+0x330] ;  /* 0x0003300001087983 */ /* 0x002ea80000300800 */
[----:B------:R-:W2:Y:S04]  /*3ffa0*/  LDL.LU R9, [R1+0x334] ;  /* 0x0003340001097983 */ /* 0x000ea80000300800 */
[----:B------:R-:W4:Y:S04]  /*3ffb0*/  LDL.LU R10, [R1+0x338] ;  /* 0x00033800010a7983 */ /* 0x000f280000300800 */
[----:B------:R-:W4:Y:S04]  /*3ffc0*/  LDL.LU R11, [R1+0x33c] ;  /* 0x00033c00010b7983 */ /* 0x000f280000300800 */
[----:B------:R-:W2:Y:S04]  /*3ffd0*/  LDL.LU R20, [R1+0x360] ;  /* 0x0003600001147983 */ /* 0x000ea80000300800 */
[----:B------:R-:W3:Y:S04]  /*3ffe0*/  LDL.LU R21, [R1+0x364] ;  /* 0x0003640001157983 */ /* 0x000ee80000300800 */
[----:B------:R-:W3:Y:S04]  /*3fff0*/  LDL.LU R22, [R1+0x368] ;  /* 0x0003680001167983 */ /* 0x000ee80000300800 */
[----:B------:R-:W3:Y:S01]  /*40000*/  LDL.LU R23, [R1+0x36c] ;  /* 0x00036c0001177983 */ /* 0x000ee20000300800 */
[----:B-----5:R-:W-:Y:S03]  /*40010*/  HMMA.1688.F32.TF32 R12, R16, R4, R12 ;  /* 0x00000004100c723c */ /* 0x020fe6000008100c */
        /* <DEDUP_REMOVED lines=13> */
[----:B------:R-:W-:Y:S01]  /*400f0*/  STL.64 [R1+0x3e8], R14 ;  /* 0x0003e80e01007387 */ /* 0x000fe20000100a00 */
[----:B------:R-:W-:-:S03]  /*40100*/  MOV R25, R3 ;  /* 0x0000000300197202 */ /* 0x000fc60000000f00 */
[----:B------:R-:W-:Y:S04]  /*40110*/  LDS R14, [R0+UR10+0x95100] ;  /* 0x0951000a000e7984 */ /* 0x000fe80008000800 */
[----:B-1----:R-:W4:Y:S04]  /*40120*/  LDL.LU.64 R12, [R1+0x26f8] ;  /* 0x0026f800010c7983 */ /* 0x002f280000300a00 */
[----:B---3--:R-:W-:Y:S04]  /*40130*/  STL.64 [R1+0x2670], R6 ;  /* 0x0026700601007387 */ /* 0x008fe80000100a00 */
        /* <DEDUP_REMOVED lines=38> */
[----:B--2---:R-:W-:-:S15]  /*403a0*/  HMMA.1688.F32.TF32 R8, R20, R24, R8 ;  /* 0x000000181408723c */ /* 0x004fde0000081008 */
[----:B------:R-:W-:-:S04]  /*403b0*/  NOP ;  /* 0x0000000000007918 */ /* 0x000fc80000000000 */
[----:B------:R1:W-:Y:S04]  /*403c0*/  STL.64 [R1+0x330], R8 ;  /* 0x0003300801007387 */ /* 0x0003e80000100a00 */
[----:B------:R-:W-:Y:S04]  /*403d0*/  STL.64 [R1+0x338], R10 ;  /* 0x0003380a01007387 */ /* 0x000fe80000100a00 */
[----:B-1----:R-:W3:Y:S02]  /*403e0*/  LDL.LU.64 R8, [R1+0x26b0] ;  /* 0x0026b00001087983 */ /* 0x002ee40000300a00 */
[----:B---3--:R-:W-:Y:S01]  /*403f0*/  HMMA.1688.F32.TF32 R4, R20, R8, R4 ;  /* 0x000000081404723c */ /* 0x008fe20000081004 */
        /* <DEDUP_REMOVED lines=26> */
[----:B-1----:R-:W4:Y:S04]  /*405a0*/  LDL.LU R8, [R1+0x2f0] ;  /* 0x0002f00001087983 */ /* 0x002f280000300800 */
[----:B------:R-:W4:Y:S04]  /*405b0*/  LDL.LU R9, [R1+0x2f4] ;  /* 0x0002f40001097983 */ /* 0x000f280000300800 */
[----:B------:R-:W4:Y:S04]  /*405c0*/  LDL.LU R10, [R1+0x2f8] ;  /* 0x0002f800010a7983 */ /* 0x000f280000300800 */
[----:B------:R-:W4:Y:S04]  /*405d0*/  LDL.LU R11, [R1+0x2fc] ;  /* 0x0002fc00010b7983 */ /* 0x000f280000300800 */
[----:B--2---:R-:W-:Y:S01]  /*405e0*/  STL.64 [R1+0x2620], R6 ;  /* 0x0026200601007387 */ /* 0x004fe20000100a00 */
[----:B----4-:R-:W-:Y:S03]  /*405f0*/  HMMA.1688.F32.TF32 R8, R20, R4, R8 ;  /* 0x000000041408723c */ /* 0x010fe60000081008 */
[----:B------:R1:W-:-:S15]  /*40600*/  STL.64 [R1+0x2618], R4 ;  /* 0x0026180401007387 */ /* 0x0003de0000100a00 */
[----:B------:R-:W-:Y:S01]  /*40610*/  NOP ;  /* 0x0000000000007918 */ /* 0x000fe20000000000 */
[----:B------:R-:W-:Y:S04]  /*40620*/  STL.64 [R1+0x2f0], R8 ;  /* 0x0002f00801007387 */ /* 0x000fe80000100a00 */
[----:B------:R5:W-:Y:S04]  /*40630*/  STL.64 [R1+0x2f8], R10 ;  /* 0x0002f80a01007387 */ /* 0x000be80000100a00 */
[----:B-1----:R-:W2:Y:S01]  /*40640*/  LDL.64 R4, [R1+0x30] ;  /* 0x0000300001047983 */ /* 0x002ea20000100a00 */
[----:B-----5:R-:W-:Y:S01]  /*40650*/  HMMA.1688.F32.TF32 R8, R20, R12, R16 ;  /* 0x0000000c1408723c */ /* 0x020fe20000081010 */
[----:B------:R-:W-:-:S02]  /*40660*/  LOP3.LUT R27, R0, 0x20, RZ, 0x3c, !PT ;  /* 0x00000020001b7812 */ /* 0x000fc400078e3cff */
        /* <DEDUP_REMOVED lines=42> */
[----:B-1----:R-:W-:Y:S02]  /*40910*/  IMAD.MOV.U32 R23, RZ, RZ, R4 ;  /* 0x000000ffff177224 */ /* 0x002fe400078e0004 */
[----:B------:R-:W-:Y:S01]  /*40920*/  IMAD.MOV.U32 R22, RZ, RZ, R5 ;  /* 0x000000ffff167224 */ /* 0x000fe200078e0005 */
        /* <DEDUP_REMOVED lines=17> */
[----:B-1----:R-:W-:Y:S01]  /*40a40*/  MOV R8, R29 ;  /* 0x0000001d00087202 */ /* 0x002fe20000000f00 */
[----:B------:R-:W-:-:S02]  /*40a50*/  IMAD.MOV.U32 R9, RZ, RZ, R26 ;  /* 0x000000ffff097224 */ /* 0x000fc400078e001a */
        /* <DEDUP_REMOVED lines=90> */
[----:B------:R-:W-:-:S02]  /*41000*/  IMAD.MOV.U32 R12, RZ, RZ, R28 ;  /* 0x000000ffff0c7224 */ /* 0x000fc400078e001c */
        /* <DEDUP_REMOVED lines=28> */
[----:B--2---:R-:W-:Y:S01]  /*411d0*/  MOV R3, R9 ;  /* 0x0000000900037202 */ /* 0x004fe20000000f00 */
        /* <DEDUP_REMOVED lines=86> */
[----:B------:R-:W-:-:S02]  /*41740*/  IMAD.MOV.U32 R29, RZ, RZ, R8 ;  /* 0x000000ffff1d7224 */ /* 0x000fc400078e0008 */
[----:B------:R-:W-:-:S08]  /*41750*/  IMAD.MOV.U32 R26, RZ, RZ, R9 ;  /* 0x000000ffff1a7224 */ /* 0x000fd000078e0009 */
        /* <DEDUP_REMOVED lines=45> */
[----:B------:R-:W-:Y:S01]  /*41a30*/  MOV R24, R15 ;  /* 0x0000000f00187202 */ /* 0x000fe20000000f00 */
        /* <DEDUP_REMOVED lines=130> */
[----:B-1----:R-:W-:-:S02]  /*42260*/  IMAD.MOV.U32 R12, RZ, RZ, R11 ;  /* 0x000000ffff0c7224 */ /* 0x002fc400078e000b */
        /* <DEDUP_REMOVED lines=10> */
[----:B-1----:R-:W-:Y:S01]  /*42310*/  IMAD.MOV.U32 R13, RZ, RZ, R24 ;  /* 0x000000ffff0d7224 */ /* 0x002fe200078e0018 */
[----:B------:R-:W-:Y:S02]  /*42320*/  MOV R12, R25 ;  /* 0x00000019000c7202 */ /* 0x000fe40000000f00 */
        /* <DEDUP_REMOVED lines=30> */
[----:B------:R-:W-:-:S02]  /*42510*/  IMAD.MOV.U32 R23, RZ, RZ, R8 ;  /* 0x000000ffff177224 */ /* 0x000fc400078e0008 */
[----:B------:R-:W-:Y:S01]  /*42520*/  IMAD.MOV.U32 R22, RZ, RZ, R9 ;  /* 0x000000ffff167224 */ /* 0x000fe200078e0009 */
        /* <DEDUP_REMOVED lines=20> */
[----:B-1----:R-:W-:Y:S01]  /*42670*/  MOV R24, R21 ;  /* 0x0000001500187202 */ /* 0x002fe20000000f00 */
        /* <DEDUP_REMOVED lines=48> */
[----:B------:R-:W-:Y:S04]  /*42980*/  LDS R14, [R0+UR10+0x97000] ;  /* 0x0970000a000e7984 */ /* 0x000fe80008000800 */
        /* <DEDUP_REMOVED lines=11> */
[----:B------:R-:W-:Y:S01]  /*42a40*/  IMAD.MOV.U32 R29, RZ, RZ, R24 ;  /* 0x000000ffff1d7224 */ /* 0x000fe200078e0018 */
[----:B------:R-:W-:Y:S02]  /*42a50*/  MOV R28, R25 ;  /* 0x00000019001c7202 */ /* 0x000fe40000000f00 */
[----:B------:R-:W2:Y:S01]  /*42a60*/  LDL.LU.64 R24, [R1+0x2410] ;  /* 0x0024100001187983 */ /* 0x000ea20000300a00 */
[----:B-1----:R-:W-:Y:S02]  /*42a70*/  IMAD.MOV.U32 R18, RZ, RZ, R3 ;  /* 0x000000ffff127224 */ /* 0x002fe400078e0003 */
        /* <DEDUP_REMOVED lines=42> */
[----:B------:R-:W-:Y:S02]  /*42d20*/  IMAD.MOV.U32 R29, RZ, RZ, R24 ;  /* 0x000000ffff1d7224 */ /* 0x000fe400078e0018 */
[----:B------:R-:W-:Y:S01]  /*42d30*/  IMAD.MOV.U32 R28, RZ, RZ, R25 ;  /* 0x000000ffff1c7224 */ /* 0x000fe200078e0019 */
[----:B------:R-:W3:Y:S04]  /*42d40*/  LDL.LU.64 R26, [R1+0x23a0] ;  /* 0x0023a000011a7983 */ /* 0x000ee80000300a00 */
[----:B------:R-:W3:Y:S04]  /*42d50*/  LDL.LU.64 R24, [R1+0x2398] ;  /* 0x0023980001187983 */ /* 0x000ee80000300a00 */
[----:B--2---:R3:W-:Y:S01]  /*42d60*/  STL.64 [R1+0x2340], R10 ;  /* 0x0023400a01007387 */ /* 0x0047e20000100a00 */
[C---:B------:R-:W-:Y:S03]  /*42d70*/  HMMA.1688.F32.TF32 R16, R20.reuse, R4, R16 ;  /* 0x000000041410723c */ /* 0x040fe60000081010 */
[----:B------:R-:W-:Y:S04]  /*42d80*/  STL [R1+0x2310], R3 ;  /* 0x0023100301007387 */ /* 0x000fe80000100800 */
[----:B------:R1:W-:Y:S04]  /*42d90*/  STL [R1+0x2104], R28 ;  /* 0x0021041c01007387 */ /* 0x0003e80000100800 */
[----:B------:R-:W-:Y:S08]  /*42da0*/  STL [R1+0x2100], R29 ;  /* 0x0021001d01007387 */ /* 0x000ff00000100800 */
[----:B------:R-:W-:Y:S04]  /*42db0*/  STL.64 [R1+0x70], R16 ;  /* 0x0000701001007387 */ /* 0x000fe80000100a00 */
[----:B------:R-:W-:Y:S01]  /*42dc0*/  STL.64 [R1+0x78], R18 ;  /* 0x0000781201007387 */ /* 0x000fe20000100a00 */
[----:B---3--:R-:W-:Y:S01]  /*42dd0*/  HMMA.1688.F32.TF32 R8, R20, R12, R24 ;  /* 0x0000000c1408723c */ /* 0x008fe20000081018 */
[----:B-1----:R-:W-:-:S02]  /*42de0*/  LOP3.LUT R28, R0, 0x20, RZ, 0x3c, !PT ;  /* 0x00000020001c7812 */ /* 0x002fc400078e3cff */
[----:B------:R-:W-:Y:S04]  /*42df0*/  LDS R18, [R0+UR10+0x97080] ;  /* 0x0970800a00127984 */ /* 0x000fe80008000800 */
[----:B------:R-:W-:Y:S04]  /*42e00*/  LDS R16, [R0+UR10+0x96080] ;  /* 0x0960800a00107984 */ /* 0x000fe80008000800 */
[----:B------:R-:W1:Y:S04]  /*42e10*/  LDS R19, [R28+UR10+0x97080] ;  /* 0x0970800a1c137984 */ /* 0x000e680008000800 */
[----:B------:R-:W2:Y:S04]  /*42e20*/  LDS R17, [R28+UR10+0x96080] ;  /* 0x0960800a1c117984 */ /* 0x000ea80008000800 */
[----:B------:R-:W-:Y:S04]  /*42e30*/  LDS R12, [R0+UR10+0x96000] ;  /* 0x0960000a000c7984 */ /* 0x000fe80008000800 */
[----:B------:R-:W-:Y:S04]  /*42e40*/  LDS R13, [R28+UR10+0x96000] ;  /* 0x0960000a1c0d7984 */ /* 0x000fe80008000800 */
[----:B------:R-:W-:Y:S04]  /*42e50*/  LDS R15, [R28+UR10+0x97000] ;  /* 0x0970000a1c0f7984 */ /* 0x000fe80008000800 */
[----:B------:R-:W-:Y:S04]  /*42e60*/  LDS R22, [R0+UR10+0x97100] ;  /* 0x0971000a00167984 */ /* 0x000fe80008000800 */
[----:B------:R-:W3:Y:S04]  /*42e70*/  LDS R23, [R28+UR10+0x97100] ;  /* 0x0971000a1c177984 */ /* 0x000ee80008000800 */
[----:B------:R-:W-:Y:S04]  /*42e80*/  LDS R20, [R0+UR10+0x96100] ;  /* 0x0961000a00147984 */ /* 0x000fe80008000800 */
[----:B------:R-:W4:Y:S04]  /*42e90*/  LDS R21, [R28+UR10+0x96100] ;  /* 0x0961000a1c157984 */ /* 0x000f280008000800 */
[----:B------:R-:W-:Y:S04]  /*42ea0*/  LDS R26, [R0+UR10+0x97180] ;  /* 0x0971800a001a7984 */ /* 0x000fe80008000800 */
[----:B------:R-:W5:Y:S04]  /*42eb0*/  LDS R27, [R28+UR10+0x97180] ;  /* 0x0971800a1c1b7984 */ /* 0x000f680008000800 */
[----:B------:R-:W-:Y:S04]  /*42ec0*/  LDS R24, [R0+UR10+0x96180] ;  /* 0x0961800a00187984 */ /* 0x000fe80008000800 */
[----:B------:R-:W1:Y:S01]  /*42ed0*/  LDS R25, [R28+UR10+0x96180] ;  /* 0x0961800a1c197984 */ /* 0x000e620008000800 */
[----:B------:R-:W-:Y:S01]  /*42ee0*/  IMAD.MOV.U32 R4, RZ, RZ, R11 ;  /* 0x000000ffff047224 */ /* 0x000fe200078e000b */
[----:B------:R-:W-:-:S02]  /*42ef0*/  MOV R5, R10 ;  /* 0x0000000a00057202 */ /* 0x000fc40000000f00 */
[----:B------:R-:W-:Y:S04]  /*42f00*/  STL.64 [R1+0x460], R8 ;  /* 0x0004600801007387 */ /* 0x000fe80000100a00 */
[----:B------:R-:W-:Y:S04]  /*42f10*/  STL [R1+0x1f5c], R4 ;  /* 0x001f5c0401007387 */ /* 0x000fe80000100800 */
[----:B------:R-:W-:Y:S04]  /*42f20*/  STL [R1+0x1f58], R5 ;  /* 0x001f580501007387 */ /* 0x000fe80000100800 */
[----:B------:R2:W-:Y:S04]  /*42f30*/  STL.64 [R1+0x2338], R6 ;  /* 0x0023380601007387 */ /* 0x0005e80000100a00 */
[----:B--2---:R-:W2:Y:S04]  /*42f40*/  LDL.64 R6, [R1+0x8] ;  /* 0x0000080001067983 */ /* 0x004ea80000100a00 */
[----:B--2---:R-:W-:Y:S04]  /*42f50*/  STL.64 [R1+0x2348], R6 ;  /* 0x0023480601007387 */ /* 0x004fe80000100a00 */
[----:B-1----:R-:W-:Y:S04]  /*42f60*/  STL.64 [R1+0x2320], R18 ;  /* 0x0023201201007387 */ /* 0x002fe80000100a00 */
[----:B------:R1:W-:Y:S04]  /*42f70*/  STL.64 [R1+0x2318], R16 ;  /* 0x0023181001007387 */ /* 0x0003e80000100a00 */
[----:B-1----:R-:W2:Y:S04]  /*42f80*/  LDL.LU R16, [R1+0x3f0] ;  /* 0x0003f00001107983 */ /* 0x002ea80000300800 */
[----:B------:R-:W2:Y:S04]  /*42f90*/  LDL.LU R17, [R1+0x3f4] ;  /* 0x0003f40001117983 */ /* 0x000ea80000300800 */
[----:B------:R-:W2:Y:S04]  /*42fa0*/  LDL.LU R18, [R1+0x3f8] ;  /* 0x0003f80001127983 */ /* 0x000ea80000300800 */
[----:B------:R-:W2:Y:S04]  /*42fb0*/  LDL.LU R19, [R1+0x3fc] ;  /* 0x0003fc0001137983 */ /* 0x000ea80000300800 */
[----:B------:R-:W2:Y:S04]  /*42fc0*/  LDL R10, [R1+0x18] ;  /* 0x00001800010a7983 */ /* 0x000ea80000100800 */
[----:B------:R-:W2:Y:S04]  /*42fd0*/  LDL R11, [R1+0x1c] ;  /* 0x00001c00010b7983 */ /* 0x000ea80000100800 */
[----:B--2---:R1:W-:Y:S04]  /*42fe0*/  STL.64 [R1+0x2350], R10 ;  /* 0x0023500a01007387 */ /* 0x0043e80000100a00 */
[----:B-1----:R-:W2:Y:S04]  /*42ff0*/  LDL R10, [R1+0x28] ;  /* 0x00002800010a7983 */ /* 0x002ea80000100800 */
[----:B------:R-:W2:Y:S04]  /*43000*/  LDL R11, [R1+0x2c] ;  /* 0x00002c00010b7983 */ /* 0x000ea80000100800 */
[----:B--2---:R1:W-:Y:S04]  /*43010*/  STL.64 [R1+0x2368], R10 ;  /* 0x0023680a01007387 */ /* 0x0043e80000100a00 */
[----:B------:R-:W2:Y:S04]  /*43020*/  LDL.LU R4, [R1+0x410] ;  /* 0x0004100001047983 */ /* 0x000ea80000300800 */
[----:B------:R-:W2:Y:S04]  /*43030*/  LDL.LU R5, [R1+0x414] ;  /* 0x0004140001057983 */ /* 0x000ea80000300800 */
[----:B------:R-:W2:Y:S04]  /*43040*/  LDL.LU R6, [R1+0x418] ;  /* 0x0004180001067983 */ /* 0x000ea80000300800 */
[----:B------:R-:W2:Y:S04]  /*43050*/  LDL.LU R7, [R1+0x41c] ;  /* 0x00041c0001077983 */ /* 0x000ea80000300800 */
[----:B-1----:R-:W2:Y:S04]  /*43060*/  LDL.64 R10, [R1+0x38] ;  /* 0x00003800010a7983 */ /* 0x002ea80000100a00 */
[----:B--2---:R1:W-:Y:S04]  /*43070*/  STL.64 [R1+0x2380], R10 ;  /* 0x0023800a01007387 */ /* 0x0043e80000100a00 */
[----:B-1----:R-:W2:Y:S04]  /*43080*/  LDL.64 R10, [R1+0x48] ;  /* 0x00004800010a7983 */ /* 0x002ea80000100a00 */
        /* <DEDUP_REMOVED lines=20> */
[----:B-1----:R-:W2:Y:S04]  /*431d0*/  LDL.LU R16, [R1+0x400] ;  /* 0x0004000001107983 */ /* 0x002ea80000300800 */
[----:B------:R-:W2:Y:S04]  /*431e0*/  LDL.LU R17, [R1+0x404] ;  /* 0x0004040001117983 */ /* 0x000ea80000300800 */
[----:B------:R-:W2:Y:S04]  /*431f0*/  LDL.LU R18, [R1+0x408] ;  /* 0x0004080001127983 */ /* 0x000ea80000300800 */
[----:B------:R-:W2:Y:S04]  /*43200*/  LDL.LU R19, [R1+0x40c] ;  /* 0x00040c0001137983 */ /* 0x000ea80000300800 */
[----:B---3--:R1:W-:Y:S04]  /*43210*/  STL.64 [R1+0x2290], R22 ;  /* 0x0022901601007387 */ /* 0x0083e80000100a00 */
[----:B----4-:R3:W-:Y:S04]  /*43220*/  STL.64 [R1+0x2288], R20 ;  /* 0x0022881401007387 */ /* 0x0107e80000100a00 */
[----:B-1----:R-:W4:Y:S04]  /*43230*/  LDL.64 R22, [R1+0x58] ;  /* 0x0000580001167983 */ /* 0x002f280000100a00 */
[----:B-----5:R-:W-:Y:S04]  /*43240*/  STL.64 [R1+0x2218], R26 ;  /* 0x0022181a01007387 */ /* 0x020fe80000100a00 */
[----:B------:R1:W-:Y:S01]  /*43250*/  STL.64 [R1+0x2210], R24 ;  /* 0x0022101801007387 */ /* 0x0003e20000100a00 */
[----:B---3--:R-:W-:-:S02]  /*43260*/  IMAD.MOV.U32 R21, RZ, RZ, R10 ;  /* 0x000000ffff157224 */ /* 0x008fc400078e000a */
[----:B------:R-:W-:Y:S01]  /*43270*/  IMAD.MOV.U32 R20, RZ, RZ, R11 ;  /* 0x000000ffff147224 */ /* 0x000fe200078e000b */
[----:B-1----:R-:W3:Y:S04]  /*43280*/  LDL.LU R24, [R1+0x3e0] ;  /* 0x0003e00001187983 */ /* 0x002ee80000300800 */
[----:B------:R-:W3:Y:S04]  /*43290*/  LDL.LU R25, [R1+0x3e4] ;  /* 0x0003e40001197983 */ /* 0x000ee80000300800 */
[----:B------:R-:W3:Y:S04]  /*432a0*/  LDL.LU R26, [R1+0x3e8] ;  /* 0x0003e800011a7983 */ /* 0x000ee80000300800 */
[----:B------:R-:W3:Y:S01]  /*432b0*/  LDL.LU R27, [R1+0x3ec] ;  /* 0x0003ec00011b7983 */ /* 0x000ee20000300800 */
[----:B--2---:R-:W-:-:S15]  /*432c0*/  HMMA.1688.F32.TF32 R4, R12, R10, R4 ;  /* 0x0000000a0c04723c */ /* 0x004fde0000081004 */
[----:B------:R-:W-:-:S04]  /*432d0*/  NOP ;  /* 0x0000000000007918 */ /* 0x000fc80000000000 */
        /* <DEDUP_REMOVED lines=25> */
[----:B-1----:R-:W5:Y:S01]  /*43470*/  LDL.LU.64 R10, [R1+0x2340] ;  /* 0x00234000010a7983 */ /* 0x002f620000300a00 */
[----:B--2---:R-:W-:Y:S01]  /*43480*/  HMMA.1688.F32.TF32 R16, R12, R6, R16 ;  /* 0x000000060c10723c */ /* 0x004fe20000081010 */
[----:B------:R-:W-:-:S02]  /*43490*/  IMAD.MOV.U32 R9, RZ, RZ, R6 ;  /* 0x000000ffff097224 */ /* 0x000fc400078e0006 */
[----:B------:R-:W-:Y:S02]  /*434a0*/  IMAD.MOV.U32 R8, RZ, RZ, R7 ;  /* 0x000000ffff087224 */ /* 0x000fe400078e0007 */
[----:B------:R-:W3:-:S14]  /*434b0*/  LDL.LU.64 R6, [R1+0x2338] ;  /* 0x0023380001067983 */ /* 0x000edc0000300a00 */
[----:B------:R-:W-:Y:S01]  /*434c0*/  IMAD.MOV.U32 R4, RZ, RZ, R18 ;  /* 0x000000ffff047224 */ /* 0x000fe200078e0012 */
[----:B------:R1:W-:Y:S01]  /*434d0*/  STL.64 [R1+0x400], R16 ;  /* 0x0004001001007387 */ /* 0x0003e20000100a00 */
[----:B------:R-:W-:-:S03]  /*434e0*/  IMAD.MOV.U32 R5, RZ, RZ, R19 ;  /* 0x000000ffff057224 */ /* 0x000fc600078e0013 */
[----:B------:R-:W5:Y:S04]  /*434f0*/  LDL.LU.64 R18, [R1+0x2330] ;  /* 0x0023300001127983 */ /* 0x000f680000300a00 */
[----:B-1----:R-:W5:Y:S04]  /*43500*/  LDL.LU.64 R16, [R1+0x2328] ;  /* 0x0023280001107983 */ /* 0x002f680000300a00 */
[----:B------:R-:W-:Y:S04]  /*43510*/  STL [R1+0x1f64], R5 ;  /* 0x001f640501007387 */ /* 0x000fe80000100800 */
[----:B------:R-:W-:Y:S01]  /*43520*/  STL [R1+0x1f60], R4 ;  /* 0x001f600401007387 */ /* 0x000fe20000100800 */
[C---:B---3--:R-:W-:Y:S08]  /*43530*/  HMMA.1688.F32.TF32 R24, R12.reuse, R6, R24 ;  /* 0x000000060c18723c */ /* 0x048ff00000081018 */
[----:B-----5:R-:W-:-:S15]  /*43540*/  HMMA.1688.F32.TF32 R16, R12, R10, R16 ;  /* 0x0000000a0c10723c */ /* 0x020fde0000081010 */
[----:B------:R-:W-:-:S04]  /*43550*/  NOP ;  /* 0x0000000000007918 */ /* 0x000fc80000000000 */
[----:B------:R-:W-:Y:S04]  /*43560*/  STL.64 [R1+0x3f0], R16 ;  /* 0x0003f01001007387 */ /* 0x000fe80000100a00 */
[----:B------:R1:W-:Y:S04]  /*43570*/  STL.64 [R1+0x3f8], R18 ;  /* 0x0003f81201007387 */ /* 0x0003e80000100a00 */
[----:B-1----:R-:W2:Y:S04]  /*43580*/  LDL.LU.64 R18, [R1+0x2320] ;  /* 0x0023200001127983 */ /* 0x002ea80000300a00 */
[----:B------:R-:W2:Y:S04]  /*43590*/  LDL.LU.64 R16, [R1+0x2318] ;  /* 0x0023180001107983 */ /* 0x000ea80000300a00 */
[----:B------:R-:W-:Y:S04]  /*435a0*/  STL.64 [R1+0x22b8], R10 ;  /* 0x0022b80a01007387 */ /* 0x000fe80000100a00 */
[----:B------:R1:W-:Y:S04]  /*435b0*/  STL.64 [R1+0x3e0], R24 ;  /* 0x0003e01801007387 */ /* 0x0003e80000100a00 */
[----:B------:R3:W-:Y:S04]  /*435c0*/  STL.64 [R1+0x3e8], R26 ;  /* 0x0003e81a01007387 */ /* 0x0007e80000100a00 */
[----:B-1----:R-:W5:Y:S04]  /*435d0*/  LDL.LU R24, [R1+0x320] ;  /* 0x0003200001187983 */ /* 0x002f680000300800 */
[----:B------:R-:W5:Y:S04]  /*435e0*/  LDL.LU R25, [R1+0x324] ;  /* 0x0003240001197983 */ /* 0x000f680000300800 */
[----:B---3--:R-:W3:Y:S04]  /*435f0*/  LDL.LU R26, [R1+0x328] ;  /* 0x00032800011a7983 */ /* 0x008ee80000300800 */
[----:B------:R-:W3:Y:S04]  /*43600*/  LDL.LU R27, [R1+0x32c] ;  /* 0x00032c00011b7983 */ /* 0x000ee80000300800 */
[----:B---3--:R1:W-:Y:S04]  /*43610*/  STL.64 [R1+0x22d0], R26 ;  /* 0x0022d01a01007387 */ /* 0x0083e80000100a00 */
[----:B-----5:R3:W-:Y:S04]  /*43620*/  STL.64 [R1+0x22c8], R24 ;  /* 0x0022c81801007387 */ /* 0x0207e80000100a00 */
[----:B-1----:R-:W5:Y:S04]  /*43630*/  LDL.64 R26, [R1+0x28] ;  /* 0x00002800011a7983 */ /* 0x002f680000100a00 */
[----:B-----5:R1:W-:Y:S04]  /*43640*/  STL.64 [R1+0x22e0], R26 ;  /* 0x0022e01a01007387 */ /* 0x0203e80000100a00 */
[----:B---3--:R-:W4:Y:S04]  /*43650*/  LDL.LU R24, [R1+0x360] ;  /* 0x0003600001187983 */ /* 0x008f280000300800 */
[----:B------:R-:W4:Y:S04]  /*43660*/  LDL.LU R25, [R1+0x364] ;  /* 0x0003640001197983 */ /* 0x000f280000300800 */
[----:B-1----:R-:W4:Y:S04]  /*43670*/  LDL.LU R26, [R1+0x368] ;  /* 0x00036800011a7983 */ /* 0x002f280000300800 */
[----:B------:R-:W4:Y:S04]  /*43680*/  LDL.LU R27, [R1+0x36c] ;  /* 0x00036c00011b7983 */ /* 0x000f280000300800 */
[----:B------:R4:W-:Y:S01]  /*43690*/  STL.64 [R1+0x22c0], R6 ;  /* 0x0022c00601007387 */ /* 0x0009e20000100a00 */
[----:B------:R-:W-:-:S02]  /*436a0*/  IMAD.MOV.U32 R10, RZ, RZ, R9 ;  /* 0x000000ffff0a7224 */ /* 0x000fc400078e0009 */
[----:B------:R-:W-:Y:S01]  /*436b0*/  IMAD.MOV.U32 R11, RZ, RZ, R8 ;  /* 0x000000ffff0b7224 */ /* 0x000fe200078e0008 */
[----:B----4-:R-:W-:Y:S01]  /*436c0*/  HMMA.1688.F32.TF32 R4, R12, R22, R24 ;  /* 0x000000160c04723c */ /* 0x010fe20000081018 */
[----:B------:R-:W-:Y:S01]  /*436d0*/  IMAD.MOV.U32 R26, RZ, RZ, R3 ;  /* 0x000000ffff1a7224 */ /* 0x000fe200078e0003 */
[----:B------:R-:W-:Y:S01]  /*436e0*/  MOV R27, R29 ;  /* 0x0000001d001b7202 */ /* 0x000fe20000000f00 */
[----:B------:R-:W3:-:S15]  /*436f0*/  LDL.LU R3, [R1+0x2310] ;  /* 0x0023100001037983 */ /* 0x000ede0000300800 */
[----:B------:R-:W-:Y:S01]  /*43700*/  NOP ;  /* 0x0000000000007918 */ /* 0x000fe20000000000 */
[----:B------:R-:W-:Y:S04]  /*43710*/  STL.64 [R1+0x360], R4 ;  /* 0x0003600401007387 */ /* 0x000fe80000100a00 */
[----:B------:R-:W-:Y:S04]  /*43720*/  STL.64 [R1+0x368], R6 ;  /* 0x0003680601007387 */ /* 0x000fe80000100a00 */
[----:B------:R1:W-:Y:S04]  /*43730*/  STL.64 [R1+0x22f8], R26 ;  /* 0x0022f81a01007387 */ /* 0x0003e80000100a00 */
[----:B------:R4:W-:Y:S04]  /*43740*/  STL.64 [R1+0x22a0], R22 ;  /* 0x0022a01601007387 */ /* 0x0009e80000100a00 */
[----:B------:R-:W5:Y:S04]  /*43750*/  LDL.LU R12, [R1+0x210] ;  /* 0x00021000010c7983 */ /* 0x000f680000300800 */
[----:B------:R-:W5:Y:S04]  /*43760*/  LDL.LU R13, [R1+0x214] ;  /* 0x00021400010d7983 */ /* 0x000f680000300800 */
[----:B------:R-:W2:Y:S04]  /*43770*/  LDL.LU R14, [R1+0x218] ;  /* 0x00021800010e7983 */ /* 0x000ea80000300800 */
[----:B------:R-:W2:Y:S01]  /*43780*/  LDL.LU R15, [R1+0x21c] ;  /* 0x00021c00010f7983 */ /* 0x000ea20000300800 */
[----:B-1----:R-:W-:-:S02]  /*43790*/  IMAD.MOV.U32 R27, RZ, RZ, R20 ;  /* 0x000000ffff1b7224 */ /* 0x002fc400078e0014 */
[----:B------:R-:W-:Y:S01]  /*437a0*/  IMAD.MOV.U32 R26, RZ, RZ, R21 ;  /* 0x000000ffff1a7224 */ /* 0x000fe200078e0015 */
[----:B------:R-:W2:Y:S04]  /*437b0*/  LDL.LU R20, [R1+0x2f0] ;  /* 0x0002f00001147983 */ /* 0x000ea80000300800 */
[----:B------:R-:W2:Y:S04]  /*437c0*/  LDL.LU R21, [R1+0x2f4] ;  /* 0x0002f40001157983 */ /* 0x000ea80000300800 */
[----:B----4-:R-:W4:Y:S04]  /*437d0*/  LDL.LU R22, [R1+0x2f8] ;  /* 0x0002f80001167983 */ /* 0x010f280000300800 */
[----:B------:R-:W4:Y:S04]  /*437e0*/  LDL.LU R23, [R1+0x2fc] ;  /* 0x0002fc0001177983 */ /* 0x000f280000300800 */
[----:B------:R1:W-:Y:S04]  /*437f0*/  STL.64 [R1+0x22d8], R10 ;  /* 0x0022d80a01007387 */ /* 0x0003e80000100a00 */
[----:B------:R-:W2:Y:S04]  /*43800*/  LDL.LU R8, [R1+0x330] ;  /* 0x0003300001087983 */ /* 0x000ea80000300800 */
[----:B------:R-:W2:Y:S04]  /*43810*/  LDL.LU R9, [R1+0x334] ;  /* 0x0003340001097983 */ /* 0x000ea80000300800 */
[----:B-1----:R-:W2:Y:S04]  /*43820*/  LDL.LU R10, [R1+0x338] ;  /* 0x00033800010a7983 */ /* 0x002ea80000300800 */
        /* <DEDUP_REMOVED lines=17> */
[----:B----4-:R-:W-:Y:S04]  /*43940*/  STL.64 [R1+0x22b0], R22 ;  /* 0x0022b01601007387 */ /* 0x010fe80000100a00 */
[----:B------:R1:W-:Y:S04]  /*43950*/  STL.64 [R1+0x22a8], R20 ;  /* 0x0022a81401007387 */ /* 0x0003e80000100a00 */
[----:B-1----:R-:W4:Y:S04]  /*43960*/  LDL.LU R20, [R1+0x300] ;  /* 0x0003000001147983 */ /* 0x002f280000300800 */
[----:B------:R-:W4:Y:S04]  /*43970*/  LDL.LU R21, [R1+0x304] ;  /* 0x0003040001157983 */ /* 0x000f280000300800 */
[----:B------:R-:W4:Y:S04]  /*43980*/  LDL.LU R22, [R1+0x308] ;  /* 0x0003080001167983 */ /* 0x000f280000300800 */
[----:B------:R-:W4:Y:S04]  /*43990*/  LDL.LU R23, [R1+0x30c] ;  /* 0x00030c0001177983 */ /* 0x000f280000300800 */
[----:B------:R1:W-:Y:S04]  /*439a0*/  STL.64 [R1+0x2240], R14 ;  /* 0x0022400e01007387 */ /* 0x0003e80000100a00 */
[----:B-----5:R-:W-:Y:S04]  /*439b0*/  STL.64 [R1+0x2238], R12 ;  /* 0x0022380c01007387 */ /* 0x020fe80000100a00 */
[----:B-1----:R-:W5:Y:S01]  /*439c0*/  LDL.64 R14, [R1+0x18] ;  /* 0x00001800010e7983 */ /* 0x002f620000100a00 */
        /* <DEDUP_REMOVED lines=16> */
[----:B-1----:R-:W-:-:S03]  /*43ad0*/  IMAD.MOV.U32 R9, RZ, RZ, R26 ;  /* 0x000000ffff097224 */ /* 0x002fc600078e001a */
[----:B--2---:R-:W3:Y:S01]  /*43ae0*/  LDL.LU.64 R10, [R1+0x22d8] ;  /* 0x0022d800010a7983 */ /* 0x004ee20000300a00 */
[----:B------:R-:W-:-:S03]  /*43af0*/  IMAD.MOV.U32 R8, RZ, RZ, R27 ;  /* 0x000000ffff087224 */ /* 0x000fc600078e001b */
[----:B------:R-:W2:Y:S04]  /*43b00*/  LDL.LU.64 R26, [R1+0x22d0] ;  /* 0x0022d000011a7983 */ /* 0x000ea80000300a00 */
[----:B------:R-:W2:Y:S04]  /*43b10*/  LDL.LU.64 R24, [R1+0x22c8] ;  /* 0x0022c80001187983 */ /* 0x000ea80000300a00 */
[----:B-----5:R-:W-:Y:S01]  /*43b20*/  STL.64 [R1+0x2250], R14 ;  /* 0x0022500e01007387 */ /* 0x020fe20000100a00 */
[----:B--2---:R-:W-:-:S15]  /*43b30*/  HMMA.1688.F32.TF32 R24, R16, R14, R24 ;  /* 0x0000000e1018723c */ /* 0x004fde0000081018 */
[----:B------:R-:W-:-:S04]  /*43b40*/  NOP ;  /* 0x0000000000007918 */ /* 0x000fc80000000000 */
[----:B------:R1:W-:Y:S04]  /*43b50*/  STL.64 [R1+0x320], R24 ;  /* 0x0003201801007387 */ /* 0x0003e80000100a00 */
[----:B------:R2:W-:Y:S04]  /*43b60*/  STL.64 [R1+0x328], R26 ;  /* 0x0003281a01007387 */ /* 0x0005e80000100a00 */
[----:B-1----:R-:W5:Y:S04]  /*43b70*/  LDL.LU R24, [R1+0x240] ;  /* 0x0002400001187983 */ /* 0x002f680000300800 */
[----:B------:R-:W5:Y:S04]  /*43b80*/  LDL.LU R25, [R1+0x244] ;  /* 0x0002440001197983 */ /* 0x000f680000300800 */
[----:B--2---:R-:W2:Y:S04]  /*43b90*/  LDL.LU R26, [R1+0x248] ;  /* 0x00024800011a7983 */ /* 0x004ea80000300800 */
[----:B------:R-:W2:Y:S04]  /*43ba0*/  LDL.LU R27, [R1+0x24c] ;  /* 0x00024c00011b7983 */ /* 0x000ea80000300800 */
[----:B--2---:R1:W-:Y:S04]  /*43bb0*/  STL.64 [R1+0x2278], R26 ;  /* 0x0022781a01007387 */ /* 0x0043e80000100a00 */
[----:B-----5:R2:W-:Y:S04]  /*43bc0*/  STL.64 [R1+0x2270], R24 ;  /* 0x0022701801007387 */ /* 0x0205e80000100a00 */
[----:B-1----:R-:W5:Y:S01]  /*43bd0*/  LDL.64 R26, [R1+0x48] ;  /* 0x00004800011a7983 */ /* 0x002f620000100a00 */
[----:B------:R-:W-:-:S02]  /*43be0*/  IMAD.MOV.U32 R14, RZ, RZ, R9 ;  /* 0x000000ffff0e7224 */ /* 0x000fc400078e0009 */
[----:B------:R-:W-:Y:S02]  /*43bf0*/  IMAD.MOV.U32 R15, RZ, RZ, R8 ;  /* 0x000000ffff0f7224 */ /* 0x000fe400078e0008 */
[C---:B---3--:R-:W-:Y:S01]  /*43c00*/  HMMA.1688.F32.TF32 R8, R16.reuse, R10, R4 ;  /* 0x0000000a1008723c */ /* 0x048fe20000081004 */
[----:B-----5:R1:W-:Y:S04]  /*43c10*/  STL.64 [R1+0x2298], R26 ;  /* 0x0022981a01007387 */ /* 0x0203e80000100a00 */
        /* <DEDUP_REMOVED lines=11> */
[----:B------:R-:W5:Y:S04]  /*43cd0*/  LDL.LU.64 R6, [R1+0x22c0] ;  /* 0x0022c00001067983 */ /* 0x000f680000300a00 */
[----:B------:R-:W-:Y:S04]  /*43ce0*/  STL.64 [R1+0x310], R8 ;  /* 0x0003100801007387 */ /* 0x000fe80000100a00 */
[----:B------:R1:W-:Y:S04]  /*43cf0*/  STL.64 [R1+0x318], R10 ;  /* 0x0003180a01007387 */ /* 0x0003e80000100a00 */
[----:B-1----:R-:W4:Y:S02]  /*43d00*/  LDL.LU.64 R10, [R1+0x22b8] ;  /* 0x0022b800010a7983 */ /* 0x002f240000300a00 */
[----:B----4-:R-:W-:-:S15]  /*43d10*/  HMMA.1688.F32.TF32 R20, R16, R10, R20 ;  /* 0x0000000a1014723c */ /* 0x010fde0000081014 */
[----:B------:R-:W-:-:S04]  /*43d20*/  NOP ;  /* 0x0000000000007918 */ /* 0x000fc80000000000 */
[----:B------:R-:W-:Y:S01]  /*43d30*/  IMAD.MOV.U32 R5, RZ, RZ, R22 ;  /* 0x000000ffff057224 */ /* 0x000fe200078e0016 */
[----:B------:R1:W-:Y:S01]  /*43d40*/  STL.64 [R1+0x300], R20 ;  /* 0x0003001401007387 */ /* 0x0003e20000100a00 */
[----:B------:R-:W-:-:S03]  /*43d50*/  IMAD.MOV.U32 R4, RZ, RZ, R23 ;  /* 0x000000ffff047224 */ /* 0x000fc600078e0017 */
[----:B------:R-:W5:Y:S04]  /*43d60*/  LDL.LU.64 R22, [R1+0x22b0] ;  /* 0x0022b00001167983 */ /* 0x000f680000300a00 */
[----:B-1----:R-:W5:Y:S02]  /*43d70*/  LDL.LU.64 R20, [R1+0x22a8] ;  /* 0x0022a80001147983 */ /* 0x002f640000300a00 */
[----:B-----5:R-:W-:-:S15]  /*43d80*/  HMMA.1688.F32.TF32 R20, R16, R6, R20 ;  /* 0x000000061014723c */ /* 0x020fde0000081014 */
[----:B------:R-:W-:-:S04]  /*43d90*/  NOP ;  /* 0x0000000000007918 */ /* 0x000fc80000000000 */
[----:B------:R-:W-:Y:S04]  /*43da0*/  STL.64 [R1+0x2f0], R20 ;  /* 0x0002f01401007387 */ /* 0x000fe80000100a00 */
[----:B------:R1:W-:Y:S04]  /*43db0*/  STL.64 [R1+0x2f8], R22 ;  /* 0x0002f81601007387 */ /* 0x0003e80000100a00 */
[----:B-1----:R-:W2:Y:S04]  /*43dc0*/  LDL.LU.64 R22, [R1+0x22a0] ;  /* 0x0022a00001167983 */ /* 0x002ea80000300a00 */
[----:B------:R1:W-:Y:S04]  /*43dd0*/  STL.64 [R1+0x2230], R6 ;  /* 0x0022300601007387 */ /* 0x0003e80000100a00 */
[----:B------:R4:W-:Y:S04]  /*43de0*/  STL.64 [R1+0x2228], R4 ;  /* 0x0022280401007387 */ /* 0x0009e80000100a00 */
[----:B-1----:R-:W5:Y:S04]  /*43df0*/  LDL.64 R6, [R1+0x8] ;  /* 0x0000080001067983 */ /* 0x002f680000100a00 */
[----:B-----5:R1:W-:Y:S04]  /*43e00*/  STL.64 [R1+0x2248], R6 ;  /* 0x0022480601007387 */ /* 0x0203e80000100a00 */
[----:B----4-:R-:W4:Y:S04]  /*43e10*/  LDL.LU R4, [R1+0x220] ;  /* 0x0002200001047983 */ /* 0x010f280000300800 */
[----:B------:R-:W4:Y:S04]  /*43e20*/  LDL.LU R5, [R1+0x224] ;  /* 0x0002240001057983 */ /* 0x000f280000300800 */
[----:B-1----:R-:W5:Y:S04]  /*43e30*/  LDL.LU R6, [R1+0x228] ;  /* 0x0002280001067983 */ /* 0x002f680000300800 */
[----:B------:R-:W5:Y:S01]  /*43e40*/  LDL.LU R7, [R1+0x22c] ;  /* 0x00022c0001077983 */ /* 0x000f620000300800 */
[----:B--2---:R-:W-:Y:S01]  /*43e50*/  HMMA.1688.F32.TF32 R16, R16, R22, R24 ;  /* 0x000000161010723c */ /* 0x004fe20000081018 */
[----:B------:R-:W-:Y:S01]  /*43e60*/  MOV R9, R22 ;  /* 0x0000001600097202 */ /* 0x000fe20000000f00 */
[----:B------:R-:W-:Y:S01]  /*43e70*/  IMAD.MOV.U32 R8, RZ, RZ, R23 ;  /* 0x000000ffff087224 */ /* 0x000fe200078e0017 */
[----:B-----5:R-:W-:Y:S04]  /*43e80*/  STL.64 [R1+0x2260], R6 ;  /* 0x0022600601007387 */ /* 0x020fe80000100a00 */
[----:B----4-:R1:W-:Y:S04]  /*43e90*/  STL.64 [R1+0x2258], R4 ;  /* 0x0022580401007387 */ /* 0x0103e80000100a00 */
[----:B-1----:R-:W2:Y:S04]  /*43ea0*/  LDL.LU R4, [R1+0x230] ;  /* 0x0002300001047983 */ /* 0x002ea80000300800 */
[----:B------:R-:W2:Y:S04]  /*43eb0*/  LDL.LU R5, [R1+0x234] ;  /* 0x0002340001057983 */ /* 0x000ea80000300800 */
[----:B------:R-:W2:Y:S04]  /*43ec0*/  LDL.LU R6, [R1+0x238] ;  /* 0x0002380001067983 */ /* 0x000ea80000300800 */
[----:B------:R-:W2:Y:S04]  /*43ed0*/  LDL.LU R7, [R1+0x23c] ;  /* 0x00023c0001077983 */ /* 0x000ea80000300800 */
[----:B------:R-:W3:Y:S04]  /*43ee0*/  LDL.LU.64 R26, [R1+0x2298] ;  /* 0x00229800011a7983 */ /* 0x000ee80000300a00 */
[----:B------:R-:W-:Y:S04]  /*43ef0*/  STL.64 [R1+0x260], R16 ;  /* 0x0002601001007387 */ /* 0x000fe80000100a00 */
[----:B------:R1:W-:Y:S04]  /*43f00*/  STL.64 [R1+0x268], R18 ;  /* 0x0002681201007387 */ /* 0x0003e80000100a00 */
[----:B------:R-:W3:Y:S04]  /*43f10*/  LDL.LU.64 R22, [R1+0x2290] ;  /* 0x0022900001167983 */ /* 0x000ee80000300a00 */
[----:B------:R-:W3:Y:S01]  /*43f20*/  LDL.LU.64 R20, [R1+0x2288] ;  /* 0x0022880001147983 */ /* 0x000ee20000300a00 */
[----:B-1----:R-:W-:-:S02]  /*43f30*/  IMAD.MOV.U32 R18, RZ, RZ, R9 ;  /* 0x000000ffff127224 */ /* 0x002fc400078e0009 */
[----:B------:R-:W-:-:S05]  /*43f40*/  IMAD.MOV.U32 R19, RZ, RZ, R8 ;  /* 0x000000ffff137224 */ /* 0x000fca00078e0008 */
[----:B------:R1:W-:Y:S04]  /*43f50*/  STL.64 [R1+0x2220], R18 ;  /* 0x0022201201007387 */ /* 0x0003e80000100a00 */
[----:B------:R-:W4:Y:S04]  /*43f60*/  LDL.LU R16, [R1+0x200] ;  /* 0x0002000001107983 */ /* 0x000f280000300800 */
[----:B------:R-:W4:Y:S04]  /*43f70*/  LDL.LU R17, [R1+0x204] ;  /* 0x0002040001117983 */ /* 0x000f280000300800 */
[----:B-1----:R-:W4:Y:S04]  /*43f80*/  LDL.LU R18, [R1+0x208] ;  /* 0x0002080001127983 */ /* 0x002f280000300800 */
[----:B------:R-:W4:Y:S01]  /*43f90*/  LDL.LU R19, [R1+0x20c] ;  /* 0x00020c0001137983 */ /* 0x000f220000300800 */
        /* <DEDUP_REMOVED lines=30> */
[----:B------:R-:W2:Y:S01]  /*44180*/  LDL.LU.64 R12, [R1+0x2238] ;  /* 0x00223800010c7983 */ /* 0x000ea20000300a00 */
[C---:B----4-:R-:W-:Y:S08]  /*44190*/  HMMA.1688.F32.TF32 R16, R20.reuse, R10, R16 ;  /* 0x0000000a1410723c */ /* 0x050ff00000081010 */
[----:B--2---:R-:W-:-:S15]  /*441a0*/  HMMA.1688.F32.TF32 R12, R20, R6, R12 ;  /* 0x00000006140c723c */ /* 0x004fde000008100c */
[----:B------:R-:W-:-:S04]  /*441b0*/  NOP ;  /* 0x0000000000007918 */ /* 0x000fc80000000000 */
[----:B------:R1:W-:Y:S04]  /*441c0*/  STL.64 [R1+0x210], R12 ;  /* 0x0002100c01007387 */ /* 0x0003e80000100a00 */
[----:B------:R-:W-:Y:S01]  /*441d0*/  STL.64 [R1+0x218], R14 ;  /* 0x0002180e01007387 */ /* 0x000fe20000100a00 */
[----:B-1----:R-:W-:Y:S01]  /*441e0*/  IMAD.MOV.U32 R13, RZ, RZ, R6 ;  /* 0x000000ffff0d7224 */ /* 0x002fe200078e0006 */
[----:B------:R-:W-:Y:S02]  /*441f0*/  MOV R12, R7 ;  /* 0x00000007000c7202 */ /* 0x000fe40000000f00 */
[----:B------:R-:W2:Y:S04]  /*44200*/  LDL.LU.64 R6, [R1+0x2230] ;  /* 0x0022300001067983 */ /* 0x000ea80000300a00 */
[----:B------:R-:W3:Y:S04]  /*44210*/  LDL.LU.64 R4, [R1+0x2228] ;  /* 0x0022280001047983 */ /* 0x000ee80000300a00 */
[----:B------:R-:W-:Y:S04]  /*44220*/  STL.64 [R1+0x21a8], R10 ;  /* 0x0021a80a01007387 */ /* 0x000fe80000100a00 */
[----:B------:R1:W-:Y:S04]  /*44230*/  STL.64 [R1+0x200], R16 ;  /* 0x0002001001007387 */ /* 0x0003e80000100a00 */
[----:B------:R4:W-:Y:S04]  /*44240*/  STL.64 [R1+0x208], R18 ;  /* 0x0002081201007387 */ /* 0x0009e80000100a00 */
[----:B-1----:R-:W2:Y:S04]  /*44250*/  LDL.LU R16, [R1+0x1f0] ;  /* 0x0001f00001107983 */ /* 0x002ea80000300800 */
[----:B------:R-:W2:Y:S04]  /*44260*/  LDL.LU R17, [R1+0x1f4] ;  /* 0x0001f40001117983 */ /* 0x000ea80000300800 */
[----:B----4-:R-:W2:Y:S01]  /*44270*/  LDL.LU R18, [R1+0x1f8] ;  /* 0x0001f80001127983 */ /* 0x010ea20000300800 */
[----:B------:R-:W-:-:S03]  /*44280*/  IMAD.MOV.U32 R11, RZ, RZ, R12 ;  /* 0x000000ffff0b7224 */ /* 0x000fc600078e000c */
[----:B------:R-:W2:Y:S01]  /*44290*/  LDL.LU R19, [R1+0x1fc] ;  /* 0x0001fc0001137983 */ /* 0x000ea20000300800 */
[----:B------:R-:W-:-:S03]  /*442a0*/  IMAD.MOV.U32 R10, RZ, RZ, R13 ;  /* 0x000000ffff0a7224 */ /* 0x000fc600078e000d */
[----:B------:R-:W4:Y:S04]  /*442b0*/  LDL.LU R12, [R1+0x130] ;  /* 0x00013000010c7983 */ /* 0x000f280000300800 */
[----:B------:R-:W4:Y:S04]  /*442c0*/  LDL.LU R13, [R1+0x134] ;  /* 0x00013400010d7983 */ /* 0x000f280000300800 */
[----:B------:R-:W5:Y:S04]  /*442d0*/  LDL.LU R14, [R1+0x138] ;  /* 0x00013800010e7983 */ /* 0x000f680000300800 */
[----:B------:R-:W5:Y:S04]  /*442e0*/  LDL.LU R15, [R1+0x13c] ;  /* 0x00013c00010f7983 */ /* 0x000f680000300800 */
[----:B-----5:R1:W-:Y:S04]  /*442f0*/  STL.64 [R1+0x21e8], R14 ;  /* 0x0021e80e01007387 */ /* 0x0203e80000100a00 */
[----:B----4-:R-:W-:Y:S01]  /*44300*/  STL.64 [R1+0x21e0], R12 ;  /* 0x0021e00c01007387 */ /* 0x010fe20000100a00 */
[----:B-1----:R-:W-:-:S02]  /*44310*/  IMAD.MOV.U32 R14, RZ, RZ, R27 ;  /* 0x000000ffff0e7224 */ /* 0x002fc400078e001b */
[----:B------:R-:W-:-:S05]  /*44320*/  IMAD.MOV.U32 R15, RZ, RZ, R26 ;  /* 0x000000ffff0f7224 */ /* 0x000fca00078e001a */
[----:B------:R-:W-:Y:S04]  /*44330*/  STL.64 [R1+0x21f8], R14 ;  /* 0x0021f80e01007387 */ /* 0x000fe80000100a00 */
[----:B------:R1:W-:Y:S02]  /*44340*/  STL.64 [R1+0x21c0], R10 ;  /* 0x0021c00a01007387 */ /* 0x0003e40000100a00 */
[----:B-1----:R-:W-:Y:S02]  /*44350*/  IMAD.MOV.U32 R10, RZ, RZ, R25 ;  /* 0x000000ffff0a7224 */ /* 0x002fe400078e0019 */
[----:B------:R-:W-:Y:S02]  /*44360*/  IMAD.MOV.U32 R11, RZ, RZ, R24 ;  /* 0x000000ffff0b7224 */ /* 0x000fe400078e0018 */
[----:B------:R-:W4:Y:S04]  /*44370*/  LDL.LU R24, [R1+0x160] ;  /* 0x0001600001187983 */ /* 0x000f280000300800 */
[----:B------:R-:W4:Y:S04]  /*44380*/  LDL.LU R25, [R1+0x164] ;  /* 0x0001640001197983 */ /* 0x000f280000300800 */
[----:B------:R-:W4:Y:S04]  /*44390*/  LDL.LU R26, [R1+0x168] ;  /* 0x00016800011a7983 */ /* 0x000f280000300800 */
[----:B------:R-:W4:Y:S04]  /*443a0*/  LDL.LU R27, [R1+0x16c] ;  /* 0x00016c00011b7983 */ /* 0x000f280000300800 */
[----:B------:R1:W-:Y:S04]  /*443b0*/  STL.64 [R1+0x21d8], R10 ;  /* 0x0021d80a01007387 */ /* 0x0003e80000100a00 */
[----:B-1----:R-:W5:Y:S01]  /*443c0*/  LDL.64 R10, [R1+0x28] ;  /* 0x00002800010a7983 */ /* 0x002f620000100a00 */
[----:B------:R-:W-:-:S02]  /*443d0*/  IMAD.MOV.U32 R15, RZ, RZ, R8 ;  /* 0x000000ffff0f7224 */ /* 0x000fc400078e0008 */
[----:B------:R-:W-:Y:S01]  /*443e0*/  IMAD.MOV.U32 R14, RZ, RZ, R9 ;  /* 0x000000ffff0e7224 */ /* 0x000fe200078e0009 */
[C---:B--2---:R-:W-:Y:S01]  /*443f0*/  HMMA.1688.F32.TF32 R16, R20.reuse, R6, R16 ;  /* 0x000000061410723c */ /* 0x044fe20000081010 */
[----:B-----5:R1:W-:Y:S04]  /*44400*/  STL.64 [R1+0x21f0], R10 ;  /* 0x0021f00a01007387 */ /* 0x0203e80000100a00 */
[----:B------:R-:W2:Y:S04]  /*44410*/  LDL.LU R8, [R1+0x140] ;  /* 0x0001400001087983 */ /* 0x000ea80000300800 */
[----:B------:R-:W2:Y:S04]  /*44420*/  LDL.LU R9, [R1+0x144] ;  /* 0x0001440001097983 */ /* 0x000ea80000300800 */
[----:B-1----:R-:W5:Y:S04]  /*44430*/  LDL.LU R10, [R1+0x148] ;  /* 0x00014800010a7983 */ /* 0x002f680000300800 */
        /* <DEDUP_REMOVED lines=10> */
[----:B------:R-:W-:Y:S04]  /*444e0*/  LDS R17, [R28+UR10+0x96280] ;  /* 0x0962800a1c117984 */ /* 0x000fe80008000800 */
[----:B-1----:R-:W4:Y:S04]  /*444f0*/  LDL.LU.64 R18, [R1+0x2220] ;  /* 0x0022200001127983 */ /* 0x002f280000300a00 */
[----:B------:R-:W-:Y:S04]  /*44500*/  STL.64 [R1+0x21a0], R6 ;  /* 0x0021a00601007387 */ /* 0x000fe80000100a00 */
        /* <DEDUP_REMOVED lines=42> */
[----:B------:R-:W-:Y:S04]  /*447b0*/  STL.64 [R1+0x138], R14 ;  /* 0x0001380e01007387 */ /* 0x000fe80000100a00 */
[----:B------:R-:W-:Y:S04]  /*447c0*/  LDS R14, [R0+UR10+0x97200] ;  /* 0x0972000a000e7984 */ /* 0x000fe80008000800 */
[----:B------:R-:W-:Y:S01]  /*447d0*/  LDS R15, [R28+UR10+0x97200] ;  /* 0x0972000a1c0f7984 */ /* 0x000fe20008000800 */
[----:B-1----:R-:W-:-:S02]  /*447e0*/  IMAD.MOV.U32 R13, RZ, RZ, R10 ;  /* 0x000000ffff0d7224 */ /* 0x002fc400078e000a */
[----:B------:R-:W-:Y:S02]  /*447f0*/  IMAD.MOV.U32 R12, RZ, RZ, R11 ;  /* 0x000000ffff0c7224 */ /* 0x000fe400078e000b */
        /* <DEDUP_REMOVED lines=15> */
[----:B------:R-:W-:Y:S04]  /*448f0*/  STL.64 [R1+0x100], R4 ;  /* 0x0001000401007387 */ /* 0x000fe80000100a00 */
[----:B------:R1:W-:Y:S04]  /*44900*/  STL.64 [R1+0x108], R6 ;  /* 0x0001080601007387 */ /* 0x0003e80000100a00 */
[----:B-1----:R-:W2:Y:S04]  /*44910*/  LDL.LU.64 R6, [R1+0x21a0] ;  /* 0x0021a00001067983 */ /* 0x002ea80000300a00 */
[----:B------:R-:W3:Y:S04]  /*44920*/  LDL.LU.64 R4, [R1+0x2198] ;  /* 0x0021980001047983 */ /* 0x000ee80000300a00 */
[----:B------:R1:W-:Y:S04]  /*44930*/  STL.64 [R1+0x2138], R10 ;  /* 0x0021380a01007387 */ /* 0x0003e80000100a00 */
[----:B------:R-:W2:Y:S04]  /*44940*/  LDL.LU R8, [R1+0xf0] ;  /* 0x0000f00001087983 */ /* 0x000ea80000300800 */
[----:B------:R-:W2:Y:S04]  /*44950*/  LDL.LU R9, [R1+0xf4] ;  /* 0x0000f40001097983 */ /* 0x000ea80000300800 */
[----:B-1----:R-:W2:Y:S04]  /*44960*/  LDL.LU R10, [R1+0xf8] ;  /* 0x0000f800010a7983 */ /* 0x002ea80000300800 */
[----:B------:R-:W2:Y:S02]  /*44970*/  LDL.LU R11, [R1+0xfc] ;  /* 0x0000fc00010b7983 */ /* 0x000ea40000300800 */
[----:B--2---:R-:W-:Y:S02]  /*44980*/  HMMA.1688.F32.TF32 R8, R24, R6, R8 ;  /* 0x000000061808723c */ /* 0x004fe40000081008 */
[----:B------:R-:W-:Y:S04]  /*44990*/  STL.64 [R1+0x2120], R6 ;  /* 0x0021200601007387 */ /* 0x000fe80000100a00 */
[----:B---3--:R1:W-:-:S13]  /*449a0*/  STL.64 [R1+0x2118], R4 ;  /* 0x0021180401007387 */ /* 0x0083da0000100a00 */
[----:B------:R-:W-:Y:S04]  /*449b0*/  STL.64 [R1+0xf0], R8 ;  /* 0x0000f00801007387 */ /* 0x000fe80000100a00 */
[----:B------:R5:W-:Y:S04]  /*449c0*/  STL.64 [R1+0xf8], R10 ;  /* 0x0000f80a01007387 */ /* 0x000be80000100a00 */
[----:B-1----:R-:W2:Y:S01]  /*449d0*/  LDL.LU R4, [R1+0x380] ;  /* 0x0003800001047983 */ /* 0x002ea20000300800 */
        /* <DEDUP_REMOVED lines=11> */
[----:B------:R3:W-:Y:S04]  /*44a90*/  STL.64 [R1+0x450], R8 ;  /* 0x0004500801007387 */ /* 0x0007e80000100a00 */
[----:B------:R3:W-:Y:S04]  /*44aa0*/  STL.64 [R1+0x458], R10 ;  /* 0x0004580a01007387 */ /* 0x0007e80000100a00 */
[----:B------:R-:W2:Y:S04]  /*44ab0*/  LDL.LU R5, [R1+0x384] ;  /* 0x0003840001057983 */ /* 0x000ea80000300800 */
[----:B------:R-:W2:Y:S04]  /*44ac0*/  LDL.LU R6, [R1+0x388] ;  /* 0x0003880001067983 */ /* 0x000ea80000300800 */
[----:B------:R-:W2:Y:S04]  /*44ad0*/  LDL.LU R7, [R1+0x38c] ;  /* 0x00038c0001077983 */ /* 0x000ea80000300800 */
[----:B---3--:R-:W3:Y:S04]  /*44ae0*/  LDL.LU R8, [R1+0x390] ;  /* 0x0003900001087983 */ /* 0x008ee80000300800 */
[----:B------:R-:W3:Y:S04]  /*44af0*/  LDL.LU R9, [R1+0x394] ;  /* 0x0003940001097983 */ /* 0x000ee80000300800 */
[----:B------:R-:W2:Y:S04]  /*44b00*/  LDL.LU R10, [R1+0x398] ;  /* 0x00039800010a7983 */ /* 0x000ea80000300800 */
[----:B------:R-:W2:Y:S04]  /*44b10*/  LDL.LU R11, [R1+0x39c] ;  /* 0x00039c00010b7983 */ /* 0x000ea80000300800 */
[----:B--2---:R2:W-:Y:S04]  /*44b20*/  STL.64 [R1+0x2148], R10 ;  /* 0x0021480a01007387 */ /* 0x0045e80000100a00 */
[----:B---3--:R-:W-:Y:S04]  /*44b30*/  STL.64 [R1+0x2140], R8 ;  /* 0x0021400801007387 */ /* 0x008fe80000100a00 */
[----:B--2---:R-:W2:Y:S04]  /*44b40*/  LDL.LU.64 R10, [R1+0x18] ;  /* 0x00001800010a7983 */ /* 0x004ea80000300a00 */
[----:B--2---:R-:W-:Y:S04]  /*44b50*/  STL.64 [R1+0x2158], R10 ;  /* 0x0021580a01007387 */ /* 0x004fe80000100a00 */
[----:B------:R2:W-:Y:S04]  /*44b60*/  STL.64 [R1+0x2130], R6 ;  /* 0x0021300601007387 */ /* 0x0005e80000100a00 */
[----:B------:R3:W-:Y:S04]  /*44b70*/  STL.64 [R1+0x2128], R4 ;  /* 0x0021280401007387 */ /* 0x0007e80000100a00 */
[----:B--2---:R-:W2:Y:S04]  /*44b80*/  LDL.64 R6, [R1+0x8] ;  /* 0x0000080001067983 */ /* 0x004ea80000100a00 */
[----:B--2---:R2:W-:Y:S04]  /*44b90*/  STL.64 [R1+0x2150], R6 ;  /* 0x0021500601007387 */ /* 0x0045e80000100a00 */
[----:B---3--:R-:W3:Y:S04]  /*44ba0*/  LDL.LU R4, [R1+0x3a0] ;  /* 0x0003a00001047983 */ /* 0x008ee80000300800 */
[----:B------:R-:W3:Y:S04]  /*44bb0*/  LDL.LU R5, [R1+0x3a4] ;  /* 0x0003a40001057983 */ /* 0x000ee80000300800 */
[----:B--2---:R-:W2:Y:S04]  /*44bc0*/  LDL.LU R6, [R1+0x3a8] ;  /* 0x0003a80001067983 */ /* 0x004ea80000300800 */
[----:B------:R-:W2:Y:S01]  /*44bd0*/  LDL.LU R7, [R1+0x3ac] ;  /* 0x0003ac0001077983 */ /* 0x000ea20000300800 */
[----:B------:R-:W-:Y:S01]  /*44be0*/  MOV R10, R13 ;  /* 0x0000000d000a7202 */ /* 0x000fe20000000f00 */
[----:B------:R-:W-:-:S02]  /*44bf0*/  IMAD.MOV.U32 R11, RZ, RZ, R12 ;  /* 0x000000ffff0b7224 */ /* 0x000fc400078e000c */
        /* <DEDUP_REMOVED lines=72> */
[----:B------:R-:W-:-:S03]  /*45080*/  IMAD.MOV.U32 R8, RZ, RZ, R7 ;  /* 0x000000ffff087224 */ /* 0x000fc600078e0007 */
[----:B------:R-:W2:Y:S04]  /*45090*/  LDL.LU.64 R6, [R1+0x2130] ;  /* 0x0021300001067983 */ /* 0x000ea80000300a00 */
[----:B------:R-:W2:Y:S02]  /*450a0*/  LDL.LU.64 R4, [R1+0x2128] ;  /* 0x0021280001047983 */ /* 0x000ea40000300a00 */
[----:B--2---:R-:W-:-:S15]  /*450b0*/  HMMA.1688.F32.TF32 R4, R12, R10, R4 ;  /* 0x0000000a0c04723c */ /* 0x004fde0000081004 */
[----:B------:R-:W-:-:S04]  /*450c0*/  NOP ;  /* 0x0000000000007918 */ /* 0x000fc80000000000 */
[----:B------:R-:W-:Y:S04]  /*450d0*/  STL.64 [R1+0x380], R4 ;  /* 0x0003800401007387 */ /* 0x000fe80000100a00 */
[----:B------:R1:W-:Y:S04]  /*450e0*/  STL.64 [R1+0x388], R6 ;  /* 0x0003880601007387 */ /* 0x0003e80000100a00 */
[----:B-1----:R-:W2:Y:S04]  /*450f0*/  LDL.LU.64 R6, [R1+0x2120] ;  /* 0x0021200001067983 */ /* 0x002ea80000300a00 */
[----:B------:R-:W3:Y:S04]  /*45100*/  LDL.LU.64 R4, [R1+0x2118] ;  /* 0x0021180001047983 */ /* 0x000ee80000300a00 */
[----:B------:R-:W-:Y:S01]  /*45110*/  STL.64 [R1+0x2090], R10 ;  /* 0x0020900a01007387 */ /* 0x000fe20000100a00 */
        /* <DEDUP_REMOVED lines=8> */
[----:B-1----:R-:W4:Y:S04]  /*451a0*/  LDL.LU R4, [R1+0x2e0] ;  /* 0x0002e00001047983 */ /* 0x002f280000300800 */
[----:B------:R-:W4:Y:S04]  /*451b0*/  LDL.LU R5, [R1+0x2e4] ;  /* 0x0002e40001057983 */ /* 0x000f280000300800 */
[----:B------:R-:W4:Y:S04]  /*451c0*/  LDL.LU R6, [R1+0x2e8] ;  /* 0x0002e80001067983 */ /* 0x000f280000300800 */
[----:B------:R-:W4:Y:S02]  /*451d0*/  LDL.LU R7, [R1+0x2ec] ;  /* 0x0002ec0001077983 */ /* 0x000f240000300800 */
[----:B----4-:R-:W-:Y:S02]  /*451e0*/  HMMA.1688.F32.TF32 R12, R12, R26, R4 ;  /* 0x0000001a0c0c723c */ /* 0x010fe40000081004 */
[----:B------:R-:W3:-:S15]  /*451f0*/  LDL.LU R4, [R1+0x280] ;  /* 0x0002800001047983 */ /* 0x000ede0000300800 */
[----:B------:R-:W-:Y:S02]  /*45200*/  NOP ;  /* 0x0000000000007918 */ /* 0x000fe40000000000 */
[----:B------:R-:W-:Y:S04]  /*45210*/  STL.64 [R1+0x2e0], R12 ;  /* 0x0002e00c01007387 */ /* 0x000fe80000100a00 */
[----:B------:R-:W-:Y:S04]  /*45220*/  STL.64 [R1+0x2e8], R14 ;  /* 0x0002e80e01007387 */ /* 0x000fe80000100a00 */
[----:B------:R-:W3:Y:S04]  /*45230*/  LDL.LU R5, [R1+0x284] ;  /* 0x0002840001057983 */ /* 0x000ee80000300800 */
[----:B------:R-:W4:Y:S04]  /*45240*/  LDL.LU R6, [R1+0x288] ;  /* 0x0002880001067983 */ /* 0x000f280000300800 */
[----:B------:R-:W4:Y:S01]  /*45250*/  LDL.LU R7, [R1+0x28c] ;  /* 0x00028c0001077983 */ /* 0x000f220000300800 */
[----:B------:R-:W-:Y:S01]  /*45260*/  IMAD.MOV.U32 R10, RZ, RZ, R9 ;  /* 0x000000ffff0a7224 */ /* 0x000fe200078e0009 */
[----:B------:R-:W-:-:S02]  /*45270*/  MOV R11, R8 ;  /* 0x00000008000b7202 */ /* 0x000fc40000000f00 */
[----:B----4-:R-:W-:Y:S04]  /*45280*/  STL.64 [R1+0x20a0], R6 ;  /* 0x0020a00601007387 */ /* 0x010fe80000100a00 */
        /* <DEDUP_REMOVED lines=59> */
[----:B-1----:R-:W-:-:S02]  /*45640*/  IMAD.MOV.U32 R14, RZ, RZ, R28 ;  /* 0x000000ffff0e7224 */ /* 0x002fc400078e001c */
[----:B------:R-:W-:Y:S01]  /*45650*/  IMAD.MOV.U32 R15, RZ, RZ, R29 ;  /* 0x000000ffff0f7224 */ /* 0x000fe200078e001d */
        /* <DEDUP_REMOVED lines=37> */
[----:B-1----:R-:W4:Y:S02]  /*458b0*/  LDL.LU.64 R10, [R1+0x2090] ;  /* 0x00209000010a7983 */ /* 0x002f240000300a00 */
[----:B----4-:R-:W-:-:S15]  /*458c0*/  HMMA.1688.F32.TF32 R4, R16, R10, R4 ;  /* 0x0000000a1004723c */ /* 0x010fde0000081004 */
[----:B------:R-:W-:-:S04]  /*458d0*/  NOP ;  /* 0x0000000000007918 */ /* 0x000fc80000000000 */
[----:B------:R-:W-:Y:S04]  /*458e0*/  STL.64 [R1+0x280], R4 ;  /* 0x0002800401007387 */ /* 0x000fe80000100a00 */
[----:B------:R1:W-:Y:S04]  /*458f0*/  STL.64 [R1+0x288], R6 ;  /* 0x0002880601007387 */ /* 0x0003e80000100a00 */
[----:B-1----:R-:W5:Y:S04]  /*45900*/  LDL.LU.64 R6, [R1+0x2088] ;  /* 0x0020880001067983 */ /* 0x002f680000300a00 */
[----:B------:R-:W4:Y:S04]  /*45910*/  LDL.LU.64 R4, [R1+0x2080] ;  /* 0x0020800001047983 */ /* 0x000f280000300a00 */
[----:B------:R1:W-:Y:S04]  /*45920*/  STL.64 [R1+0x2010], R10 ;  /* 0x0020100a01007387 */ /* 0x0003e80000100a00 */
[----:B------:R-:W2:Y:S04]  /*45930*/  LDL.LU R8, [R1+0x1d0] ;  /* 0x0001d00001087983 */ /* 0x000ea80000300800 */
[----:B------:R-:W2:Y:S04]  /*45940*/  LDL.LU R9, [R1+0x1d4] ;  /* 0x0001d40001097983 */ /* 0x000ea80000300800 */
[----:B-1----:R-:W2:Y:S04]  /*45950*/  LDL.LU R10, [R1+0x1d8] ;  /* 0x0001d800010a7983 */ /* 0x002ea80000300800 */
[----:B------:R-:W2:Y:S01]  /*45960*/  LDL.LU R11, [R1+0x1dc] ;  /* 0x0001dc00010b7983 */ /* 0x000ea20000300800 */
[----:B-----5:R-:W-:-:S15]  /*45970*/  HMMA.1688.F32.TF32 R24, R16, R6, R24 ;  /* 0x000000061018723c */ /* 0x020fde0000081018 */
[----:B------:R-:W-:-:S04]  /*45980*/  NOP ;  /* 0x0000000000007918 */ /* 0x000fc80000000000 */
[----:B------:R-:W-:Y:S04]  /*45990*/  STL.64 [R1+0x270], R24 ;  /* 0x0002701801007387 */ /* 0x000fe80000100a00 */
[----:B------:R1:W-:Y:S04]  /*459a0*/  STL.64 [R1+0x278], R26 ;  /* 0x0002781a01007387 */ /* 0x0003e80000100a00 */
[----:B-1----:R-:W5:Y:S04]  /*459b0*/  LDL.LU.64 R26, [R1+0x2078] ;  /* 0x00207800011a7983 */ /* 0x002f680000300a00 */
[----:B------:R-:W-:Y:S04]  /*459c0*/  STL.64 [R1+0x2008], R6 ;  /* 0x0020080601007387 */ /* 0x000fe80000100a00 */
[----:B----4-:R1:W-:Y:S04]  /*459d0*/  STL.64 [R1+0x2000], R4 ;  /* 0x0020000401007387 */ /* 0x0103e80000100a00 */
[----:B-1----:R-:W4:Y:S04]  /*459e0*/  LDL.LU R4, [R1+0x1c0] ;  /* 0x0001c00001047983 */ /* 0x002f280000300800 */
[----:B------:R-:W4:Y:S04]  /*459f0*/  LDL.LU R5, [R1+0x1c4] ;  /* 0x0001c40001057983 */ /* 0x000f280000300800 */
[----:B------:R-:W4:Y:S04]  /*45a00*/  LDL.LU R6, [R1+0x1c8] ;  /* 0x0001c80001067983 */ /* 0x000f280000300800 */
[----:B------:R-:W4:Y:S01]  /*45a10*/  LDL.LU R7, [R1+0x1cc] ;  /* 0x0001cc0001077983 */ /* 0x000f220000300800 */
[----:B-----5:R-:W-:Y:S03]  /*45a20*/  HMMA.1688.F32.TF32 R16, R16, R26, R20 ;  /* 0x0000001a1010723c */ /* 0x020fe60000081014 */
[----:B------:R-:W2:Y:S04]  /*45a30*/  LDL.LU.64 R22, [R1+0x2070] ;  /* 0x0020700001167983 */ /* 0x000ea80000300a00 */
[----:B------:R-:W2:Y:S04]  /*45a40*/  LDL.LU.64 R20, [R1+0x2068] ;  /* 0x0020680001147983 */ /* 0x000ea80000300a00 */
[----:B------:R1:W-:Y:S04]  /*45a50*/  STL.64 [R1+0x1ff8], R26 ;  /* 0x001ff81a01007387 */ /* 0x0003e80000100a00 */
[----:B------:R-:W5:Y:S04]  /*45a60*/  LDL.LU R24, [R1+0x1b0] ;  /* 0x0001b00001187983 */ /* 0x000f680000300800 */
[----:B------:R3:W-:Y:S04]  /*45a70*/  STL.64 [R1+0x1e0], R16 ;  /* 0x0001e01001007387 */ /* 0x0007e80000100a00 */
[----:B------:R3:W-:Y:S04]  /*45a80*/  STL.64 [R1+0x1e8], R18 ;  /* 0x0001e81201007387 */ /* 0x0007e80000100a00 */
[----:B------:R-:W5:Y:S04]  /*45a90*/  LDL.LU R25, [R1+0x1b4] ;  /* 0x0001b40001197983 */ /* 0x000f680000300800 */
[----:B-1----:R-:W5:Y:S04]  /*45aa0*/  LDL.LU R26, [R1+0x1b8] ;  /* 0x0001b800011a7983 */ /* 0x002f680000300800 */
[----:B------:R-:W5:Y:S01]  /*45ab0*/  LDL.LU R27, [R1+0x1bc] ;  /* 0x0001bc00011b7983 */ /* 0x000f620000300800 */
[----:B---3--:R-:W-:Y:S01]  /*45ac0*/  IMAD.MOV.U32 R16, RZ, RZ, R29 ;  /* 0x000000ffff107224 */ /* 0x008fe200078e001d */
[----:B------:R-:W-:Y:S01]  /*45ad0*/  MOV R18, R3 ;  /* 0x0000000300127202 */ /* 0x000fe20000000f00 */
        /* <DEDUP_REMOVED lines=17> */
[----:B-1----:R-:W-:Y:S02]  /*45bf0*/  IMAD.MOV.U32 R9, RZ, RZ, R14 ;  /* 0x000000ffff097224 */ /* 0x002fe400078e000e */
[----:B------:R-:W-:Y:S02]  /*45c00*/  IMAD.MOV.U32 R8, RZ, RZ, R15 ;  /* 0x000000ffff087224 */ /* 0x000fe400078e000f */
[----:B------:R-:W4:Y:S01]  /*45c10*/  LDL.LU.64 R14, [R1+0x2050] ;  /* 0x00205000010e7983 */ /* 0x000f220000300a00 */
[----:B------:R-:W-:-:S02]  /*45c20*/  IMAD.MOV.U32 R18, RZ, RZ, R13 ;  /* 0x000000ffff127224 */ /* 0x000fc400078e000d */
[----:B------:R-:W-:-:S07]  /*45c30*/  IMAD.MOV.U32 R19, RZ, RZ, R12 ;  /* 0x000000ffff137224 */ /* 0x000fce00078e000c */
[C---:B-----5:R-:W-:Y:S08]  /*45c40*/  HMMA.1688.F32.TF32 R24, R20.reuse, R18, R24 ;  /* 0x000000121418723c */ /* 0x060ff00000081018 */
[----:B----4-:R-:W-:-:S15]  /*45c50*/  HMMA.1688.F32.TF32 R4, R20, R14, R4 ;  /* 0x0000000e1404723c */ /* 0x010fde0000081004 */
        /* <DEDUP_REMOVED lines=33> */
[----:B-1----:R-:W-:Y:S01]  /*45e70*/  IMAD.MOV.U32 R18, RZ, RZ, R9 ;  /* 0x000000ffff127224 */ /* 0x002fe200078e0009 */
[----:B------:R-:W-:-:S05]  /*45e80*/  MOV R19, R8 ;  /* 0x0000000800137202 */ /* 0x000fca0000000f00 */
        /* <DEDUP_REMOVED lines=37> */
[----:B------:R-:W2:Y:S02]  /*460e0*/  LDL.LU.64 R10, [R1+0x2010] ;  /* 0x00201000010a7983 */ /* 0x000ea40000300a00 */
[----:B--2---:R-:W-:-:S15]  /*460f0*/  HMMA.1688.F32.TF32 R4, R20, R10, R4 ;  /* 0x0000000a1404723c */ /* 0x004fde0000081004 */
[----:B------:R-:W-:-:S04]  /*46100*/  NOP ;  /* 0x0000000000007918 */ /* 0x000fc80000000000 */
        /* <DEDUP_REMOVED lines=8> */
[----:B-1----:R-:W5:Y:S02]  /*46190*/  LDL.LU.64 R26, [R1+0x1ff8] ;  /* 0x001ff800011a7983 */ /* 0x002f640000300a00 */
[----:B-----5:R-:W-:Y:S02]  /*461a0*/  HMMA.1688.F32.TF32 R20, R20, R26, R16 ;  /* 0x0000001a1414723c */ /* 0x020fe40000081010 */
[----:B------:R-:W3:Y:S01]  /*461b0*/  LDL.LU.64 R18, [R1+0x1ff0] ;  /* 0x001ff00001127983 */ /* 0x000ee20000300a00 */
[----:B------:R-:W-:Y:S01]  /*461c0*/  MOV R9, R26 ;  /* 0x0000001a00097202 */ /* 0x000fe20000000f00 */
[----:B------:R-:W-:-:S15]  /*461d0*/  IMAD.MOV.U32 R8, RZ, RZ, R27 ;  /* 0x000000ffff087224 */ /* 0x000fde00078e001b */
[----:B------:R-:W-:Y:S04]  /*461e0*/  STL.64 [R1+0xe0], R20 ;  /* 0x0000e01401007387 */ /* 0x000fe80000100a00 */
[----:B------:R-:W-:Y:S04]  /*461f0*/  STL.64 [R1+0xe8], R22 ;  /* 0x0000e81601007387 */ /* 0x000fe80000100a00 */
[----:B------:R-:W3:Y:S04]  /*46200*/  LDL.LU.64 R26, [R1+0x1fe8] ;  /* 0x001fe800011a7983 */ /* 0x000ee80000300a00 */
[----:B------:R-:W3:Y:S01]  /*46210*/  LDL.LU.64 R24, [R1+0x1fe0] ;  /* 0x001fe00001187983 */ /* 0x000ee20000300a00 */
[----:B------:R-:W-:-:S02]  /*46220*/  IMAD.MOV.U32 R12, RZ, RZ, R29 ;  /* 0x000000ffff0c7224 */ /* 0x000fc400078e001d */
[----:B------:R-:W-:-:S07]  /*46230*/  IMAD.MOV.U32 R13, RZ, RZ, R28 ;  /* 0x000000ffff0d7224 */ /* 0x000fce00078e001c */
[----:B---3--:R-:W-:Y:S01]  /*46240*/  HMMA.1688.F32.TF32 R16, R24, R18, R12 ;  /* 0x000000121810723c */ /* 0x008fe2000008100c */
        /* <DEDUP_REMOVED lines=30> */
[----:B---3--:R-:W-:Y:S11]  /*46430*/  HMMA.1688.F32.TF32 R16, R24, R10, R16 ;  /* 0x0000000a1810723c */ /* 0x008ff60000081010 */
[----:B------:R-:W-:Y:S04]  /*46440*/  STL.64 [R1+0x90], R20 ;  /* 0x0000901401007387 */ /* 0x000fe80000100a00 */
[----:B------:R1:W-:Y:S04]  /*46450*/  STL.64 [R1+0x98], R22 ;  /* 0x0000981601007387 */ /* 0x0003e80000100a00 */
[----:B------:R-:W-:Y:S04]  /*46460*/  STL.64 [R1+0x80], R16 ;  /* 0x0000801001007387 */ /* 0x000fe80000100a00 */
[----:B------:R-:W-:Y:S04]  /*46470*/  STL.64 [R1+0x88], R18 ;  /* 0x0000881201007387 */ /* 0x000fe80000100a00 */
[----:B------:R-:W-:Y:S04]  /*46480*/  LDS R18, [R0+UR10+0x99080] ;  /* 0x0990800a00127984 */ /* 0x000fe80008000800 */
[----:B------:R-:W-:Y:S01]  /*46490*/  LDS R16, [R0+UR10+0x98080] ;  /* 0x0980800a00107984 */ /* 0x000fe20008000800 */
[----:B-1----:R-:W-:-:S05]  /*464a0*/  LOP3.LUT R23, R0, 0x20, RZ, 0x3c, !PT ;  /* 0x0000002000177812 */ /* 0x002fca00078e3cff */
[----:B------:R-:W-:Y:S04]  /*464b0*/  LDS R19, [R23+UR10+0x99080] ;  /* 0x0990800a17137984 */ /* 0x000fe80008000800 */
[----:B------:R-:W-:Y:S04]  /*464c0*/  LDS R17, [R23+UR10+0x98080] ;  /* 0x0980800a17117984 */ /* 0x000fe80008000800 */
[----:B------:R1:W-:Y:S01]  /*464d0*/  STL.64 [R1+0x1f50], R26 ;  /* 0x001f501a01007387 */ /* 0x0003e20000100a00 */
[----:B--2---:R-:W-:Y:S01]  /*464e0*/  IMAD.MOV.U32 R22, RZ, RZ, R5 ;  /* 0x000000ffff167224 */ /* 0x004fe200078e0005 */
[----:B----4-:R-:W-:Y:S02]  /*464f0*/  HMMA.1688.F32.TF32 R12, R24, R6, R12 ;  /* 0x00000006180c723c */ /* 0x010fe4000008100c */
[----:B-1----:R-:W2:-:S15]  /*46500*/  LDL R27, [R1+0x7f0] ;  /* 0x0007f000011b7983 */ /* 0x002e9e0000100800 */
[----:B------:R-:W-:Y:S02]  /*46510*/  NOP ;  /* 0x0000000000007918 */ /* 0x000fe40000000000 */
[----:B------:R-:W-:Y:S02]  /*46520*/  IMAD.MOV.U32 R3, RZ, RZ, R14 ;  /* 0x000000ffff037224 */ /* 0x000fe400078e000e */
[----:B------:R-:W-:Y:S02]  /*46530*/  IMAD.MOV.U32 R2, RZ, RZ, R15 ;  /* 0x000000ffff027224 */ /* 0x000fe400078e000f */
[----:B------:R-:W-:Y:S02]  /*46540*/  IMAD.MOV.U32 R29, RZ, RZ, R12 ;  /* 0x000000ffff1d7224 */ /* 0x000fe400078e000c */
[----:B------:R-:W-:Y:S01]  /*46550*/  IMAD.MOV.U32 R28, RZ, RZ, R13 ;  /* 0x000000ffff1c7224 */ /* 0x000fe200078e000d */
[----:B------:R-:W-:Y:S04]  /*46560*/  LDS R14, [R0+UR10+0x99000] ;  /* 0x0990000a000e7984 */ /* 0x000fe80008000800 */
[----:B------:R-:W1:Y:S04]  /*46570*/  LDS R15, [R23+UR10+0x99000] ;  /* 0x0990000a170f7984 */ /* 0x000e680008000800 */
[----:B------:R-:W-:Y:S04]  /*46580*/  LDS R12, [R0+UR10+0x98000] ;  /* 0x0980000a000c7984 */ /* 0x000fe80008000800 */
[----:B------:R-:W3:Y:S04]  /*46590*/  LDS R13, [R23+UR10+0x98000] ;  /* 0x0980000a170d7984 */ /* 0x000ee80008000800 */
[----:B------:R-:W-:Y:S04]  /*465a0*/  STL.64 [R1+0x1f48], R24 ;  /* 0x001f481801007387 */ /* 0x000fe80000100a00 */
[----:B------:R-:W-:Y:S04]  /*465b0*/  STL [R1+0x1c84], R2 ;  /* 0x001c840201007387 */ /* 0x000fe80000100800 */
[----:B------:R-:W-:Y:S04]  /*465c0*/  STL [R1+0x1c80], R3 ;  /* 0x001c800301007387 */ /* 0x000fe80000100800 */
[----:B------:R-:W-:Y:S04]  /*465d0*/  STL [R1+0x1ba4], R28 ;  /* 0x001ba41c01007387 */ /* 0x000fe80000100800 */
[----:B------:R-:W-:Y:S04]  /*465e0*/  STL [R1+0x1ba0], R29 ;  /* 0x001ba01d01007387 */ /* 0x000fe80000100800 */
[----:B-1----:R-:W-:Y:S04]  /*465f0*/  STL.64 [R1+0x1f38], R14 ;  /* 0x001f380e01007387 */ /* 0x002fe80000100a00 */
[----:B---3--:R-:W-:Y:S04]  /*46600*/  STL.64 [R1+0x1f30], R12 ;  /* 0x001f300c01007387 */ /* 0x008fe80000100a00 */
[----:B------:R-:W-:Y:S04]  /*46610*/  STL.64 [R1+0x1eb0], R18 ;  /* 0x001eb01201007387 */ /* 0x000fe80000100a00 */
[----:B------:R-:W-:Y:S04]  /*46620*/  STL.64 [R1+0x1ea8], R16 ;  /* 0x001ea81001007387 */ /* 0x000fe80000100a00 */
[----:B------:R1:W-:Y:S04]  /*46630*/  STL [R1+0x1e20], R23 ;  /* 0x001e201701007387 */ /* 0x0003e80000100800 */
[----:B------:R-:W3:Y:S04]  /*46640*/  LDL.LU R20, [R1+0x300] ;  /* 0x0003000001147983 */ /* 0x000ee80000300800 */
[----:B------:R-:W3:Y:S04]  /*46650*/  LDL.LU R21, [R1+0x304] ;  /* 0x0003040001157983 */ /* 0x000ee80000300800 */
[----:B------:R-:W4:Y:S01]  /*46660*/  LDL.LU R5, [R1+0x1f64] ;  /* 0x001f640001057983 */ /* 0x000f220000300800 */
[----:B-1----:R-:W-:-:S03]  /*46670*/  IMAD.MOV.U32 R23, RZ, RZ, R4 ;  /* 0x000000ffff177224 */ /* 0x002fc600078e0004 */
[----:B------:R-:W5:Y:S04]  /*46680*/  LDL.LU R4, [R1+0x1f60] ;  /* 0x001f600001047983 */ /* 0x000f680000300800 */
[----:B------:R-:W3:Y:S04]  /*46690*/  LDL.LU R16, [R1+0x3f0] ;  /* 0x0003f00001107983 */ /* 0x000ee80000300800 */
[----:B------:R-:W3:Y:S04]  /*466a0*/  LDL.LU R17, [R1+0x3f4] ;  /* 0x0003f40001117983 */ /* 0x000ee80000300800 */
[----:B------:R-:W3:Y:S04]  /*466b0*/  LDL.LU R18, [R1+0x3f8] ;  /* 0x0003f80001127983 */ /* 0x000ee80000300800 */
[----:B------:R-:W3:Y:S04]  /*466c0*/  LDL.LU R19, [R1+0x3fc] ;  /* 0x0003fc0001137983 */ /* 0x000ee80000300800 */
[----:B--2---:R-:W1:Y:S04]  /*466d0*/  LDSM.16.M88.4 R12, [R27+UR11+0x8180] ;  /* 0x0081800b1b0c783b */ /* 0x004e680008000200 */
[----:B---3--:R-:W-:Y:S04]  /*466e0*/  STL.64 [R1+0x1ec8], R18 ;  /* 0x001ec81201007387 */ /* 0x008fe80000100a00 */
[----:B------:R2:W-:Y:S04]  /*466f0*/  STL.64 [R1+0x1ec0], R16 ;  /* 0x001ec01001007387 */ /* 0x0005e80000100a00 */
[----:B--2---:R-:W2:Y:S04]  /*46700*/  LDL.LU R16, [R1+0x400] ;  /* 0x0004000001107983 */ /* 0x004ea80000300800 */
[----:B------:R-:W2:Y:S01]  /*46710*/  LDL.LU R17, [R1+0x404] ;  /* 0x0004040001117983 */ /* 0x000ea20000300800 */
[----:B-----5:R-:W-:Y:S01]  /*46720*/  IMAD.MOV.U32 R18, RZ, RZ, R4 ;  /* 0x000000ffff127224 */ /* 0x020fe200078e0004 */
[----:B----4-:R-:W-:-:S02]  /*46730*/  MOV R19, R5 ;  /* 0x0000000500137202 */ /* 0x010fc40000000f00 */
[----:B------:R-:W3:Y:S04]  /*46740*/  LDL.LU R4, [R1+0x1f5c] ;  /* 0x001f5c0001047983 */ /* 0x000ee80000300800 */
[----:B------:R-:W4:Y:S04]  /*46750*/  LDL.LU R5, [R1+0x1f58] ;  /* 0x001f580001057983 */ /* 0x000f280000300800 */
[----:B------:R-:W-:Y:S04]  /*46760*/  STL.64 [R1+0x1ed8], R18 ;  /* 0x001ed81201007387 */ /* 0x000fe80000100a00 */
[----:B--2---:R-:W-:Y:S04]  /*46770*/  STL.64 [R1+0x1ed0], R16 ;  /* 0x001ed01001007387 */ /* 0x004fe80000100a00 */
[----:B------:R-:W2:Y:S04]  /*46780*/  LDSM.16.M88.4 R16, [R27+UR11+0x180] ;  /* 0x0001800b1b10783b */ /* 0x000ea80008000200 */
[----:B------:R-:W-:Y:S04]  /*46790*/  STL.64 [R1+0x1e30], R22 ;  /* 0x001e301601007387 */ /* 0x000fe80000100a00 */
[----:B------:R-:W-:Y:S01]  /*467a0*/  STL.64 [R1+0x1e28], R20 ;  /* 0x001e281401007387 */ /* 0x000fe20000100a00 */
[----:B-1----:R-:W-:-:S02]  /*467b0*/  IMAD.MOV.U32 R3, RZ, RZ, R12 ;  /* 0x000000ffff037224 */ /* 0x002fc400078e000c */
[----:B------:R-:W-:Y:S01]  /*467c0*/  IMAD.MOV.U32 R2, RZ, RZ, R13 ;  /* 0x000000ffff027224 */ /* 0x000fe200078e000d */
[----:B------:R-:W-:Y:S04]  /*467d0*/  LDSM.16.M88.4 R20, [R27+UR11+0x20180] ;  /* 0x0201800b1b14783b */ /* 0x000fe80008000200 */
[----:B--2---:R-:W-:Y:S04]  /*467e0*/  STL.64 [R1+0x40], R16 ;  /* 0x0000401001007387 */ /* 0x004fe80000100a00 */
[----:B------:R-:W-:Y:S04]  /*467f0*/  STL.64 [R1+0x48], R18 ;  /* 0x0000481201007387 */ /* 0x000fe80000100a00 */
[----:B------:R-:W-:Y:S04]  /*46800*/  STL.64 [R1+0x30], R12 ;  /* 0x0000300c01007387 */ /* 0x000fe80000100a00 */
[----:B------:R1:W-:Y:S04]  /*46810*/  STL.64 [R1+0x38], R14 ;  /* 0x0000380e01007387 */ /* 0x0003e80000100a00 */
[----:B------:R-:W2:Y:S01]  /*46820*/  LDSM.16.M88.4 R16, [R27+UR11+0x10180] ;  /* 0x0101800b1b10783b */ /* 0x000ea20008000200 */
[----:B-1----:R-:W-:-:S02]  /*46830*/  IMAD.MOV.U32 R14, RZ, RZ, R9 ;  /* 0x000000ffff0e7224 */ /* 0x002fc400078e0009 */
[----:B------:R-:W-:Y:S02]  /*46840*/  IMAD.MOV.U32 R15, RZ, RZ, R8 ;  /* 0x000000ffff0f7224 */ /* 0x000fe400078e0008 */
[----:B------:R-:W1:Y:S04]  /*46850*/  LDSM.16.M88.4 R8, [R27+UR11+0x28180] ;  /* 0x0281800b1b08783b */ /* 0x000e680008000200 */
[----:B--2---:R-:W-:Y:S04]  /*46860*/  STL.64 [R1+0x20], R16 ;  /* 0x0000201001007387 */ /* 0x004fe80000100a00 */
[----:B------:R-:W-:Y:S04]  /*46870*/  STL.64 [R1+0x28], R18 ;  /* 0x0000281201007387 */ /* 0x000fe80000100a00 */
[----:B------:R-:W-:Y:S04]  /*46880*/  LDSM.16.M88.4 R16, [R27+UR11+0x18180] ;  /* 0x0181800b1b10783b */ /* 0x000fe80008000200 */
[----:B-1----:R-:W-:Y:S04]  /*46890*/  STL.64 [R1+0x1ee8], R10 ;  /* 0x001ee80a01007387 */ /* 0x002fe80000100a00 */
[----:B------:R1:W-:Y:S04]  /*468a0*/  STL.64 [R1+0x1ee0], R8 ;  /* 0x001ee00801007387 */ /* 0x0003e80000100a00 */
[----:B-1----:R-:W2:Y:S01]  /*468b0*/  LDL.64 R8, [R1+0x20] ;  /* 0x0000200001087983 */ /* 0x002ea20000100a00 */
[----:B----4-:R-:W-:-:S02]  /*468c0*/  IMAD.MOV.U32 R10, RZ, RZ, R5 ;  /* 0x000000ffff0a7224 */ /* 0x010fc400078e0005 */
[----:B---3--:R-:W-:Y:S02]  /*468d0*/  IMAD.MOV.U32 R11, RZ, RZ, R4 ;  /* 0x000000ffff0b7224 */ /* 0x008fe400078e0004 */
[----:B------:R-:W1:Y:S04]  /*468e0*/  LDSM.16.M88.4 R4, [R27+UR11+0x30180] ;  /* 0x0301800b1b04783b */ /* 0x000e680008000200 */
[----:B------:R-:W3:Y:S04]  /*468f0*/  LDSM.16.M88.4 R24, [R27+UR11+0x38180] ;  /* 0x0381800b1b18783b */ /* 0x000ee80008000200 */
[----:B--2---:R2:W-:Y:S02]  /*46900*/  STL.64 [R1+0x1f00], R8 ;  /* 0x001f000801007387 */ /* 0x0045e40000100a00 */
[----:B--2---:R-:W-:-:S02]  /*46910*/  IMAD.MOV.U32 R8, RZ, RZ, R3 ;  /* 0x000000ffff087224 */ /* 0x004fc400078e0003 */
[----:B------:R-:W-:-:S05]  /*46920*/  IMAD.MOV.U32 R9, RZ, RZ, R2 ;  /* 0x000000ffff097224 */ /* 0x000fca00078e0002 */
[----:B------:R2:W-:Y:S04]  /*46930*/  STL.64 [R1+0x1f18], R8 ;  /* 0x001f180801007387 */ /* 0x0005e80000100a00 */
[----:B--2---:R-:W2:Y:S04]  /*46940*/  LDL.64 R8, [R1+0x40] ;  /* 0x0000400001087983 */ /* 0x004ea80000100a00 */
[----:B--2---:R2:W-:Y:S04]  /*46950*/  STL.64 [R1+0x1f40], R8 ;  /* 0x001f400801007387 */ /* 0x0045e80000100a00 */
[----:B--2---:R-:W2:Y:S04]  /*46960*/  LDL.LU R8, [R1+0x460] ;  /* 0x0004600001087983 */ /* 0x004ea80000300800 */
[----:B------:R-:W2:Y:S04]  /*46970*/  LDL.LU R9, [R1+0x464] ;  /* 0x0004640001097983 */ /* 0x000ea80000300800 */
[----:B-1----:R-:W-:Y:S04]  /*46980*/  STL.64 [R1+0x1ef8], R6 ;  /* 0x001ef80601007387 */ /* 0x002fe80000100a00 */
[----:B------:R1:W-:Y:S04]  /*46990*/  STL.64 [R1+0x1ef0], R4 ;  /* 0x001ef00401007387 */ /* 0x0003e80000100a00 */
        /* <DEDUP_REMOVED lines=10> */
[----:B---3--:R-:W-:-:S02]  /*46a40*/  IMAD.MOV.U32 R3, RZ, RZ, R24 ;  /* 0x000000ffff037224 */ /* 0x008fc400078e0018 */
[----:B------:R-:W-:Y:S01]  /*46a50*/  IMAD.MOV.U32 R2, RZ, RZ, R25 ;  /* 0x000000ffff027224 */ /* 0x000fe200078e0019 */
[----:B-----5:R-:W-:Y:S04]  /*46a60*/  STL.64 [R1+0x1f28], R6 ;  /* 0x001f280601007387 */ /* 0x020fe80000100a00 */
[----:B----4-:R1:W-:Y:S04]  /*46a70*/  STL.64 [R1+0x1f20], R4 ;  /* 0x001f200401007387 */ /* 0x0103e80000100a00 */
[----:B-1----:R-:W3:Y:S04]  /*46a80*/  LDL.LU R4, [R1+0x440] ;  /* 0x0004400001047983 */ /* 0x002ee80000300800 */
[----:B------:R-:W3:Y:S04]  /*46a90*/  LDL.LU R5, [R1+0x444] ;  /* 0x0004440001057983 */ /* 0x000ee80000300800 */
[----:B------:R-:W3:Y:S04]  /*46aa0*/  LDL.LU R6, [R1+0x448] ;  /* 0x0004480001067983 */ /* 0x000ee80000300800 */
[----:B------:R-:W3:Y:S04]  /*46ab0*/  LDL.LU R7, [R1+0x44c] ;  /* 0x00044c0001077983 */ /* 0x000ee80000300800 */
[----:B------:R-:W-:Y:S04]  /*46ac0*/  STL.64 [R1+0x10], R16 ;  /* 0x0000101001007387 */ /* 0x000fe80000100a00 */
[----:B------:R-:W-:Y:S04]  /*46ad0*/  STL.64 [R1+0x18], R18 ;  /* 0x0000181201007387 */ /* 0x000fe80000100a00 */
[----:B------:R-:W-:Y:S04]  /*46ae0*/  STL.64 [R1+0x60], R24 ;  /* 0x0000601801007387 */ /* 0x000fe80000100a00 */
[----:B------:R1:W-:Y:S04]  /*46af0*/  STL.64 [R1+0x68], R26 ;  /* 0x0000681a01007387 */ /* 0x0003e80000100a00 */
[----:B-1----:R-:W2:Y:S04]  /*46b00*/  LDL.LU.64 R26, [R1+0x1f50] ;  /* 0x001f5000011a7983 */ /* 0x002ea80000300a00 */
[----:B------:R-:W2:Y:S04]  /*46b10*/  LDL.LU.64 R24, [R1+0x1f48] ;  /* 0x001f480001187983 */ /* 0x000ea80000300a00 */
[----:B------:R-:W-:Y:S04]  /*46b20*/  STL.64 [R1], R20 ;  /* 0x0000001401007387 */ /* 0x000fe80000100a00 */
[----:B------:R-:W-:Y:S01]  /*46b30*/  STL.64 [R1+0x8], R22 ;  /* 0x0000081601007387 */ /* 0x000fe20000100a00 */
[----:B--2---:R-:W-:Y:S03]  /*46b40*/  HMMA.1688.F32.TF32 R24, R24, R14, R8 ;  /* 0x0000000e1818723c */ /* 0x004fe60000081008 */
[----:B------:R-:W3:Y:S04]  /*46b50*/  LDL.LU.64 R8, [R1+0x1f40] ;  /* 0x001f400001087983 */ /* 0x000ee80000300a00 */
[----:B------:R-:W3:Y:S04]  /*46b60*/  LDL.LU.64 R14, [R1+0x1f38] ;  /* 0x001f3800010e7983 */ /* 0x000ee80000300a00 */
[----:B------:R-:W3:Y:S08]  /*46b70*/  LDL.LU.64 R12, [R1+0x1f30] ;  /* 0x001f3000010c7983 */ /* 0x000ef00000300a00 */
[----:B------:R-:W-:Y:S04]  /*46b80*/  STL.64 [R1+0x1b00], R26 ;  /* 0x001b001a01007387 */ /* 0x000fe80000100a00 */
[----:B------:R1:W-:Y:S02]  /*46b90*/  STL.64 [R1+0x1af8], R24 ;  /* 0x001af81801007387 */ /* 0x0003e40000100a00 */
[----:B-1----:R-:W-:Y:S01]  /*46ba0*/  MOV R24, R3 ;  /* 0x0000000300187202 */ /* 0x002fe20000000f00 */
[----:B------:R-:W-:-:S05]  /*46bb0*/  IMAD.MOV.U32 R25, RZ, RZ, R2 ;  /* 0x000000ffff197224 */ /* 0x000fca00078e0002 */
[----:B------:R1:W-:Y:S04]  /*46bc0*/  STL.64 [R1+0x1eb8], R24 ;  /* 0x001eb81801007387 */ /* 0x0003e80000100a00 */
[----:B-1----:R-:W2:Y:S04]  /*46bd0*/  LDL.LU R24, [R1+0x410] ;  /* 0x0004100001187983 */ /* 0x002ea80000300800 */
[----:B------:R-:W2:Y:S04]  /*46be0*/  LDL.LU R25, [R1+0x414] ;  /* 0x0004140001197983 */ /* 0x000ea80000300800 */
[----:B------:R-:W2:Y:S04]  /*46bf0*/  LDL.LU R26, [R1+0x418] ;  /* 0x00041800011a7983 */ /* 0x000ea80000300800 */
[----:B------:R-:W2:Y:S01]  /*46c00*/  LDL.LU R27, [R1+0x41c] ;  /* 0x00041c00011b7983 */ /* 0x000ea20000300800 */
        /* <DEDUP_REMOVED lines=9> */
[----:B---3--:R-:W-:Y:S02]  /*46ca0*/  HMMA.1688.F32.TF32 R8, R12, R8, R4 ;  /* 0x000000080c08723c */ /* 0x008fe40000081004 */
[----:B------:R-:W3:Y:S04]  /*46cb0*/  LDL.LU.64 R6, [R1+0x1f10] ;  /* 0x001f100001067983 */ /* 0x000ee80000300a00 */
[----:B------:R-:W3:-:S13]  /*46cc0*/  LDL.LU.64 R4, [R1+0x1f08] ;  /* 0x001f080001047983 */ /* 0x000eda0000300a00 */
[----:B------:R1:W-:Y:S04]  /*46cd0*/  STL.64 [R1+0x430], R8 ;  /* 0x0004300801007387 */ /* 0x0003e80000100a00 */
[----:B------:R-:W-:Y:S04]  /*46ce0*/  STL.64 [R1+0x438], R10 ;  /* 0x0004380a01007387 */ /* 0x000fe80000100a00 */
[----:B-1----:R-:W3:Y:S01]  /*46cf0*/  LDL.LU.64 R8, [R1+0x1f00] ;  /* 0x001f000001087983 */ /* 0x002ee20000300a00 */
[C---:B--2---:R-:W-:Y:S08]  /*46d00*/  HMMA.1688.F32.TF32 R24, R12.reuse, R16, R24 ;  /* 0x000000100c18723c */ /* 0x044ff00000081018 */
        /* <DEDUP_REMOVED lines=8> */
[----:B------:R-:W4:Y:S04]  /*46d90*/  LDL.LU.64 R10, [R1+0x1ee8] ;  /* 0x001ee800010a7983 */ /* 0x000f280000300a00 */
[----:B------:R-:W5:Y:S04]  /*46da0*/  LDL.LU.64 R8, [R1+0x1ee0] ;  /* 0x001ee00001087983 */ /* 0x000f680000300a00 */
[----:B------:R1:W-:Y:S04]  /*46db0*/  STL.64 [R1+0x410], R24 ;  /* 0x0004101801007387 */ /* 0x0003e80000100a00 */
[----:B------:R-:W-:Y:S04]  /*46dc0*/  STL.64 [R1+0x418], R26 ;  /* 0x0004181a01007387 */ /* 0x000fe80000100a00 */
[----:B------:R-:W2:Y:S01]  /*46dd0*/  LDL.LU.64 R18, [R1+0x1ed8] ;  /* 0x001ed80001127983 */ /* 0x000ea20000300a00 */
[----:B-1----:R-:W-:-:S02]  /*46de0*/  IMAD.MOV.U32 R25, RZ, RZ, R16 ;  /* 0x000000ffff197224 */ /* 0x002fc400078e0010 */
[----:B------:R-:W-:Y:S02]  /*46df0*/  IMAD.MOV.U32 R24, RZ, RZ, R17 ;  /* 0x000000ffff187224 */ /* 0x000fe400078e0011 */
[----:B------:R-:W2:Y:S02]  /*46e00*/  LDL.LU.64 R16, [R1+0x1ed0] ;  /* 0x001ed00001107983 */ /* 0x000ea40000300a00 */
[----:B--2---:R-:W-:-:S15]  /*46e10*/  HMMA.1688.F32.TF32 R16, R12, R20, R16 ;  /* 0x000000140c10723c */ /* 0x004fde0000081010 */
[----:B------:R-:W-:-:S04]  /*46e20*/  NOP ;  /* 0x0000000000007918 */ /* 0x000fc80000000000 */
[----:B------:R-:W-:Y:S04]  /*46e30*/  STL.64 [R1+0x400], R16 ;  /* 0x0004001001007387 */ /* 0x000fe80000100a00 */
[----:B------:R1:W-:Y:S04]  /*46e40*/  STL.64 [R1+0x408], R18 ;  /* 0x0004081201007387 */ /* 0x0003e80000100a00 */
[----:B-1----:R-:W5:Y:S04]  /*46e50*/  LDL.LU.64 R18, [R1+0x1ec8] ;  /* 0x001ec80001127983 */ /* 0x002f680000300a00 */
[----:B------:R-:W5:Y:S04]  /*46e60*/  LDL.LU.64 R16, [R1+0x1ec0] ;  /* 0x001ec00001107983 */ /* 0x000f680000300a00 */
[----:B------:R1:W-:Y:S02]  /*46e70*/  STL.64 [R1+0x1e48], R20 ;  /* 0x001e481401007387 */ /* 0x0003e40000100a00 */
[----:B-1----:R-:W-:-:S02]  /*46e80*/  IMAD.MOV.U32 R20, RZ, RZ, R25 ;  /* 0x000000ffff147224 */ /* 0x002fc400078e0019 */
[----:B------:R-:W-:-:S05]  /*46e90*/  IMAD.MOV.U32 R21, RZ, RZ, R24 ;  /* 0x000000ffff157224 */ /* 0x000fca00078e0018 */
[----:B------:R1:W-:Y:S02]  /*46ea0*/  STL.64 [R1+0x1e60], R20 ;  /* 0x001e601401007387 */ /* 0x0003e40000100a00 */
[----:B-1----:R-:W-:Y:S01]  /*46eb0*/  IMAD.MOV.U32 R20, RZ, RZ, R23 ;  /* 0x000000ffff147224 */ /* 0x002fe200078e0017 */
[----:B------:R-:W-:-:S05]  /*46ec0*/  MOV R21, R22 ;  /* 0x0000001600157202 */ /* 0x000fca0000000f00 */
[----:B------:R1:W-:Y:S04]  /*46ed0*/  STL.64 [R1+0x1e78], R20 ;  /* 0x001e781401007387 */ /* 0x0003e80000100a00 */
[----:B-1----:R-:W2:Y:S01]  /*46ee0*/  LDL.64 R20, [R1+0x30] ;  /* 0x0000300001147983 */ /* 0x002ea20000100a00 */
[----:B-----5:R-:W-:Y:S03]  /*46ef0*/  HMMA.1688.F32.TF32 R16, R12, R8, R16 ;  /* 0x000000080c10723c */ /* 0x020fe60000081010 */
[----:B--2---:R-:W-:-:S15]  /*46f00*/  STL.64 [R1+0x1e90], R20 ;  /* 0x001e901401007387 */ /* 0x004fde0000100a00 */
[----:B------:R-:W-:Y:S01]  /*46f10*/  NOP ;  /* 0x0000000000007918 */ /* 0x000fe20000000000 */
[----:B------:R1:W-:Y:S04]  /*46f20*/  STL.64 [R1+0x3f0], R16 ;  /* 0x0003f01001007387 */ /* 0x0003e80000100a00 */
[----:B------:R2:W-:Y:S04]  /*46f30*/  STL.64 [R1+0x3f8], R18 ;  /* 0x0003f81201007387 */ /* 0x0005e80000100a00 */
[----:B-1----:R-:W5:Y:S04]  /*46f40*/  LDL.LU R16, [R1+0x360] ;  /* 0x0003600001107983 */ /* 0x002f680000300800 */
[----:B------:R-:W5:Y:S04]  /*46f50*/  LDL.LU R17, [R1+0x364] ;  /* 0x0003640001117983 */ /* 0x000f680000300800 */
[----:B--2---:R-:W5:Y:S04]  /*46f60*/  LDL.LU R18, [R1+0x368] ;  /* 0x0003680001127983 */ /* 0x004f680000300800 */
[----:B------:R-:W5:Y:S04]  /*46f70*/  LDL.LU R19, [R1+0x36c] ;  /* 0x00036c0001137983 */ /* 0x000f680000300800 */
[----:B------:R-:W3:Y:S04]  /*46f80*/  LDL.LU R24, [R1+0x3e0] ;  /* 0x0003e00001187983 */ /* 0x000ee80000300800 */
[----:B------:R-:W3:Y:S04]  /*46f90*/  LDL.LU R25, [R1+0x3e4] ;  /* 0x0003e40001197983 */ /* 0x000ee80000300800 */
[----:B------:R-:W3:Y:S04]  /*46fa0*/  LDL.LU R26, [R1+0x3e8] ;  /* 0x0003e800011a7983 */ /* 0x000ee80000300800 */
[----:B------:R-:W3:Y:S04]  /*46fb0*/  LDL.LU R27, [R1+0x3ec] ;  /* 0x0003ec00011b7983 */ /* 0x000ee80000300800 */
[----:B----4-:R-:W-:Y:S04]  /*46fc0*/  STL.64 [R1+0x1e40], R10 ;  /* 0x001e400a01007387 */ /* 0x010fe80000100a00 */
        /* <DEDUP_REMOVED lines=17> */
[----:B---3--:R-:W-:Y:S03]  /*470e0*/  HMMA.1688.F32.TF32 R24, R12, R4, R24 ;  /* 0x000000040c18723c */ /* 0x008fe60000081018 */
[----:B----4-:R-:W-:Y:S04]  /*470f0*/  STL.64 [R1+0x1e88], R10 ;  /* 0x001e880a01007387 */ /* 0x010fe80000100a00 */
        /* <DEDUP_REMOVED lines=13> */
[----:B-1----:R-:W5:Y:S01]  /*471d0*/  LDL.LU.64 R24, [R1+0x1eb8] ;  /* 0x001eb80001187983 */ /* 0x002f620000300a00 */
[----:B------:R-:W-:-:S02]  /*471e0*/  IMAD.MOV.U32 R20, RZ, RZ, R3 ;  /* 0x000000ffff147224 */ /* 0x000fc400078e0003 */
[----:B------:R-:W-:Y:S01]  /*471f0*/  IMAD.MOV.U32 R21, RZ, RZ, R2 ;  /* 0x000000ffff157224 */ /* 0x000fe200078e0002 */
[----:B-----5:R-:W-:Y:S01]  /*47200*/  HMMA.1688.F32.TF32 R12, R12, R24, R16 ;  /* 0x000000180c0c723c */ /* 0x020fe20000081010 */
[----:B------:R-:W2:Y:S04]  /*47210*/  LDL.LU.64 R18, [R1+0x1eb0] ;  /* 0x001eb00001127983 */ /* 0x000ea80000300a00 */
[----:B------:R-:W2:-:S14]  /*47220*/  LDL.LU.64 R16, [R1+0x1ea8] ;  /* 0x001ea80001107983 */ /* 0x000e9c0000300a00 */
        /* <DEDUP_REMOVED lines=44> */
[----:B------:R-:W-:Y:S04]  /*474f0*/  LDS R22, [R0+UR10+0x99200] ;  /* 0x0992000a00167984 */ /* 0x000fe80008000800 */
[----:B------:R-:W-:Y:S04]  /*47500*/  LDS R20, [R0+UR10+0x98200] ;  /* 0x0982000a00147984 */ /* 0x000fe80008000800 */
[----:B-1----:R-:W3:Y:S04]  /*47510*/  LDL.LU R23, [R1+0x1e20] ;  /* 0x001e200001177983 */ /* 0x002ee80000300800 */
        /* <DEDUP_REMOVED lines=8> */
[----:B---3--:R-:W-:Y:S01]  /*475a0*/  LDS R21, [R23+UR10+0x98200] ;  /* 0x0982000a17157984 */ /* 0x008fe20008000800 */
[C---:B--2---:R-:W-:Y:S08]  /*475b0*/  HMMA.1688.F32.TF32 R8, R16.reuse, R4, R8 ;  /* 0x000000041008723c */ /* 0x044ff00000081008 */
[----:B----4-:R-:W-:Y:S01]  /*475c0*/  HMMA.1688.F32.TF32 R4, R16, R24, R12 ;  /* 0x000000181004723c */ /* 0x010fe2000008100c */
[----:B------:R-:W-:Y:S04]  /*475d0*/  LDS R18, [R0+UR10+0x99180] ;  /* 0x0991800a00127984 */ /* 0x000fe80008000800 */
[----:B------:R-:W1:Y:S04]  /*475e0*/  LDS R19, [R23+UR10+0x99180] ;  /* 0x0991800a17137984 */ /* 0x000e680008000800 */
[----:B------:R-:W-:Y:S04]  /*475f0*/  LDS R13, [R23+UR10+0x98100] ;  /* 0x0981000a170d7984 */ /* 0x000fe80008000800 */
[----:B------:R-:W-:Y:S04]  /*47600*/  LDS R15, [R23+UR10+0x99100] ;  /* 0x0991000a170f7984 */ /* 0x000fe80008000800 */
[----:B------:R-:W-:Y:S04]  /*47610*/  LDS R16, [R0+UR10+0x98180] ;  /* 0x0981800a00107984 */ /* 0x000fe80008000800 */
[----:B------:R-:W2:Y:S04]  /*47620*/  LDS R17, [R23+UR10+0x98180] ;  /* 0x0981800a17117984 */ /* 0x000ea80008000800 */
[----:B------:R-:W3:Y:S04]  /*47630*/  LDS R23, [R23+UR10+0x99200] ;  /* 0x0992000a17177984 */ /* 0x000ee80008000800 */
[----:B------:R-:W-:Y:S04]  /*47640*/  LDS R12, [R0+UR10+0x98100] ;  /* 0x0981000a000c7984 */ /* 0x000fe80008000800 */
[----:B------:R-:W4:Y:S04]  /*47650*/  LDS R14, [R0+UR10+0x99100] ;  /* 0x0991000a000e7984 */ /* 0x000f280008000800 */
[----:B------:R-:W-:Y:S04]  /*47660*/  STL.64 [R1+0x2f0], R8 ;  /* 0x0002f00801007387 */ /* 0x000fe80000100a00 */
[----:B------:R-:W-:Y:S04]  /*47670*/  STL.64 [R1+0x2f8], R10 ;  /* 0x0002f80a01007387 */ /* 0x000fe80000100a00 */
[----:B------:R-:W-:Y:S04]  /*47680*/  STL.64 [R1+0x1df0], R24 ;  /* 0x001df01801007387 */ /* 0x000fe80000100a00 */
[----:B------:R-:W-:Y:S04]  /*47690*/  STL.64 [R1+0x260], R4 ;  /* 0x0002600401007387 */ /* 0x000fe80000100a00 */
[----:B------:R-:W-:Y:S04]  /*476a0*/  STL.64 [R1+0x268], R6 ;  /* 0x0002680601007387 */ /* 0x000fe80000100a00 */
[----:B-1----:R-:W-:Y:S04]  /*476b0*/  STL.64 [R1+0x1d88], R18 ;  /* 0x001d881201007387 */ /* 0x002fe80000100a00 */
[----:B--2---:R-:W-:Y:S04]  /*476c0*/  STL.64 [R1+0x1d80], R16 ;  /* 0x001d801001007387 */ /* 0x004fe80000100a00 */
[----:B---3--:R-:W-:Y:S04]  /*476d0*/  STL.64 [R1+0x1d18], R22 ;  /* 0x001d181601007387 */ /* 0x008fe80000100a00 */
[----:B------:R1:W-:Y:S04]  /*476e0*/  STL.64 [R1+0x1d10], R20 ;  /* 0x001d101401007387 */ /* 0x0003e80000100a00 */
        /* <DEDUP_REMOVED lines=20> */
[----:B------:R-:W2:Y:S04]  /*47830*/  LDL.LU R24, [R1+0x230] ;  /* 0x0002300001187983 */ /* 0x000ea80000300800 */
        /* <DEDUP_REMOVED lines=11> */
[----:B-1----:R-:W4:Y:S04]  /*478f0*/  LDL.64 R24, [R1+0x40] ;  /* 0x0000400001187983 */ /* 0x002f280000100a00 */
[----:B-----5:R-:W-:Y:S04]  /*47900*/  STL.64 [R1+0x1dd8], R6 ;  /* 0x001dd80601007387 */ /* 0x020fe80000100a00 */
[----:B------:R1:W-:Y:S04]  /*47910*/  STL.64 [R1+0x1dd0], R4 ;  /* 0x001dd00401007387 */ /* 0x0003e80000100a00 */
[----:B-1----:R-:W2:Y:S04]  /*47920*/  LDL.64 R4, [R1+0x10] ;  /* 0x0000100001047983 */ /* 0x002ea80000100a00 */
[----:B--2---:R1:W-:Y:S04]  /*47930*/  STL.64 [R1+0x1de8], R4 ;  /* 0x001de80401007387 */ /* 0x0043e80000100a00 */
[----:B-1----:R-:W2:Y:S04]  /*47940*/  LDL.64 R4, [R1+0x20] ;  /* 0x0000200001047983 */ /* 0x002ea80000100a00 */
[----:B--2---:R1:W-:Y:S04]  /*47950*/  STL.64 [R1+0x1e18], R4 ;  /* 0x001e180401007387 */ /* 0x0043e80000100a00 */
[----:B-1----:R-:W4:Y:S04]  /*47960*/  LDL.LU R4, [R1+0x250] ;  /* 0x0002500001047983 */ /* 0x002f280000300800 */
[----:B------:R-:W4:Y:S04]  /*47970*/  LDL.LU R5, [R1+0x254] ;  /* 0x0002540001057983 */ /* 0x000f280000300800 */
[----:B------:R-:W4:Y:S04]  /*47980*/  LDL.LU R6, [R1+0x258] ;  /* 0x0002580001067983 */ /* 0x000f280000300800 */
[----:B------:R-:W4:Y:S04]  /*47990*/  LDL.LU R7, [R1+0x25c] ;  /* 0x00025c0001077983 */ /* 0x000f280000300800 */
[----:B------:R-:W2:Y:S04]  /*479a0*/  LDL.64 R8, [R1] ;  /* 0x0000000001087983 */ /* 0x000ea80000100a00 */
        /* <DEDUP_REMOVED lines=14> */
[----:B------:R-:W2:Y:S01]  /*47a90*/  LDL.LU R19, [R1+0x16c] ;  /* 0x00016c0001137983 */ /* 0x000ea20000300800 */
[----:B----4-:R-:W-:Y:S03]  /*47aa0*/  HMMA.1688.F32.TF32 R4, R12, R24, R4 ;  /* 0x000000180c04723c */ /* 0x010fe60000081004 */
[----:B--2---:R-:W-:Y:S04]  /*47ab0*/  STL.64 [R1+0x1d98], R18 ;  /* 0x001d981201007387 */ /* 0x004fe80000100a00 */
[----:B------:R1:W-:Y:S04]  /*47ac0*/  STL.64 [R1+0x1d90], R16 ;  /* 0x001d901001007387 */ /* 0x0003e80000100a00 */
[----:B-1----:R-:W2:Y:S04]  /*47ad0*/  LDL.LU R16, [R1+0x1f0] ;  /* 0x0001f00001107983 */ /* 0x002ea80000300800 */
[----:B------:R-:W2:Y:S04]  /*47ae0*/  LDL.LU R17, [R1+0x1f4] ;  /* 0x0001f40001117983 */ /* 0x000ea80000300800 */
[----:B------:R-:W2:Y:S04]  /*47af0*/  LDL.LU R18, [R1+0x1f8] ;  /* 0x0001f80001127983 */ /* 0x000ea80000300800 */
[----:B------:R-:W2:Y:S04]  /*47b00*/  LDL.LU R19, [R1+0x1fc] ;  /* 0x0001fc0001137983 */ /* 0x000ea80000300800 */
[----:B-----5:R-:W-:Y:S04]  /*47b10*/  STL.64 [R1+0x1d50], R22 ;  /* 0x001d501601007387 */ /* 0x020fe80000100a00 */
[----:B---3--:R1:W-:Y:S04]  /*47b20*/  STL.64 [R1+0x1d48], R20 ;  /* 0x001d481401007387 */ /* 0x0083e80000100a00 */
[----:B------:R3:W-:Y:S04]  /*47b30*/  STL.64 [R1+0x250], R4 ;  /* 0x0002500401007387 */ /* 0x0007e80000100a00 */
[----:B------:R-:W-:Y:S01]  /*47b40*/  STL.64 [R1+0x258], R6 ;  /* 0x0002580601007387 */ /* 0x000fe20000100a00 */
[----:B-1----:R-:W-:-:S02]  /*47b50*/  IMAD.MOV.U32 R20, RZ, RZ, R3 ;  /* 0x000000ffff147224 */ /* 0x002fc400078e0003 */
[----:B------:R-:W-:Y:S01]  /*47b60*/  IMAD.MOV.U32 R21, RZ, RZ, R2 ;  /* 0x000000ffff157224 */ /* 0x000fe200078e0002 */
[----:B---3--:R-:W3:Y:S01]  /*47b70*/  LDL.LU.64 R4, [R1+0x1e18] ;  /* 0x001e180001047983 */ /* 0x008ee20000300a00 */
[----:B------:R-:W-:Y:S02]  /*47b80*/  IMAD.MOV.U32 R3, RZ, RZ, R24 ;  /* 0x000000ffff037224 */ /* 0x000fe400078e0018 */
[----:B------:R-:W-:Y:S01]  /*47b90*/  IMAD.MOV.U32 R2, RZ, RZ, R25 ;  /* 0x000000ffff027224 */ /* 0x000fe200078e0019 */
[----:B------:R-:W4:Y:S04]  /*47ba0*/  LDL.LU.64 R26, [R1+0x1e10] ;  /* 0x001e1000011a7983 */ /* 0x000f280000300a00 */
[----:B------:R-:W4:Y:S02]  /*47bb0*/  LDL.LU.64 R24, [R1+0x1e08] ;  /* 0x001e080001187983 */ /* 0x000f240000300a00 */
[----:B----4-:R-:W-:-:S15]  /*47bc0*/  HMMA.1688.F32.TF32 R24, R12, R20, R24 ;  /* 0x000000140c18723c */ /* 0x010fde0000081018 */
        /* <DEDUP_REMOVED lines=8> */
[----:B------:R1:W-:Y:S04]  /*47c50*/  STL.64 [R1+0x230], R24 ;  /* 0x0002301801007387 */ /* 0x0003e80000100a00 */
[----:B------:R3:W-:Y:S04]  /*47c60*/  STL.64 [R1+0x238], R26 ;  /* 0x0002381a01007387 */ /* 0x0007e80000100a00 */
[----:B-1----:R-:W4:Y:S01]  /*47c70*/  LDL.LU.64 R24, [R1+0x1df0] ;  /* 0x001df00001187983 */ /* 0x002f220000300a00 */
[----:B---3--:R-:W-:Y:S01]  /*47c80*/  MOV R27, R4 ;  /* 0x00000004001b7202 */ /* 0x008fe20000000f00 */
[----:B------:R-:W-:-:S02]  /*47c90*/  IMAD.MOV.U32 R26, RZ, RZ, R5 ;  /* 0x000000ffff1a7224 */ /* 0x000fc400078e0005 */
[----:B------:R-:W3:Y:S01]  /*47ca0*/  LDL.LU.64 R4, [R1+0x1de8] ;  /* 0x001de80001047983 */ /* 0x000ee20000300a00 */
[----:B------:R-:W-:Y:S02]  /*47cb0*/  IMAD.MOV.U32 R20, RZ, RZ, R3 ;  /* 0x000000ffff147224 */ /* 0x000fe400078e0003 */
[----:B------:R-:W-:Y:S01]  /*47cc0*/  IMAD.MOV.U32 R21, RZ, RZ, R2 ;  /* 0x000000ffff157224 */ /* 0x000fe200078e0002 */
[----:B---3--:R-:W-:Y:S01]  /*47cd0*/  HMMA.1688.F32.TF32 R8, R12, R4, R8 ;  /* 0x000000040c08723c */ /* 0x008fe20000081008 */
[----:B------:R-:W-:Y:S02]  /*47ce0*/  IMAD.MOV.U32 R3, RZ, RZ, R4 ;  /* 0x000000ffff037224 */ /* 0x000fe400078e0004 */
[----:B------:R-:W-:-:S15]  /*47cf0*/  IMAD.MOV.U32 R2, RZ, RZ, R5 ;  /* 0x000000ffff027224 */ /* 0x000fde00078e0005 */
[----:B------:R-:W-:Y:S01]  /*47d00*/  NOP ;  /* 0x0000000000007918 */ /* 0x000fe20000000000 */
[----:B------:R1:W-:Y:S04]  /*47d10*/  STL.64 [R1+0x220], R8 ;  /* 0x0002200801007387 */ /* 0x0003e80000100a00 */
[----:B------:R-:W-:Y:S04]  /*47d20*/  STL.64 [R1+0x228], R10 ;  /* 0x0002280a01007387 */ /* 0x000fe80000100a00 */
        /* <DEDUP_REMOVED lines=37> */
[----:B------:R-:W2:Y:S04]  /*47f80*/  LDL.LU.64 R18, [R1+0x1d88] ;  /* 0x001d880001127983 */ /* 0x000ea80000300a00 */
[----:B------:R-:W2:-:S13]  /*47f90*/  LDL.LU.64 R16, [R1+0x1d80] ;  /* 0x001d800001107983 */ /* 0x000e9a0000300a00 */
[----:B------:R-:W-:Y:S04]  /*47fa0*/  STL.64 [R1+0x160], R12 ;  /* 0x0001600c01007387 */ /* 0x000fe80000100a00 */
[----:B------:R-:W-:Y:S04]  /*47fb0*/  STL.64 [R1+0x168], R14 ;  /* 0x0001680e01007387 */ /* 0x000fe80000100a00 */
[----:B------:R1:W-:Y:S02]  /*47fc0*/  STL.64 [R1+0x1d20], R24 ;  /* 0x001d201801007387 */ /* 0x0003e40000100a00 */
[----:B-1----:R-:W-:-:S02]  /*47fd0*/  IMAD.MOV.U32 R24, RZ, RZ, R23 ;  /* 0x000000ffff187224 */ /* 0x002fc400078e0017 */
[----:B------:R-:W-:Y:S02]  /*47fe0*/  IMAD.MOV.U32 R25, RZ, RZ, R22 ;  /* 0x000000ffff197224 */ /* 0x000fe400078e0016 */
[----:B--2---:R-:W-:Y:S01]  /*47ff0*/  HMMA.1688.F32.TF32 R20, R16, R20, R8 ;  /* 0x000000141014723c */ /* 0x004fe20000081008 */
[----:B------:R-:W2:Y:S04]  /*48000*/  LDL.LU.64 R10, [R1+0x1d78] ;  /* 0x001d7800010a7983 */ /* 0x000ea80000300a00 */
[----:B------:R-:W2:-:S14]  /*48010*/  LDL.LU.64 R8, [R1+0x1d70] ;  /* 0x001d700001087983 */ /* 0x000e9c0000300a00 */
        /* <DEDUP_REMOVED lines=8> */
[----:B-1----:R-:W4:Y:S04]  /*480a0*/  LDL.LU.64 R22, [R1+0x1d50] ;  /* 0x001d500001167983 */ /* 0x002f280000300a00 */
[----:B------:R-:W4:Y:S01]  /*480b0*/  LDL.LU.64 R20, [R1+0x1d48] ;  /* 0x001d480001147983 */ /* 0x000f220000300a00 */
[----:B------:R-:W-:-:S02]  /*480c0*/  IMAD.MOV.U32 R12, RZ, RZ, R27 ;  /* 0x000000ffff0c7224 */ /* 0x000fc400078e001b */
[----:B------:R-:W-:-:S07]  /*480d0*/  IMAD.MOV.U32 R13, RZ, RZ, R26 ;  /* 0x000000ffff0d7224 */ /* 0x000fce00078e001a */
[----:B----4-:R-:W-:Y:S01]  /*480e0*/  HMMA.1688.F32.TF32 R12, R16, R12, R20 ;  /* 0x0000000c100c723c */ /* 0x010fe20000081014 */
[----:B------:R-:W4:Y:S04]  /*480f0*/  LDL.LU.64 R22, [R1+0x1d40] ;  /* 0x001d400001167983 */ /* 0x000f280000300a00 */
[----:B------:R-:W4:-:S14]  /*48100*/  LDL.LU.64 R20, [R1+0x1d38] ;  /* 0x001d380001147983 */ /* 0x000f1c0000300a00 */
[----:B------:R1:W-:Y:S04]  /*48110*/  STL.64 [R1+0x130], R12 ;  /* 0x0001300c01007387 */ /* 0x0003e80000100a00 */
[----:B------:R5:W-:Y:S04]  /*48120*/  STL.64 [R1+0x138], R14 ;  /* 0x0001380e01007387 */ /* 0x000be80000100a00 */
[----:B-1----:R-:W2:Y:S04]  /*48130*/  LDL.LU R12, [R1+0x390] ;  /* 0x00039000010c7983 */ /* 0x002ea80000300800 */
[----:B------:R-:W2:Y:S04]  /*48140*/  LDL.LU R13, [R1+0x394] ;  /* 0x00039400010d7983 */ /* 0x000ea80000300800 */
[----:B-----5:R-:W5:Y:S04]  /*48150*/  LDL.LU R14, [R1+0x398] ;  /* 0x00039800010e7983 */ /* 0x020f680000300800 */
[----:B------:R-:W5:Y:S04]  /*48160*/  LDL.LU R15, [R1+0x39c] ;  /* 0x00039c00010f7983 */ /* 0x000f680000300800 */
[----:B-----5:R-:W-:Y:S04]  /*48170*/  STL.64 [R1+0x1cb8], R14 ;  /* 0x001cb80e01007387 */ /* 0x020fe80000100a00 */
[----:B--2---:R1:W-:Y:S02]  /*48180*/  STL.64 [R1+0x1cb0], R12 ;  /* 0x001cb00c01007387 */ /* 0x0043e40000100a00 */
[----:B-1----:R-:W-:Y:S01]  /*48190*/  IMAD.MOV.U32 R12, RZ, RZ, R3 ;  /* 0x000000ffff0c7224 */ /* 0x002fe200078e0003 */
[----:B------:R-:W-:-:S07]  /*481a0*/  MOV R13, R2 ;  /* 0x00000002000d7202 */ /* 0x000fce0000000f00 */
[----:B----4-:R-:W-:-:S15]  /*481b0*/  HMMA.1688.F32.TF32 R20, R16, R12, R20 ;  /* 0x0000000c1014723c */ /* 0x010fde0000081014 */
[----:B------:R-:W-:-:S04]  /*481c0*/  NOP ;  /* 0x0000000000007918 */ /* 0x000fc80000000000 */
[----:B------:R-:W-:Y:S04]  /*481d0*/  STL.64 [R1+0x120], R20 ;  /* 0x0001201401007387 */ /* 0x000fe80000100a00 */
[----:B------:R1:W-:Y:S04]  /*481e0*/  STL.64 [R1+0x128], R22 ;  /* 0x0001281601007387 */ /* 0x0003e80000100a00 */
[----:B-1----:R-:W3:Y:S04]  /*481f0*/  LDL.LU.64 R22, [R1+0x1d30] ;  /* 0x001d300001167983 */ /* 0x002ee80000300a00 */
[----:B------:R-:W3:Y:S04]  /*48200*/  LDL.LU.64 R20, [R1+0x1d28] ;  /* 0x001d280001147983 */ /* 0x000ee80000300a00 */
[----:B------:R1:W-:Y:S04]  /*48210*/  STL.64 [R1+0x1cc8], R12 ;  /* 0x001cc80c01007387 */ /* 0x0003e80000100a00 */
[----:B-1----:R-:W2:Y:S04]  /*48220*/  LDL.64 R12, [R1+0x20] ;  /* 0x00002000010c7983 */ /* 0x002ea80000100a00 */
[----:B--2---:R1:W-:Y:S04]  /*48230*/  STL.64 [R1+0x1ce0], R12 ;  /* 0x001ce00c01007387 */ /* 0x0043e80000100a00 */
[----:B-1----:R-:W2:Y:S04]  /*48240*/  LDL.LU R12, [R1+0x110] ;  /* 0x00011000010c7983 */ /* 0x002ea80000300800 */
[----:B------:R-:W2:Y:S04]  /*48250*/  LDL.LU R13, [R1+0x114] ;  /* 0x00011400010d7983 */ /* 0x000ea80000300800 */
[----:B------:R-:W2:Y:S04]  /*48260*/  LDL.LU R14, [R1+0x118] ;  /* 0x00011800010e7983 */ /* 0x000ea80000300800 */
[----:B------:R-:W2:Y:S02]  /*48270*/  LDL.LU R15, [R1+0x11c] ;  /* 0x00011c00010f7983 */ /* 0x000ea40000300800 */
[C---:B--2---:R-:W-:Y:S08]  /*48280*/  HMMA.1688.F32.TF32 R24, R16.reuse, R24, R12 ;  /* 0x000000181018723c */ /* 0x044ff0000008100c */
[C---:B---3--:R-:W-:Y:S11]  /*48290*/  HMMA.1688.F32.TF32 R12, R16.reuse, R8, R20 ;  /* 0x00000008100c723c */ /* 0x048ff60000081014 */
[----:B------:R1:W-:Y:S04]  /*482a0*/  STL.64 [R1+0x110], R24 ;  /* 0x0001101801007387 */ /* 0x0003e80000100a00 */
[----:B------:R2:W-:Y:S04]  /*482b0*/  STL.64 [R1+0x118], R26 ;  /* 0x0001181a01007387 */ /* 0x0005e80000100a00 */
[----:B-1----:R-:W3:Y:S04]  /*482c0*/  LDL.LU R24, [R1+0xf0] ;  /* 0x0000f00001187983 */ /* 0x002ee80000300800 */
[----:B------:R1:W-:Y:S04]  /*482d0*/  STL.64 [R1+0x100], R12 ;  /* 0x0001000c01007387 */ /* 0x0003e80000100a00 */
[----:B------:R-:W-:Y:S04]  /*482e0*/  STL.64 [R1+0x108], R14 ;  /* 0x0001080e01007387 */ /* 0x000fe80000100a00 */
[----:B------:R-:W3:Y:S04]  /*482f0*/  LDL.LU R25, [R1+0xf4] ;  /* 0x0000f40001197983 */ /* 0x000ee80000300800 */
[----:B--2---:R-:W3:Y:S04]  /*48300*/  LDL.LU R26, [R1+0xf8] ;  /* 0x0000f800011a7983 */ /* 0x004ee80000300800 */
[----:B------:R-:W3:Y:S04]  /*48310*/  LDL.LU R27, [R1+0xfc] ;  /* 0x0000fc00011b7983 */ /* 0x000ee80000300800 */
[----:B------:R-:W2:Y:S04]  /*48320*/  LDL.LU R20, [R1+0x450] ;  /* 0x0004500001147983 */ /* 0x000ea80000300800 */
[----:B------:R-:W2:Y:S04]  /*48330*/  LDL.LU R21, [R1+0x454] ;  /* 0x0004540001157983 */ /* 0x000ea80000300800 */
[----:B------:R-:W2:Y:S04]  /*48340*/  LDL.LU R22, [R1+0x458] ;  /* 0x0004580001167983 */ /* 0x000ea80000300800 */
[----:B------:R-:W2:Y:S04]  /*48350*/  LDL.LU R23, [R1+0x45c] ;  /* 0x00045c0001177983 */ /* 0x000ea80000300800 */
[----:B-1----:R-:W4:Y:S04]  /*48360*/  LDL.64 R12, [R1+0x30] ;  /* 0x00003000010c7983 */ /* 0x002f280000100a00 */
[----:B----4-:R1:W-:Y:S04]  /*48370*/  STL.64 [R1+0x1cf8], R12 ;  /* 0x001cf80c01007387 */ /* 0x0103e80000100a00 */
[----:B-1----:R-:W4:Y:S04]  /*48380*/  LDL.64 R12, [R1+0x40] ;  /* 0x00004000010c7983 */ /* 0x002f280000100a00 */
[----:B------:R-:W-:Y:S04]  /*48390*/  STL.64 [R1+0x1ca8], R10 ;  /* 0x001ca80a01007387 */ /* 0x000fe80000100a00 */
[----:B------:R1:W-:Y:S04]  /*483a0*/  STL.64 [R1+0x1ca0], R8 ;  /* 0x001ca00801007387 */ /* 0x0003e80000100a00 */
[----:B-1----:R-:W5:Y:S04]  /*483b0*/  LDL.LU.64 R8, [R1] ;  /* 0x0000000001087983 */ /* 0x002f680000300a00 */
[----:B-----5:R1:W-:Y:S04]  /*483c0*/  STL.64 [R1+0x1cc0], R8 ;  /* 0x001cc00801007387 */ /* 0x0203e80000100a00 */
        /* <DEDUP_REMOVED lines=25> */
[----:B-1----:R-:W3:Y:S04]  /*48560*/  LDL.LU.64 R24, [R1+0x1d20] ;  /* 0x001d200001187983 */ /* 0x002ee80000300a00 */
[----:B------:R-:W-:Y:S04]  /*48570*/  STL.64 [R1+0x1c98], R6 ;  /* 0x001c980601007387 */ /* 0x000fe80000100a00 */
[----:B------:R1:W-:Y:S04]  /*48580*/  STL.64 [R1+0x1c90], R4 ;  /* 0x001c900401007387 */ /* 0x0003e80000100a00 */
[----:B-1----:R-:W5:Y:S04]  /*48590*/  LDL.LU R4, [R1+0x380] ;  /* 0x0003800001047983 */ /* 0x002f680000300800 */
[----:B------:R-:W5:Y:S04]  /*485a0*/  LDL.LU R5, [R1+0x384] ;  /* 0x0003840001057983 */ /* 0x000f680000300800 */
[----:B------:R-:W5:Y:S04]  /*485b0*/  LDL.LU R6, [R1+0x388] ;  /* 0x0003880001067983 */ /* 0x000f680000300800 */
[----:B------:R-:W5:Y:S01]  /*485c0*/  LDL.LU R7, [R1+0x38c] ;  /* 0x00038c0001077983 */ /* 0x000f620000300800 */
[----:B---3--:R-:W-:Y:S03]  /*485d0*/  HMMA.1688.F32.TF32 R16, R16, R24, R20 ;  /* 0x000000181010723c */ /* 0x008fe60000081014 */
[----:B------:R-:W2:Y:S04]  /*485e0*/  LDL.LU.64 R22, [R1+0x1d18] ;  /* 0x001d180001167983 */ /* 0x000ea80000300a00 */
[----:B------:R-:W2:Y:S01]  /*485f0*/  LDL.LU.64 R20, [R1+0x1d10] ;  /* 0x001d100001147983 */ /* 0x000ea20000300a00 */
[----:B----4-:R-:W-:-:S02]  /*48600*/  IMAD.MOV.U32 R29, RZ, RZ, R12 ;  /* 0x000000ffff1d7224 */ /* 0x010fc400078e000c */
[----:B------:R-:W-:-:S09]  /*48610*/  IMAD.MOV.U32 R28, RZ, RZ, R13 ;  /* 0x000000ffff1c7224 */ /* 0x000fd200078e000d */
[----:B------:R1:W-:Y:S04]  /*48620*/  STL.64 [R1+0x50], R16 ;  /* 0x0000501001007387 */ /* 0x0003e80000100a00 */
[----:B------:R3:W-:Y:S04]  /*48630*/  STL.64 [R1+0x58], R18 ;  /* 0x0000581201007387 */ /* 0x0007e80000100a00 */
[----:B-1----:R-:W4:Y:S04]  /*48640*/  LDL.LU R16, [R1+0x2e0] ;  /* 0x0002e00001107983 */ /* 0x002f280000300800 */
[----:B------:R-:W4:Y:S04]  /*48650*/  LDL.LU R17, [R1+0x2e4] ;  /* 0x0002e40001117983 */ /* 0x000f280000300800 */
[----:B---3--:R-:W4:Y:S04]  /*48660*/  LDL.LU R18, [R1+0x2e8] ;  /* 0x0002e80001127983 */ /* 0x008f280000300800 */
[----:B------:R-:W4:Y:S01]  /*48670*/  LDL.LU R19, [R1+0x2ec] ;  /* 0x0002ec0001137983 */ /* 0x000f220000300800 */
[----:B--2---:R-:W-:-:S15]  /*48680*/  HMMA.1688.F32.TF32 R8, R20, R12, R8 ;  /* 0x0000000c1408723c */ /* 0x004fde0000081008 */
[----:B------:R-:W-:-:S04]  /*48690*/  NOP ;  /* 0x0000000000007918 */ /* 0x000fc80000000000 */
[----:B------:R-:W-:Y:S04]  /*486a0*/  STL.64 [R1+0x3d0], R8 ;  /* 0x0003d00801007387 */ /* 0x000fe80000100a00 */
[----:B------:R1:W-:Y:S04]  /*486b0*/  STL.64 [R1+0x3d8], R10 ;  /* 0x0003d80a01007387 */ /* 0x0003e80000100a00 */
[----:B-1----:R-:W2:Y:S04]  /*486c0*/  LDL.LU.64 R10, [R1+0x1d08] ;  /* 0x001d0800010a7983 */ /* 0x002ea80000300a00 */
[----:B------:R-:W2:Y:S04]  /*486d0*/  LDL.LU.64 R8, [R1+0x1d00] ;  /* 0x001d000001087983 */ /* 0x000ea80000300a00 */
[----:B------:R-:W2:Y:S04]  /*486e0*/  LDL.LU.64 R12, [R1+0x1cf8] ;  /* 0x001cf800010c7983 */ /* 0x000ea80000300a00 */
[----:B------:R-:W-:Y:S04]  /*486f0*/  STL [R1+0x1c8c], R28 ;  /* 0x001c8c1c01007387 */ /* 0x000fe80000100800 */
[----:B------:R-:W-:Y:S01]  /*48700*/  STL [R1+0x1c88], R29 ;  /* 0x001c881d01007387 */ /* 0x000fe20000100800 */
        /* <DEDUP_REMOVED lines=29> */
[----:B------:R-:W2:Y:S04]  /*488e0*/  LDL.LU.64 R10, [R1+0x1ca8] ;  /* 0x001ca800010a7983 */ /* 0x000ea80000300a00 */
[----:B------:R-:W-:Y:S01]  /*488f0*/  LDS R14, [R0+UR10+0x99280] ;  /* 0x0992800a000e7984 */ /* 0x000fe20008000800 */
[----:B-1----:R-:W-:-:S02]  /*48900*/  IMAD.MOV.U32 R13, RZ, RZ, R8 ;  /* 0x000000ffff0d7224 */ /* 0x002fc400078e0008 */
[----:B------:R-:W-:Y:S02]  /*48910*/  IMAD.MOV.U32 R12, RZ, RZ, R9 ;  /* 0x000000ffff0c7224 */ /* 0x000fe400078e0009 */
[----:B------:R-:W5:Y:S02]  /*48920*/  LDL.LU.64 R8, [R1+0x1ca0] ;  /* 0x001ca00001087983 */ /* 0x000f640000300a00 */
[----:B-----5:R-:W-:-:S15]  /*48930*/  HMMA.1688.F32.TF32 R4, R20, R8, R4 ;  /* 0x000000081404723c */ /* 0x020fde0000081004 */
[----:B------:R-:W-:-:S04]  /*48940*/  NOP ;  /* 0x0000000000007918 */ /* 0x000fc80000000000 */
[----:B------:R-:W-:Y:S04]  /*48950*/  STL.64 [R1+0x380], R4 ;  /* 0x0003800401007387 */ /* 0x000fe80000100a00 */
[----:B------:R1:W-:Y:S04]  /*48960*/  STL.64 [R1+0x388], R6 ;  /* 0x0003880601007387 */ /* 0x0003e80000100a00 */
[----:B-1----:R-:W3:Y:S04]  /*48970*/  LDL.LU.64 R6, [R1+0x1c98] ;  /* 0x001c980001067983 */ /* 0x002ee80000300a00 */
[----:B------:R-:W5:Y:S04]  /*48980*/  LDL.LU.64 R4, [R1+0x1c90] ;  /* 0x001c900001047983 */ /* 0x000f680000300a00 */
[----:B--2---:R-:W-:Y:S04]  /*48990*/  STL.64 [R1+0x1c40], R10 ;  /* 0x001c400a01007387 */ /* 0x004fe80000100a00 */
[----:B------:R1:W-:Y:S04]  /*489a0*/  STL.64 [R1+0x1c38], R8 ;  /* 0x001c380801007387 */ /* 0x0003e80000100a00 */
[----:B-1----:R-:W2:Y:S04]  /*489b0*/  LDL.LU R8, [R1+0x370] ;  /* 0x0003700001087983 */ /* 0x002ea80000300800 */
[----:B------:R-:W2:Y:S04]  /*489c0*/  LDL.LU R9, [R1+0x374] ;  /* 0x0003740001097983 */ /* 0x000ea80000300800 */
[----:B------:R-:W2:Y:S04]  /*489d0*/  LDL.LU R10, [R1+0x378] ;  /* 0x00037800010a7983 */ /* 0x000ea80000300800 */
[----:B------:R-:W2:Y:S04]  /*489e0*/  LDL.LU R11, [R1+0x37c] ;  /* 0x00037c00010b7983 */ /* 0x000ea80000300800 */
[----:B---3--:R-:W-:Y:S04]  /*489f0*/  STL.64 [R1+0x1c30], R6 ;  /* 0x001c300601007387 */ /* 0x008fe80000100a00 */
[----:B-----5:R4:W-:Y:S01]  /*48a00*/  STL.64 [R1+0x1c28], R4 ;  /* 0x001c280401007387 */ /* 0x0209e20000100a00 */
[C---:B--2---:R-:W-:Y:S08]  /*48a10*/  HMMA.1688.F32.TF32 R8, R20.reuse, R4, R8 ;  /* 0x000000041408723c */ /* 0x044ff00000081008 */
[----:B----4-:R-:W-:Y:S01]  /*48a20*/  HMMA.1688.F32.TF32 R4, R20, R24, R16 ;  /* 0x000000181404723c */ /* 0x010fe20000081010 */
[----:B------:R-:W-:Y:S04]  /*48a30*/  LDS R18, [R0+UR10+0x99300] ;  /* 0x0993000a00127984 */ /* 0x000fe80008000800 */
[----:B------:R-:W-:Y:S04]  /*48a40*/  LDS R16, [R0+UR10+0x98300] ;  /* 0x0983000a00107984 */ /* 0x000fe80008000800 */
[----:B------:R-:W-:Y:S04]  /*48a50*/  LDS R22, [R0+UR10+0x99380] ;  /* 0x0993800a00167984 */ /* 0x000fe80008000800 */
[----:B------:R-:W-:Y:S04]  /*48a60*/  LDS R20, [R0+UR10+0x98380] ;  /* 0x0983800a00147984 */ /* 0x000fe80008000800 */
[----:B------:R-:W-:Y:S04]  /*48a70*/  STL.64 [R1+0x370], R8 ;  /* 0x0003700801007387 */ /* 0x000fe80000100a00 */
[----:B------:R1:W-:Y:S04]  /*48a80*/  STL.64 [R1+0x378], R10 ;  /* 0x0003780a01007387 */ /* 0x0003e80000100a00 */
[----:B------:R-:W2:Y:S04]  /*48a90*/  LDL.LU R24, [R1+0x80] ;  /* 0x0000800001187983 */ /* 0x000ea80000300800 */
[----:B------:R-:W-:Y:S04]  /*48aa0*/  STL.64 [R1+0x2e0], R4 ;  /* 0x0002e00401007387 */ /* 0x000fe80000100a00 */
[----:B------:R-:W-:Y:S04]  /*48ab0*/  STL.64 [R1+0x2e8], R6 ;  /* 0x0002e80601007387 */ /* 0x000fe80000100a00 */
[----:B------:R-:W2:Y:S04]  /*48ac0*/  LDL.LU R25, [R1+0x84] ;  /* 0x0000840001197983 */ /* 0x000ea80000300800 */
[----:B------:R-:W3:Y:S04]  /*48ad0*/  LDL.LU R26, [R1+0x88] ;  /* 0x00008800011a7983 */ /* 0x000ee80000300800 */
[----:B------:R-:W3:Y:S01]  /*48ae0*/  LDL.LU R27, [R1+0x8c] ;  /* 0x00008c00011b7983 */ /* 0x000ee20000300800 */
[----:B-1----:R-:W-:-:S05]  /*48af0*/  LOP3.LUT R11, R0, 0x20, RZ, 0x3c, !PT ;  /* 0x00000020000b7812 */ /* 0x002fca00078e3cff */
[----:B------:R-:W1:Y:S04]  /*48b00*/  LDS R19, [R11+UR10+0x99300] ;  /* 0x0993000a0b137984 */ /* 0x000e680008000800 */
[----:B------:R-:W4:Y:S04]  /*48b10*/  LDS R17, [R11+UR10+0x98300] ;  /* 0x0983000a0b117984 */ /* 0x000f280008000800 */
[----:B------:R-:W5:Y:S04]  /*48b20*/  LDS R23, [R11+UR10+0x99380] ;  /* 0x0993800a0b177984 */ /* 0x000f680008000800 */
[----:B------:R-:W1:Y:S04]  /*48b30*/  LDS R21, [R11+UR10+0x98380] ;  /* 0x0983800a0b157984 */ /* 0x000e680008000800 */
[----:B------:R-:W-:Y:S04]  /*48b40*/  LDS R15, [R11+UR10+0x99280] ;  /* 0x0992800a0b0f7984 */ /* 0x000fe80008000800 */
[----:B---3--:R-:W-:Y:S04]  /*48b50*/  STL.64 [R1+0x1b10], R26 ;  /* 0x001b101a01007387 */ /* 0x008fe80000100a00 */
[----:B--2---:R2:W-:Y:S02]  /*48b60*/  STL.64 [R1+0x1b08], R24 ;  /* 0x001b081801007387 */ /* 0x0045e40000100a00 */
[----:B--2---:R-:W-:-:S02]  /*48b70*/  IMAD.MOV.U32 R24, RZ, RZ, R13 ;  /* 0x000000ffff187224 */ /* 0x004fc400078e000d */
[----:B------:R-:W-:Y:S01]  /*48b80*/  IMAD.MOV.U32 R25, RZ, RZ, R12 ;  /* 0x000000ffff197224 */ /* 0x000fe200078e000c */
[----:B------:R-:W-:Y:S04]  /*48b90*/  LDS R13, [R11+UR10+0x98280] ;  /* 0x0982800a0b0d7984 */ /* 0x000fe80008000800 */
[----:B------:R-:W2:Y:S04]  /*48ba0*/  LDS R12, [R0+UR10+0x98280] ;  /* 0x0982800a000c7984 */ /* 0x000ea80008000800 */
[----:B------:R3:W-:Y:S04]  /*48bb0*/  STL.64 [R1+0x1c48], R24 ;  /* 0x001c481801007387 */ /* 0x0007e80000100a00 */
[----:B-1----:R-:W-:Y:S04]  /*48bc0*/  STL.64 [R1+0x1c10], R18 ;  /* 0x001c101201007387 */ /* 0x002fe80000100a00 */
[----:B----4-:R-:W-:Y:S01]  /*48bd0*/  STL.64 [R1+0x1c08], R16 ;  /* 0x001c081001007387 */ /* 0x010fe20000100a00 */
[----:B---3--:R-:W-:Y:S01]  /*48be0*/  MOV R24, R28 ;  /* 0x0000001c00187202 */ /* 0x008fe20000000f00 */
[----:B------:R-:W-:-:S02]  /*48bf0*/  IMAD.MOV.U32 R25, RZ, RZ, R29 ;  /* 0x000000ffff197224 */ /* 0x000fc400078e001d */
[----:B------:R-:W3:Y:S04]  /*48c00*/  LDL.LU R28, [R1+0x1c8c] ;  /* 0x001c8c00011c7983 */ /* 0x000ee80000300800 */
[----:B------:R-:W4:Y:S04]  /*48c10*/  LDL.LU R29, [R1+0x1c88] ;  /* 0x001c8800011d7983 */ /* 0x000f280000300800 */
[----:B------:R1:W-:Y:S04]  /*48c20*/  STL.64 [R1+0x1c60], R24 ;  /* 0x001c601801007387 */ /* 0x0003e80000100a00 */
[----:B-----5:R-:W-:Y:S04]  /*48c30*/  STL.64 [R1+0x1b90], R22 ;  /* 0x001b901601007387 */ /* 0x020fe80000100a00 */
[----:B------:R5:W-:Y:S01]  /*48c40*/  STL.64 [R1+0x1b88], R20 ;  /* 0x001b881401007387 */ /* 0x000be20000100a00 */
[----:B-1----:R-:W-:-:S02]  /*48c50*/  IMAD.MOV.U32 R24, RZ, RZ, R2 ;  /* 0x000000ffff187224 */ /* 0x002fc400078e0002 */
[----:B------:R-:W-:Y:S01]  /*48c60*/  IMAD.MOV.U32 R25, RZ, RZ, R3 ;  /* 0x000000ffff197224 */ /* 0x000fe200078e0003 */
[----:B-----5:R-:W5:Y:S04]  /*48c70*/  LDL.LU R20, [R1+0x180] ;  /* 0x0001800001147983 */ /* 0x020f680000300800 */
[----:B------:R-:W5:Y:S04]  /*48c80*/  LDL.LU R21, [R1+0x184] ;  /* 0x0001840001157983 */ /* 0x000f680000300800 */
[----:B------:R-:W2:Y:S04]  /*48c90*/  LDL.LU R22, [R1+0x188] ;  /* 0x0001880001167983 */ /* 0x000ea80000300800 */
[----:B------:R-:W2:Y:S04]  /*48ca0*/  LDL.LU R23, [R1+0x18c] ;  /* 0x00018c0001177983 */ /* 0x000ea80000300800 */
[----:B------:R-:W2:Y:S04]  /*48cb0*/  LDL.LU R2, [R1+0x1c84] ;  /* 0x001c840001027983 */ /* 0x000ea80000300800 */
[----:B------:R-:W2:Y:S04]  /*48cc0*/  LDL.LU R3, [R1+0x1c80] ;  /* 0x001c800001037983 */ /* 0x000ea80000300800 */
[----:B------:R1:W-:Y:S04]  /*48cd0*/  STL.64 [R1+0x1c78], R24 ;  /* 0x001c781801007387 */ /* 0x0003e80000100a00 */
[----:B-1----:R-:W2:Y:S04]  /*48ce0*/  LDL.LU R24, [R1+0x2d0] ;  /* 0x0002d00001187983 */ /* 0x002ea80000300800 */
[----:B------:R-:W2:Y:S04]  /*48cf0*/  LDL.LU R25, [R1+0x2d4] ;  /* 0x0002d40001197983 */ /* 0x000ea80000300800 */
[----:B------:R-:W2:Y:S04]  /*48d00*/  LDL.LU R26, [R1+0x2d8] ;  /* 0x0002d800011a7983 */ /* 0x000ea80000300800 */
[----:B------:R-:W2:Y:S04]  /*48d10*/  LDL.LU R27, [R1+0x2dc] ;  /* 0x0002dc00011b7983 */ /* 0x000ea80000300800 */
        /* <DEDUP_REMOVED lines=17> */
[----:B-----5:R1:W-:Y:S04]  /*48e30*/  STL.64 [R1+0x1ba8], R20 ;  /* 0x001ba81401007387 */ /* 0x0203e80000100a00 */
[----:B-1----:R-:W5:Y:S04]  /*48e40*/  LDL.LU R20, [R1+0x190] ;  /* 0x0001900001147983 */ /* 0x002f680000300800 */
[----:B------:R-:W5:Y:S04]  /*48e50*/  LDL.LU R21, [R1+0x194] ;  /* 0x0001940001157983 */ /* 0x000f680000300800 */
[----:B------:R-:W2:Y:S04]  /*48e60*/  LDL.LU R22, [R1+0x198] ;  /* 0x0001980001167983 */ /* 0x000ea80000300800 */
[----:B------:R-:W2:Y:S04]  /*48e70*/  LDL.LU R23, [R1+0x19c] ;  /* 0x00019c0001177983 */ /* 0x000ea80000300800 */
[----:B------:R-:W2:Y:S01]  /*48e80*/  LDL.LU.64 R16, [R1+0x60] ;  /* 0x0000600001107983 */ /* 0x000ea20000300a00 */
[----:B----4-:R-:W-:-:S02]  /*48e90*/  IMAD.MOV.U32 R4, RZ, RZ, R29 ;  /* 0x000000ffff047224 */ /* 0x010fc400078e001d */
[----:B---3--:R-:W-:-:S07]  /*48ea0*/  IMAD.MOV.U32 R5, RZ, RZ, R28 ;  /* 0x000000ffff057224 */ /* 0x008fce00078e001c */
[C---:B------:R-:W-:Y:S01]  /*48eb0*/  HMMA.1688.F32.TF32 R4, R12.reuse, R4, R24 ;  /* 0x000000040c04723c */ /* 0x040fe20000081018 */
[----:B--2---:R1:W-:Y:S04]  /*48ec0*/  STL.64 [R1+0x1c20], R16 ;  /* 0x001c201001007387 */ /* 0x0043e80000100a00 */
[----:B-1----:R-:W2:Y:S04]  /*48ed0*/  LDL.LU R16, [R1+0x2a0] ;  /* 0x0002a00001107983 */ /* 0x002ea80000300800 */
[----:B------:R-:W2:Y:S04]  /*48ee0*/  LDL.LU R17, [R1+0x2a4] ;  /* 0x0002a40001117983 */ /* 0x000ea80000300800 */
[----:B------:R-:W2:Y:S04]  /*48ef0*/  LDL.LU R18, [R1+0x2a8] ;  /* 0x0002a80001127983 */ /* 0x000ea80000300800 */
[----:B------:R-:W2:Y:S04]  /*48f00*/  LDL.LU R19, [R1+0x2ac] ;  /* 0x0002ac0001137983 */ /* 0x000ea80000300800 */
[----:B------:R-:W-:Y:S04]  /*48f10*/  STL.64 [R1+0x1bc0], R22 ;  /* 0x001bc01601007387 */ /* 0x000fe80000100a00 */
[----:B-----5:R1:W-:Y:S04]  /*48f20*/  STL.64 [R1+0x1bb8], R20 ;  /* 0x001bb81401007387 */ /* 0x0203e80000100a00 */
[----:B-1----:R-:W2:Y:S04]  /*48f30*/  LDL.LU.64 R20, [R1+0x10] ;  /* 0x0000100001147983 */ /* 0x002ea80000300a00 */
        /* <DEDUP_REMOVED lines=10> */
[----:B------:R1:W-:Y:S04]  /*48fe0*/  STL.64 [R1+0x2c0], R24 ;  /* 0x0002c01801007387 */ /* 0x0003e80000100a00 */
[----:B------:R3:W-:Y:S04]  /*48ff0*/  STL.64 [R1+0x2c8], R26 ;  /* 0x0002c81a01007387 */ /* 0x0007e80000100a00 */
[----:B-1----:R-:W3:Y:S01]  /*49000*/  LDL.LU.64 R24, [R1+0x1c60] ;  /* 0x001c600001187983 */ /* 0x002ee20000300a00 */
[C---:B--2---:R-:W-:Y:S08]  /*49010*/  HMMA.1688.F32.TF32 R16, R12.reuse, R20, R16 ;  /* 0x000000140c10723c */ /* 0x044ff00000081010 */
[----:B---3--:R-:W-:Y:S01]  /*49020*/  HMMA.1688.F32.TF32 R24, R12, R24, R8 ;  /* 0x000000180c18723c */ /* 0x008fe20000081008 */
[----:B------:R-:W2:Y:S04]  /*49030*/  LDL.LU.64 R10, [R1+0x1c58] ;  /* 0x001c5800010a7983 */ /* 0x000ea80000300a00 */
[----:B------:R-:W2:-:S14]  /*49040*/  LDL.LU.64 R8, [R1+0x1c50] ;  /* 0x001c500001087983 */ /* 0x000e9c0000300a00 */
[----:B------:R1:W-:Y:S04]  /*49050*/  STL.64 [R1+0x2b0], R24 ;  /* 0x0002b01801007387 */ /* 0x0003e80000100a00 */
[----:B------:R-:W-:Y:S04]  /*49060*/  STL.64 [R1+0x2b8], R26 ;  /* 0x0002b81a01007387 */ /* 0x000fe80000100a00 */
[----:B-1----:R-:W2:Y:S04]  /*49070*/  LDL.LU.64 R24, [R1+0x1c48] ;  /* 0x001c480001187983 */ /* 0x002ea80000300a00 */
[----:B------:R1:W-:Y:S04]  /*49080*/  STL.64 [R1+0x2a0], R16 ;  /* 0x0002a01001007387 */ /* 0x0003e80000100a00 */
[----:B------:R3:W-:Y:S04]  /*49090*/  STL.64 [R1+0x2a8], R18 ;  /* 0x0002a81201007387 */ /* 0x0007e80000100a00 */
[----:B-1----:R-:W4:Y:S04]  /*490a0*/  LDL.LU R16, [R1+0x270] ;  /* 0x0002700001107983 */ /* 0x002f280000300800 */
[----:B------:R-:W4:Y:S04]  /*490b0*/  LDL.LU R17, [R1+0x274] ;  /* 0x0002740001117983 */ /* 0x000f280000300800 */
[----:B---3--:R-:W4:Y:S04]  /*490c0*/  LDL.LU R18, [R1+0x278] ;  /* 0x0002780001127983 */ /* 0x008f280000300800 */
[----:B------:R-:W4:Y:S04]  /*490d0*/  LDL.LU R19, [R1+0x27c] ;  /* 0x00027c0001137983 */ /* 0x000f280000300800 */
[----:B------:R1:W-:Y:S04]  /*490e0*/  STL.64 [R1+0x1bd8], R20 ;  /* 0x001bd81401007387 */ /* 0x0003e80000100a00 */
[----:B-1----:R-:W3:Y:S04]  /*490f0*/  LDL.LU.64 R20, [R1+0x20] ;  /* 0x0000200001147983 */ /* 0x002ee80000300a00 */
[----:B---3--:R1:W-:Y:S04]  /*49100*/  STL.64 [R1+0x1be8], R20 ;  /* 0x001be81401007387 */ /* 0x0083e80000100a00 */
[----:B-1----:R-:W3:Y:S01]  /*49110*/  LDL.LU.64 R20, [R1+0x30] ;  /* 0x0000300001147983 */ /* 0x002ee20000300a00 */
[C---:B--2---:R-:W-:Y:S03]  /*49120*/  HMMA.1688.F32.TF32 R8, R12.reuse, R24, R8 ;  /* 0x000000180c08723c */ /* 0x044fe60000081008 */
[----:B---3--:R1:W-:Y:S04]  /*49130*/  STL.64 [R1+0x1c00], R20 ;  /* 0x001c001401007387 */ /* 0x0083e80000100a00 */
[----:B-1----:R-:W2:Y:S04]  /*49140*/  LDL.LU.64 R20, [R1+0x40] ;  /* 0x0000400001147983 */ /* 0x002ea80000300a00 */
        /* <DEDUP_REMOVED lines=8> */
[----:B------:R-:W5:Y:S04]  /*491d0*/  LDL.LU.64 R8, [R1+0x1c38] ;  /* 0x001c380001087983 */ /* 0x000f680000300a00 */
[----:B------:R1:W-:Y:S04]  /*491e0*/  STL.64 [R1+0x1be0], R24 ;  /* 0x001be01801007387 */ /* 0x0003e80000100a00 */
[----:B-1----:R-:W2:Y:S04]  /*491f0*/  LDL.LU R24, [R1+0x1b0] ;  /* 0x0001b00001187983 */ /* 0x002ea80000300800 */
[----:B------:R-:W2:Y:S04]  /*49200*/  LDL.LU R25, [R1+0x1b4] ;  /* 0x0001b40001197983 */ /* 0x000ea80000300800 */
[----:B------:R-:W2:Y:S04]  /*49210*/  LDL.LU R26, [R1+0x1b8] ;  /* 0x0001b800011a7983 */ /* 0x000ea80000300800 */
[----:B------:R-:W2:Y:S01]  /*49220*/  LDL.LU R27, [R1+0x1bc] ;  /* 0x0001bc00011b7983 */ /* 0x000ea20000300800 */
[C---:B-----5:R-:W-:Y:S03]  /*49230*/  HMMA.1688.F32.TF32 R4, R12.reuse, R8, R4 ;  /* 0x000000080c04723c */ /* 0x060fe60000081004 */
        /* <DEDUP_REMOVED lines=8> */
[----:B-1----:R-:W5:Y:S04]  /*492c0*/  LDL.LU.64 R6, [R1+0x1c30] ;  /* 0x001c300001067983 */ /* 0x002f680000300a00 */
[----:B------:R-:W4:Y:S04]  /*492d0*/  LDL.LU.64 R4, [R1+0x1c28] ;  /* 0x001c280001047983 */ /* 0x000f280000300a00 */
[----:B---3--:R-:W-:Y:S04]  /*492e0*/  STL.64 [R1+0x1bd0], R10 ;  /* 0x001bd00a01007387 */ /* 0x008fe80000100a00 */
[----:B------:R1:W-:Y:S04]  /*492f0*/  STL.64 [R1+0x1bc8], R8 ;  /* 0x001bc80801007387 */ /* 0x0003e80000100a00 */
[----:B-1----:R-:W3:Y:S04]  /*49300*/  LDL.LU R8, [R1+0x1a0] ;  /* 0x0001a00001087983 */ /* 0x002ee80000300800 */
[----:B------:R-:W3:Y:S04]  /*49310*/  LDL.LU R9, [R1+0x1a4] ;  /* 0x0001a40001097983 */ /* 0x000ee80000300800 */
[----:B------:R-:W3:Y:S04]  /*49320*/  LDL.LU R10, [R1+0x1a8] ;  /* 0x0001a800010a7983 */ /* 0x000ee80000300800 */
[----:B------:R-:W3:Y:S01]  /*49330*/  LDL.LU R11, [R1+0x1ac] ;  /* 0x0001ac00010b7983 */ /* 0x000ee20000300800 */
[----:B----4-:R-:W-:-:S15]  /*49340*/  HMMA.1688.F32.TF32 R16, R12, R4, R16 ;  /* 0x000000040c10723c */ /* 0x010fde0000081010 */
[----:B------:R-:W-:-:S04]  /*49350*/  NOP ;  /* 0x0000000000007918 */ /* 0x000fc80000000000 */
[----:B------:R1:W-:Y:S04]  /*49360*/  STL.64 [R1+0x270], R16 ;  /* 0x0002701001007387 */ /* 0x0003e80000100a00 */
[----:B------:R4:W-:Y:S04]  /*49370*/  STL.64 [R1+0x278], R18 ;  /* 0x0002781201007387 */ /* 0x0009e80000100a00 */
[----:B-1----:R-:W2:Y:S02]  /*49380*/  LDL.LU.64 R16, [R1+0x1c20] ;  /* 0x001c200001107983 */ /* 0x002ea40000300a00 */
[----:B--2---:R-:W-:Y:S01]  /*49390*/  HMMA.1688.F32.TF32 R12, R12, R16, R20 ;  /* 0x000000100c0c723c */ /* 0x004fe20000081014 */
[----:B------:R-:W-:-:S02]  /*493a0*/  IMAD.MOV.U32 R23, RZ, RZ, R16 ;  /* 0x000000ffff177224 */ /* 0x000fc400078e0010 */
[----:B------:R-:W-:Y:S01]  /*493b0*/  IMAD.MOV.U32 R22, RZ, RZ, R17 ;  /* 0x000000ffff167224 */ /* 0x000fe200078e0011 */
[----:B------:R-:W2:-:S15]  /*493c0*/  LDL.LU.64 R20, [R1+0x1c18] ;  /* 0x001c180001147983 */ /* 0x000e9e0000300a00 */
[----:B------:R1:W-:Y:S04]  /*493d0*/  STL.64 [R1+0x1e0], R12 ;  /* 0x0001e00c01007387 */ /* 0x0003e80000100a00 */
[----:B------:R-:W-:Y:S04]  /*493e0*/  STL.64 [R1+0x1e8], R14 ;  /* 0x0001e80e01007387 */ /* 0x000fe80000100a00 */
[----:B----4-:R-:W2:Y:S04]  /*493f0*/  LDL.LU.64 R18, [R1+0x1c10] ;  /* 0x001c100001127983 */ /* 0x010ea80000300a00 */
[----:B------:R-:W2:Y:S01]  /*49400*/  LDL.LU.64 R16, [R1+0x1c08] ;  /* 0x001c080001107983 */ /* 0x000ea20000300a00 */
[----:B-1----:R-:W-:-:S02]  /*49410*/  IMAD.MOV.U32 R12, RZ, RZ, R23 ;  /* 0x000000ffff0c7224 */ /* 0x002fc400078e0017 */
[----:B------:R-:W-:-:S05]  /*49420*/  IMAD.MOV.U32 R13, RZ, RZ, R22 ;  /* 0x000000ffff0d7224 */ /* 0x000fca00078e0016 */
        /* <DEDUP_REMOVED lines=8> */
[----:B------:R2:W-:Y:S01]  /*494b0*/  STL.64 [R1+0x1d8], R14 ;  /* 0x0001d80e01007387 */ /* 0x0005e20000100a00 */
[----:B-1----:R-:W-:Y:S01]  /*494c0*/  IMAD.MOV.U32 R13, RZ, RZ, R20 ;  /* 0x000000ffff0d7224 */ /* 0x002fe200078e0014 */
[----:B------:R-:W-:Y:S02]  /*494d0*/  MOV R12, R21 ;  /* 0x00000015000c7202 */ /* 0x000fe40000000f00 */
        /* <DEDUP_REMOVED lines=14> */
[----:B-1----:R-:W4:Y:S01]  /*495c0*/  LDL.LU.64 R24, [R1+0x1be0] ;  /* 0x001be00001187983 */ /* 0x002f220000300a00 */
[----:B--2---:R-:W-:Y:S02]  /*495d0*/  IMAD.MOV.U32 R27, RZ, RZ, R20 ;  /* 0x000000ffff1b7224 */ /* 0x004fe400078e0014 */
[----:B------:R-:W-:-:S02]  /*495e0*/  IMAD.MOV.U32 R26, RZ, RZ, R21 ;  /* 0x000000ffff1a7224 */ /* 0x000fc400078e0015 */
        /* <DEDUP_REMOVED lines=8> */
[----:B------:R-:W3:Y:S04]  /*49670*/  LDL.LU.64 R8, [R1+0x1bc8] ;  /* 0x001bc80001087983 */ /* 0x000ee80000300a00 */
        /* <DEDUP_REMOVED lines=8> */
[----:B------:R1:W-:Y:S02]  /*49700*/  STL.64 [R1+0x1b28], R24 ;  /* 0x001b281801007387 */ /* 0x0003e40000100a00 */
[----:B-1----:R-:W-:-:S02]  /*49710*/  IMAD.MOV.U32 R24, RZ, RZ, R28 ;  /* 0x000000ffff187224 */ /* 0x002fc400078e001c */
[----:B------:R-:W-:Y:S01]  /*49720*/  IMAD.MOV.U32 R25, RZ, RZ, R29 ;  /* 0x000000ffff197224 */ /* 0x000fe200078e001d */
[----:B------:R-:W4:Y:S04]  /*49730*/  LDL.LU R28, [R1+0x1ba4] ;  /* 0x001ba400011c7983 */ /* 0x000f280000300800 */
[----:B------:R-:W2:Y:S04]  /*49740*/  LDL.LU R29, [R1+0x1ba0] ;  /* 0x001ba000011d7983 */ /* 0x000ea80000300800 */
        /* <DEDUP_REMOVED lines=8> */
[----:B------:R-:W-:Y:S01]  /*497d0*/  IMAD.MOV.U32 R24, RZ, RZ, R13 ;  /* 0x000000ffff187224 */ /* 0x000fe200078e000d */
        /* <DEDUP_REMOVED lines=8> */
[----:B------:R-:W3:Y:S04]  /*49860*/  LDL.LU R12, [R1+0x170] ;  /* 0x00017000010c7983 */ /* 0x000ee80000300800 */
[----:B------:R-:W3:Y:S04]  /*49870*/  LDL.LU R13, [R1+0x174] ;  /* 0x00017400010d7983 */ /* 0x000ee80000300800 */
[----:B------:R-:W3:Y:S04]  /*49880*/  LDL.LU R14, [R1+0x178] ;  /* 0x00017800010e7983 */ /* 0x000ee80000300800 */
[----:B------:R-:W3:Y:S04]  /*49890*/  LDL.LU R15, [R1+0x17c] ;  /* 0x00017c00010f7983 */ /* 0x000ee80000300800 */
        /* <DEDUP_REMOVED lines=17> */
[----:B------:R-:W2:Y:S01]  /*499b0*/  LDL.LU R11, [R1+0xbc] ;  /* 0x0000bc00010b7983 */ /* 0x000ea20000300800 */
[C---:B---3--:R-:W-:Y:S03]  /*499c0*/  HMMA.1688.F32.TF32 R12, R16.reuse, R4, R12 ;  /* 0x00000004100c723c */ /* 0x048fe6000008100c */
[----:B--2---:R-:W-:Y:S04]  /*499d0*/  STL.64 [R1+0x1b68], R10 ;  /* 0x001b680a01007387 */ /* 0x004fe80000100a00 */
        /* <DEDUP_REMOVED lines=14> */
[----:B-1----:R-:W4:Y:S02]  /*49ac0*/  LDL.LU.64 R12, [R1+0x1b98] ;  /* 0x001b9800010c7983 */ /* 0x002f240000300a00 */
[----:B----4-:R-:W-:Y:S02]  /*49ad0*/  HMMA.1688.F32.TF32 R16, R16, R12, R20 ;  /* 0x0000000c1010723c */ /* 0x010fe40000081014 */
[----:B------:R-:W2:Y:S04]  /*49ae0*/  LDL.LU.64 R22, [R1+0x1b90] ;  /* 0x001b900001167983 */ /* 0x000ea80000300a00 */
[----:B------:R-:W2:-:S13]  /*49af0*/  LDL.LU.64 R20, [R1+0x1b88] ;  /* 0x001b880001147983 */ /* 0x000e9a0000300a00 */
        /* <DEDUP_REMOVED lines=32> */
[----:B------:R-:W3:Y:S01]  /*49d00*/  LDL.LU.64 R24, [R1+0x1b08] ;  /* 0x001b080001187983 */ /* 0x000ee20000300a00 */
[----:B------:R-:W-:-:S02]  /*49d10*/  IMAD.MOV.U32 R18, RZ, RZ, R3 ;  /* 0x000000ffff127224 */ /* 0x000fc400078e0003 */
[----:B------:R-:W-:Y:S02]  /*49d20*/  IMAD.MOV.U32 R19, RZ, RZ, R2 ;  /* 0x000000ffff137224 */ /* 0x000fe400078e0002 */
[----:B------:R-:W-:Y:S02]  /*49d30*/  IMAD.MOV.U32 R16, RZ, RZ, R29 ;  /* 0x000000ffff107224 */ /* 0x000fe400078e001d */
[----:B------:R-:W-:-:S07]  /*49d40*/  IMAD.MOV.U32 R17, RZ, RZ, R28 ;  /* 0x000000ffff117224 */ /* 0x000fce00078e001c */
[C---:B------:R-:W-:Y:S08]  /*49d50*/  HMMA.1688.F32.TF32 R16, R20.reuse, R4, R16 ;  /* 0x000000041410723c */ /* 0x040ff00000081010 */
[----:B---3--:R-:W-:-:S15]  /*49d60*/  HMMA.1688.F32.TF32 R24, R20, R8, R24 ;  /* 0x000000081418723c */ /* 0x008fde0000081018 */
[----:B------:R-:W-:-:S04]  /*49d70*/  NOP ;  /* 0x0000000000007918 */ /* 0x000fc80000000000 */
[----:B------:R-:W-:Y:S01]  /*49d80*/  IMAD.MOV.U32 R3, RZ, RZ, R26 ;  /* 0x000000ffff037224 */ /* 0x000fe200078e001a */
[----:B------:R-:W-:Y:S01]  /*49d90*/  MOV R2, R27 ;  /* 0x0000001b00027202 */ /* 0x000fe20000000f00 */
[----:B------:R-:W-:Y:S02]  /*49da0*/  IMAD.MOV.U32 R29, RZ, RZ, R24 ;  /* 0x000000ffff1d7224 */ /* 0x000fe400078e0018 */
[----:B------:R-:W-:Y:S01]  /*49db0*/  IMAD.MOV.U32 R28, RZ, RZ, R25 ;  /* 0x000000ffff1c7224 */ /* 0x000fe200078e0019 */
[----:B------:R-:W3:Y:S04]  /*49dc0*/  LDL.LU.64 R26, [R1+0x1b00] ;  /* 0x001b0000011a7983 */ /* 0x000ee80000300a00 */
[----:B------:R-:W3:Y:S04]  /*49dd0*/  LDL.LU.64 R24, [R1+0x1af8] ;  /* 0x001af80001187983 */ /* 0x000ee80000300a00 */
[----:B--2---:R-:W-:Y:S04]  /*49de0*/  STL.64 [R1+0x1a88], R10 ;  /* 0x001a880a01007387 */ /* 0x004fe80000100a00 */
[----:B------:R-:W-:Y:S04]  /*49df0*/  STL [R1+0x1a60], R3 ;  /* 0x001a600301007387 */ /* 0x000fe80000100800 */
[----:B------:R1:W-:Y:S04]  /*49e00*/  STL [R1+0x1784], R28 ;  /* 0x0017841c01007387 */ /* 0x0003e80000100800 */
[----:B------:R-:W-:Y:S04]  /*49e10*/  STL [R1+0x1780], R29 ;  /* 0x0017801d01007387 */ /* 0x000fe80000100800 */
[----:B------:R-:W-:Y:S04]  /*49e20*/  STL.64 [R1+0x70], R16 ;  /* 0x0000701001007387 */ /* 0x000fe80000100a00 */
[----:B------:R-:W-:Y:S01]  /*49e30*/  STL [R1+0x78], R18 ;  /* 0x0000781201007387 */ /* 0x000fe20000100800 */
[----:B------:R-:W-:-:S03]  /*49e40*/  IMAD.MOV.U32 R5, RZ, RZ, R19 ;  /* 0x000000ffff057224 */ /* 0x000fc600078e0013 */
[----:B------:R-:W-:Y:S04]  /*49e50*/  LDS R18, [R0+UR10+0x9b080] ;  /* 0x09b0800a00127984 */ /* 0x000fe80008000800 */
[----:B------:R-:W-:Y:S01]  /*49e60*/  LDS R16, [R0+UR10+0x9a080] ;  /* 0x09a0800a00107984 */ /* 0x000fe20008000800 */
[----:B-1----:R-:W-:-:S05]  /*49e70*/  LOP3.LUT R28, R0, 0x20, RZ, 0x3c, !PT ;  /* 0x00000020001c7812 */ /* 0x002fca00078e3cff */
[----:B------:R-:W1:Y:S04]  /*49e80*/  LDS R19, [R28+UR10+0x9b080] ;  /* 0x09b0800a1c137984 */ /* 0x000e680008000800 */
[----:B------:R-:W2:Y:S04]  /*49e90*/  LDS R17, [R28+UR10+0x9a080] ;  /* 0x09a0800a1c117984 */ /* 0x000ea80008000800 */
[----:B------:R-:W-:Y:S01]  /*49ea0*/  LDS R15, [R28+UR10+0x9b000] ;  /* 0x09b0000a1c0f7984 */ /* 0x000fe20008000800 */
[----:B---3--:R-:W-:Y:S03]  /*49eb0*/  HMMA.1688.F32.TF32 R8, R20, R12, R24 ;  /* 0x0000000c1408723c */ /* 0x008fe60000081018 */
[----:B------:R-:W-:Y:S04]  /*49ec0*/  LDS R12, [R0+UR10+0x9a000] ;  /* 0x09a0000a000c7984 */ /* 0x000fe80008000800 */
[----:B------:R-:W-:Y:S04]  /*49ed0*/  LDS R13, [R28+UR10+0x9a000] ;  /* 0x09a0000a1c0d7984 */ /* 0x000fe80008000800 */
[----:B------:R-:W-:Y:S04]  /*49ee0*/  LDS R22, [R0+UR10+0x9b100] ;  /* 0x09b1000a00167984 */ /* 0x000fe80008000800 */
[----:B------:R-:W3:Y:S04]  /*49ef0*/  LDS R23, [R28+UR10+0x9b100] ;  /* 0x09b1000a1c177984 */ /* 0x000ee80008000800 */
[----:B------:R-:W-:Y:S04]  /*49f00*/  LDS R20, [R0+UR10+0x9a100] ;  /* 0x09a1000a00147984 */ /* 0x000fe80008000800 */
[----:B------:R-:W4:Y:S04]  /*49f10*/  LDS R21, [R28+UR10+0x9a100] ;  /* 0x09a1000a1c157984 */ /* 0x000f280008000800 */
[----:B------:R-:W-:Y:S04]  /*49f20*/  LDS R26, [R0+UR10+0x9b180] ;  /* 0x09b1800a001a7984 */ /* 0x000fe80008000800 */
[----:B------:R-:W3:Y:S04]  /*49f30*/  LDS R27, [R28+UR10+0x9b180] ;  /* 0x09b1800a1c1b7984 */ /* 0x000ee80008000800 */
[----:B------:R-:W-:Y:S04]  /*49f40*/  LDS R24, [R0+UR10+0x9a180] ;  /* 0x09a1800a00187984 */ /* 0x000fe80008000800 */
[----:B------:R-:W3:Y:S01]  /*49f50*/  LDS R25, [R28+UR10+0x9a180] ;  /* 0x09a1800a1c197984 */ /* 0x000ee20008000800 */
[----:B------:R-:W-:-:S03]  /*49f60*/  IMAD.MOV.U32 R4, RZ, RZ, R11 ;  /* 0x000000ffff047224 */ /* 0x000fc600078e000b */
[----:B------:R-:W-:Y:S04]  /*49f70*/  STL.64 [R1+0x4a0], R8 ;  /* 0x0004a00801007387 */ /* 0x000fe80000100a00 */
[----:B------:R-:W-:Y:S04]  /*49f80*/  STL [R1+0x4a8], R10 ;  /* 0x0004a80a01007387 */ /* 0x000fe80000100800 */
[----:B-----5:R-:W-:Y:S04]  /*49f90*/  STL.64 [R1+0x1a80], R6 ;  /* 0x001a800601007387 */ /* 0x020fe80000100a00 */
[----:B------:R-:W-:Y:S04]  /*49fa0*/  STL.64 [R1+0x1a78], R4 ;  /* 0x001a780401007387 */ /* 0x000fe80000100a00 */
[----:B-1----:R-:W-:Y:S04]  /*49fb0*/  STL.64 [R1+0x1a58], R18 ;  /* 0x001a581201007387 */ /* 0x002fe80000100a00 */
[----:B--2---:R1:W-:Y:S04]  /*49fc0*/  STL.64 [R1+0x1a50], R16 ;  /* 0x001a501001007387 */ /* 0x0043e80000100a00 */
        /* <DEDUP_REMOVED lines=10> */
[----:B------:R-:W2:Y:S04]  /*4a070*/  LDL R10, [R1+0x8] ;  /* 0x00000800010a7983 */ /* 0x000ea80000100800 */
[----:B------:R-:W2:Y:S04]  /*4a080*/  LDL R11, [R1+0xc] ;  /* 0x00000c00010b7983 */ /* 0x000ea80000100800 */
[----:B--2---:R2:W-:Y:S04]  /*4a090*/  STL.64 [R1+0x1aa0], R10 ;  /* 0x001aa00a01007387 */ /* 0x0045e80000100a00 */
[----:B-1----:R-:W2:Y:S04]  /*4a0a0*/  LDL.LU R4, [R1+0x400] ;  /* 0x0004000001047983 */ /* 0x002ea80000300800 */
[----:B------:R-:W2:Y:S04]  /*4a0b0*/  LDL.LU R5, [R1+0x404] ;  /* 0x0004040001057983 */ /* 0x000ea80000300800 */
[----:B------:R-:W2:Y:S04]  /*4a0c0*/  LDL.LU R6, [R1+0x408] ;  /* 0x0004080001067983 */ /* 0x000ea80000300800 */
[----:B------:R-:W2:Y:S04]  /*4a0d0*/  LDL.LU R7, [R1+0x40c] ;  /* 0x00040c0001077983 */ /* 0x000ea80000300800 */
[----:B--2---:R-:W-:Y:S04]  /*4a0e0*/  STL.64 [R1+0x1ab0], R6 ;  /* 0x001ab00601007387 */ /* 0x004fe80000100a00 */
[----:B------:R-:W-:Y:S04]  /*4a0f0*/  STL.64 [R1+0x1aa8], R4 ;  /* 0x001aa80401007387 */ /* 0x000fe80000100a00 */
[----:B------:R-:W2:Y:S04]  /*4a100*/  LDL R10, [R1+0x18] ;  /* 0x00001800010a7983 */ /* 0x000ea80000100800 */
[----:B------:R-:W2:Y:S04]  /*4a110*/  LDL R11, [R1+0x1c] ;  /* 0x00001c00010b7983 */ /* 0x000ea80000100800 */
[----:B--2---:R1:W-:Y:S04]  /*4a120*/  STL.64 [R1+0x1ab8], R10 ;  /* 0x001ab80a01007387 */ /* 0x0043e80000100a00 */
[----:B------:R-:W2:Y:S04]  /*4a130*/  LDL.LU R8, [R1+0x420] ;  /* 0x0004200001087983 */ /* 0x000ea80000300800 */
[----:B------:R-:W2:Y:S04]  /*4a140*/  LDL.LU R9, [R1+0x424] ;  /* 0x0004240001097983 */ /* 0x000ea80000300800 */
[----:B-1----:R-:W2:Y:S04]  /*4a150*/  LDL.LU R10, [R1+0x428] ;  /* 0x00042800010a7983 */ /* 0x002ea80000300800 */
[----:B------:R-:W2:Y:S04]  /*4a160*/  LDL.LU R11, [R1+0x42c] ;  /* 0x00042c00010b7983 */ /* 0x000ea80000300800 */
[----:B--2---:R1:W-:Y:S04]  /*4a170*/  STL.64 [R1+0x1ac8], R10 ;  /* 0x001ac80a01007387 */ /* 0x0043e80000100a00 */
[----:B------:R-:W-:Y:S04]  /*4a180*/  STL.64 [R1+0x1ac0], R8 ;  /* 0x001ac00801007387 */ /* 0x000fe80000100a00 */
[----:B-1----:R-:W2:Y:S04]  /*4a190*/  LDL.64 R10, [R1+0x38] ;  /* 0x00003800010a7983 */ /* 0x002ea80000100a00 */
[----:B--2---:R1:W-:Y:S04]  /*4a1a0*/  STL.64 [R1+0x1ae0], R10 ;  /* 0x001ae00a01007387 */ /* 0x0043e80000100a00 */
[----:B-1----:R-:W2:Y:S04]  /*4a1b0*/  LDL.64 R10, [R1+0x48] ;  /* 0x00004800010a7983 */ /* 0x002ea80000100a00 */
        /* <DEDUP_REMOVED lines=16> */
[----:B-----5:R-:W-:Y:S04]  /*4a2c0*/  STL.64 [R1+0x1a70], R18 ;  /* 0x001a701201007387 */ /* 0x020fe80000100a00 */
[----:B------:R1:W-:Y:S04]  /*4a2d0*/  STL.64 [R1+0x1a68], R16 ;  /* 0x001a681001007387 */ /* 0x0003e80000100a00 */
[----:B-1----:R-:W5:Y:S04]  /*4a2e0*/  LDL.LU R16, [R1+0x3e0] ;  /* 0x0003e00001107983 */ /* 0x002f680000300800 */
[----:B------:R-:W5:Y:S04]  /*4a2f0*/  LDL.LU R17, [R1+0x3e4] ;  /* 0x0003e40001117983 */ /* 0x000f680000300800 */
[----:B------:R-:W5:Y:S04]  /*4a300*/  LDL.LU R18, [R1+0x3e8] ;  /* 0x0003e80001127983 */ /* 0x000f680000300800 */
[----:B------:R-:W5:Y:S04]  /*4a310*/  LDL.LU R19, [R1+0x3ec] ;  /* 0x0003ec0001137983 */ /* 0x000f680000300800 */
[----:B---3--:R1:W-:Y:S04]  /*4a320*/  STL.64 [R1+0x1a08], R22 ;  /* 0x001a081601007387 */ /* 0x0083e80000100a00 */
[----:B----4-:R3:W-:Y:S04]  /*4a330*/  STL.64 [R1+0x1a00], R20 ;  /* 0x001a001401007387 */ /* 0x0107e80000100a00 */
[----:B-1----:R-:W4:Y:S04]  /*4a340*/  LDL.64 R22, [R1+0x68] ;  /* 0x0000680001167983 */ /* 0x002f280000100a00 */
[----:B------:R1:W-:Y:S04]  /*4a350*/  STL.64 [R1+0x1998], R26 ;  /* 0x0019981a01007387 */ /* 0x0003e80000100a00 */
[----:B------:R-:W-:Y:S01]  /*4a360*/  STL.64 [R1+0x1990], R24 ;  /* 0x0019901801007387 */ /* 0x000fe20000100a00 */
[----:B---3--:R-:W-:-:S02]  /*4a370*/  IMAD.MOV.U32 R21, RZ, RZ, R10 ;  /* 0x000000ffff157224 */ /* 0x008fc400078e000a */
[----:B------:R-:W-:Y:S01]  /*4a380*/  IMAD.MOV.U32 R20, RZ, RZ, R11 ;  /* 0x000000ffff147224 */ /* 0x000fe200078e000b */
[----:B-1----:R-:W3:Y:S04]  /*4a390*/  LDL R26, [R1+0x28] ;  /* 0x00002800011a7983 */ /* 0x002ee80000100800 */
[----:B------:R-:W3:Y:S01]  /*4a3a0*/  LDL R27, [R1+0x2c] ;  /* 0x00002c00011b7983 */ /* 0x000ee20000100800 */
        /* <DEDUP_REMOVED lines=21> */
[----:B-1----:R-:W2:Y:S04]  /*4a500*/  LDL.LU.64 R10, [R1+0x1ab8] ;  /* 0x001ab800010a7983 */ /* 0x002ea80000300a00 */
[----:B------:R1:W-:Y:S04]  /*4a510*/  STL.64 [R1+0x1a48], R26 ;  /* 0x001a481a01007387 */ /* 0x0003e80000100a00 */
[----:B------:R-:W3:Y:S04]  /*4a520*/  LDL.LU R24, [R1+0x350] ;  /* 0x0003500001187983 */ /* 0x000ee80000300800 */
[----:B------:R-:W3:Y:S04]  /*4a530*/  LDL.LU R25, [R1+0x354] ;  /* 0x0003540001197983 */ /* 0x000ee80000300800 */
[----:B-1----:R-:W3:Y:S04]  /*4a540*/  LDL.LU R26, [R1+0x358] ;  /* 0x00035800011a7983 */ /* 0x002ee80000300800 */
[----:B------:R-:W3:Y:S01]  /*4a550*/  LDL.LU R27, [R1+0x35c] ;  /* 0x00035c00011b7983 */ /* 0x000ee20000300800 */
        /* <DEDUP_REMOVED lines=16> */
[----:B-1----:R-:W5:Y:S04]  /*4a660*/  LDL.LU.64 R6, [R1+0x1a80] ;  /* 0x001a800001067983 */ /* 0x002f680000300a00 */
[----:B------:R-:W2:Y:S04]  /*4a670*/  LDL.LU.64 R4, [R1+0x1a78] ;  /* 0x001a780001047983 */ /* 0x000ea80000300a00 */
        /* <DEDUP_REMOVED lines=9> */
[----:B-1----:R-:W4:Y:S04]  /*4a710*/  LDL.LU.64 R18, [R1+0x1a70] ;  /* 0x001a700001127983 */ /* 0x002f280000300a00 */
[----:B------:R-:W4:Y:S04]  /*4a720*/  LDL.LU.64 R16, [R1+0x1a68] ;  /* 0x001a680001107983 */ /* 0x000f280000300a00 */
[----:B------:R1:W-:Y:S04]  /*4a730*/  STL.64 [R1+0x1a28], R6 ;  /* 0x001a280601007387 */ /* 0x0003e80000100a00 */
[----:B--2---:R-:W-:Y:S01]  /*4a740*/  STL.64 [R1+0x1a20], R4 ;  /* 0x001a200401007387 */ /* 0x004fe20000100a00 */
[----:B-1----:R-:W-:-:S03]  /*4a750*/  IMAD.MOV.U32 R6, RZ, RZ, R3 ;  /* 0x000000ffff067224 */ /* 0x002fc600078e0003 */
[----:B------:R-:W2:Y:S01]  /*4a760*/  LDL.LU R3, [R1+0x1a60] ;  /* 0x001a600001037983 */ /* 0x000ea20000300800 */
[----:B----4-:R-:W-:Y:S03]  /*4a770*/  HMMA.1688.F32.TF32 R12, R12, R22, R16 ;  /* 0x000000160c0c723c */ /* 0x010fe60000081010 */
[----:B------:R-:W3:Y:S04]  /*4a780*/  LDL.LU.64 R18, [R1+0x1a58] ;  /* 0x001a580001127983 */ /* 0x000ee80000300a00 */
[----:B------:R-:W3:-:S12]  /*4a790*/  LDL.LU.64 R16, [R1+0x1a50] ;  /* 0x001a500001107983 */ /* 0x000ed80000300a00 */
[----:B------:R1:W-:Y:S04]  /*4a7a0*/  STL.64 [R1+0x470], R12 ;  /* 0x0004700c01007387 */ /* 0x0003e80000100a00 */
[----:B------:R4:W-:Y:S04]  /*4a7b0*/  STL.64 [R1+0x478], R14 ;  /* 0x0004780e01007387 */ /* 0x0009e80000100a00 */
[----:B-1----:R-:W5:Y:S04]  /*4a7c0*/  LDL.LU R12, [R1+0x340] ;  /* 0x00034000010c7983 */ /* 0x002f680000300800 */
[----:B------:R-:W5:Y:S04]  /*4a7d0*/  LDL.LU R13, [R1+0x344] ;  /* 0x00034400010d7983 */ /* 0x000f680000300800 */
[----:B----4-:R-:W5:Y:S04]  /*4a7e0*/  LDL.LU R14, [R1+0x348] ;  /* 0x00034800010e7983 */ /* 0x010f680000300800 */
[----:B------:R-:W5:Y:S04]  /*4a7f0*/  LDL.LU R15, [R1+0x34c] ;  /* 0x00034c00010f7983 */ /* 0x000f680000300800 */
[----:B------:R1:W-:Y:S02]  /*4a800*/  STL.64 [R1+0x1a18], R22 ;  /* 0x001a181601007387 */ /* 0x0003e40000100a00 */
[----:B-1----:R-:W-:-:S02]  /*4a810*/  IMAD.MOV.U32 R22, RZ, RZ, R21 ;  /* 0x000000ffff167224 */ /* 0x002fc400078e0015 */
[----:B------:R-:W-:-:S07]  /*4a820*/  IMAD.MOV.U32 R23, RZ, RZ, R20 ;  /* 0x000000ffff177224 */ /* 0x000fce00078e0014 */
[----:B---3--:R-:W-:Y:S01]  /*4a830*/  HMMA.1688.F32.TF32 R20, R16, R22, R24 ;  /* 0x000000161014723c */ /* 0x008fe20000081018 */
[----:B------:R-:W3:Y:S01]  /*4a840*/  LDL.LU.64 R26, [R1+0x1a48] ;  /* 0x001a4800011a7983 */ /* 0x000ee20000300a00 */
[----:B------:R-:W-:-:S15]  /*4a850*/  IMAD.MOV.U32 R7, RZ, RZ, R29 ;  /* 0x000000ffff077224 */ /* 0x000fde00078e001d */
[----:B------:R-:W-:Y:S02]  /*4a860*/  NOP ;  /* 0x0000000000007918 */ /* 0x000fe40000000000 */
[----:B------:R-:W-:Y:S04]  /*4a870*/  STL.64 [R1+0x360], R20 ;  /* 0x0003601401007387 */ /* 0x000fe80000100a00 */
[----:B------:R5:W-:Y:S02]  /*4a880*/  STL.64 [R1+0x368], R22 ;  /* 0x0003681601007387 */ /* 0x000be40000100a00 */
[----:B-----5:R-:W-:Y:S02]  /*4a890*/  HMMA.1688.F32.TF32 R20, R16, R6, R12 ;  /* 0x000000061014723c */ /* 0x020fe4000008100c */
[----:B------:R-:W4:-:S15]  /*4a8a0*/  LDL.64 R14, [R1+0x18] ;  /* 0x00001800010e7983 */ /* 0x000f1e0000100a00 */
[----:B------:R-:W-:Y:S02]  /*4a8b0*/  NOP ;  /* 0x0000000000007918 */ /* 0x000fe40000000000 */
[----:B------:R-:W-:Y:S04]  /*4a8c0*/  STL.64 [R1+0x350], R20 ;  /* 0x0003501401007387 */ /* 0x000fe80000100a00 */
[----:B------:R-:W-:Y:S04]  /*4a8d0*/  STL.64 [R1+0x358], R22 ;  /* 0x0003581601007387 */ /* 0x000fe80000100a00 */
[----:B------:R-:W5:Y:S01]  /*4a8e0*/  LDL.LU R24, [R1+0x200] ;  /* 0x0002000001187983 */ /* 0x000f620000300800 */
[----:B---3--:R-:W-:-:S15]  /*4a8f0*/  HMMA.1688.F32.TF32 R4, R16, R26, R8 ;  /* 0x0000001a1004723c */ /* 0x008fde0000081008 */
[----:B------:R-:W-:-:S04]  /*4a900*/  NOP ;  /* 0x0000000000007918 */ /* 0x000fc80000000000 */
[----:B------:R-:W-:Y:S04]  /*4a910*/  STL.64 [R1+0x340], R4 ;  /* 0x0003400401007387 */ /* 0x000fe80000100a00 */
[----:B------:R-:W-:Y:S04]  /*4a920*/  STL.64 [R1+0x348], R6 ;  /* 0x0003480601007387 */ /* 0x000fe80000100a00 */
[----:B------:R-:W5:Y:S04]  /*4a930*/  LDL.LU R25, [R1+0x204] ;  /* 0x0002040001197983 */ /* 0x000f680000300800 */
[----:B------:R-:W3:Y:S04]  /*4a940*/  LDL.LU R26, [R1+0x208] ;  /* 0x00020800011a7983 */ /* 0x000ee80000300800 */
[----:B------:R-:W3:Y:S04]  /*4a950*/  LDL.LU R27, [R1+0x20c] ;  /* 0x00020c00011b7983 */ /* 0x000ee80000300800 */
[----:B---3--:R-:W-:Y:S04]  /*4a960*/  STL.64 [R1+0x19b0], R26 ;  /* 0x0019b01a01007387 */ /* 0x008fe80000100a00 */
[----:B-----5:R1:W-:Y:S04]  /*4a970*/  STL.64 [R1+0x19a8], R24 ;  /* 0x0019a81801007387 */ /* 0x0203e80000100a00 */
        /* <DEDUP_REMOVED lines=8> */
[----:B--2---:R1:W-:Y:S04]  /*4aa00*/  STL.64 [R1+0x1a38], R22 ;  /* 0x001a381601007387 */ /* 0x0043e80000100a00 */
[----:B------:R-:W-:Y:S04]  /*4aa10*/  STL.64 [R1+0x1a30], R20 ;  /* 0x001a301401007387 */ /* 0x000fe80000100a00 */
[----:B------:R-:W2:Y:S04]  /*4aa20*/  LDL.LU R4, [R1+0x300] ;  /* 0x0003000001047983 */ /* 0x000ea80000300800 */
[----:B------:R-:W2:Y:S04]  /*4aa30*/  LDL.LU R5, [R1+0x304] ;  /* 0x0003040001057983 */ /* 0x000ea80000300800 */
[----:B------:R-:W2:Y:S04]  /*4aa40*/  LDL.LU R6, [R1+0x308] ;  /* 0x0003080001067983 */ /* 0x000ea80000300800 */
[----:B------:R-:W2:Y:S04]  /*4aa50*/  LDL.LU R7, [R1+0x30c] ;  /* 0x00030c0001077983 */ /* 0x000ea80000300800 */
[----:B------:R-:W2:Y:S04]  /*4aa60*/  LDL.LU R8, [R1+0x310] ;  /* 0x0003100001087983 */ /* 0x000ea80000300800 */
[----:B------:R-:W2:Y:S04]  /*4aa70*/  LDL.LU R9, [R1+0x314] ;  /* 0x0003140001097983 */ /* 0x000ea80000300800 */
[----:B------:R-:W2:Y:S04]  /*4aa80*/  LDL.LU R10, [R1+0x318] ;  /* 0x00031800010a7983 */ /* 0x000ea80000300800 */
[----:B------:R-:W2:Y:S04]  /*4aa90*/  LDL.LU R11, [R1+0x31c] ;  /* 0x00031c00010b7983 */ /* 0x000ea80000300800 */
[----:B-1----:R-:W2:Y:S04]  /*4aaa0*/  LDL.64 R22, [R1+0x8] ;  /* 0x0000080001167983 */ /* 0x002ea80000100a00 */
[----:B-----5:R1:W-:Y:S04]  /*4aab0*/  STL.64 [R1+0x19c0], R26 ;  /* 0x0019c01a01007387 */ /* 0x0203e80000100a00 */
[----:B---3--:R-:W-:Y:S04]  /*4aac0*/  STL.64 [R1+0x19b8], R24 ;  /* 0x0019b81801007387 */ /* 0x008fe80000100a00 */
[----:B-1----:R-:W3:Y:S04]  /*4aad0*/  LDL.64 R26, [R1+0x28] ;  /* 0x00002800011a7983 */ /* 0x002ee80000100a00 */
[----:B---3--:R1:W-:Y:S04]  /*4aae0*/  STL.64 [R1+0x19d8], R26 ;  /* 0x0019d81a01007387 */ /* 0x0083e80000100a00 */
[----:B-1----:R-:W3:Y:S04]  /*4aaf0*/  LDL.64 R26, [R1+0x38] ;  /* 0x00003800011a7983 */ /* 0x002ee80000100a00 */
[----:B---3--:R1:W-:Y:S04]  /*4ab00*/  STL.64 [R1+0x19e8], R26 ;  /* 0x0019e81a01007387 */ /* 0x0083e80000100a00 */
[----:B-1----:R-:W3:Y:S04]  /*4ab10*/  LDL.64 R26, [R1+0x48] ;  /* 0x00004800011a7983 */ /* 0x002ee80000100a00 */
[----:B---3--:R1:W-:Y:S04]  /*4ab20*/  STL.64 [R1+0x1a10], R26 ;  /* 0x001a101a01007387 */ /* 0x0083e80000100a00 */
[----:B------:R-:W3:Y:S04]  /*4ab30*/  LDL.LU R24, [R1+0x320] ;  /* 0x0003200001187983 */ /* 0x000ee80000300800 */
[----:B------:R-:W3:Y:S04]  /*4ab40*/  LDL.LU R25, [R1+0x324] ;  /* 0x0003240001197983 */ /* 0x000ee80000300800 */
[----:B-1----:R-:W3:Y:S04]  /*4ab50*/  LDL.LU R26, [R1+0x328] ;  /* 0x00032800011a7983 */ /* 0x002ee80000300800 */
[----:B------:R-:W3:Y:S01]  /*4ab60*/  LDL.LU R27, [R1+0x32c] ;  /* 0x00032c00011b7983 */ /* 0x000ee20000300800 */
[----:B----4-:R-:W-:Y:S01]  /*4ab70*/  MOV R21, R14 ;  /* 0x0000000e00157202 */ /* 0x010fe20000000f00 */
        /* <DEDUP_REMOVED lines=11> */
[----:B------:R-:W5:Y:S04]  /*4ac30*/  LDL.LU R14, [R1+0x118] ;  /* 0x00011800010e7983 */ /* 0x000f680000300800 */
[----:B------:R-:W5:Y:S01]  /*4ac40*/  LDL.LU R15, [R1+0x11c] ;  /* 0x00011c00010f7983 */ /* 0x000f620000300800 */
[----:B--2---:R-:W-:Y:S03]  /*4ac50*/  HMMA.1688.F32.TF32 R8, R16, R22, R8 ;  /* 0x000000161008723c */ /* 0x004fe60000081008 */
[----:B-----5:R1:W-:Y:S04]  /*4ac60*/  STL.64 [R1+0x1938], R14 ;  /* 0x0019380e01007387 */ /* 0x0203e80000100a00 */
[----:B---3--:R2:W-:Y:S01]  /*4ac70*/  STL.64 [R1+0x1930], R12 ;  /* 0x0019300c01007387 */ /* 0x0085e20000100a00 */
[----:B-1----:R-:W-:-:S02]  /*4ac80*/  IMAD.MOV.U32 R14, RZ, RZ, R21 ;  /* 0x000000ffff0e7224 */ /* 0x002fc400078e0015 */
[----:B------:R-:W-:-:S05]  /*4ac90*/  IMAD.MOV.U32 R15, RZ, RZ, R20 ;  /* 0x000000ffff0f7224 */ /* 0x000fca00078e0014 */
[----:B------:R1:W-:Y:S04]  /*4aca0*/  STL.64 [R1+0x19e0], R14 ;  /* 0x0019e00e01007387 */ /* 0x0003e80000100a00 */
[----:B--2---:R-:W2:Y:S04]  /*4acb0*/  LDL.LU R12, [R1+0x240] ;  /* 0x00024000010c7983 */ /* 0x004ea80000300800 */
        /* <DEDUP_REMOVED lines=12> */
[----:B------:R-:W-:-:S02]  /*4ad80*/  IMAD.MOV.U32 R9, RZ, RZ, R22 ;  /* 0x000000ffff097224 */ /* 0x000fc400078e0016 */
[----:B------:R-:W-:Y:S02]  /*4ad90*/  IMAD.MOV.U32 R8, RZ, RZ, R23 ;  /* 0x000000ffff087224 */ /* 0x000fe400078e0017 */
[----:B------:R-:W5:Y:S04]  /*4ada0*/  LDL.LU.64 R22, [R1+0x1a38] ;  /* 0x001a380001167983 */ /* 0x000f680000300a00 */
[----:B------:R-:W5:Y:S01]  /*4adb0*/  LDL.LU.64 R20, [R1+0x1a30] ;  /* 0x001a300001147983 */ /* 0x000f620000300a00 */
[----:B---3--:R-:W-:-:S15]  /*4adc0*/  HMMA.1688.F32.TF32 R4, R16, R10, R4 ;  /* 0x0000000a1004723c */ /* 0x008fde0000081004 */
[----:B------:R-:W-:-:S04]  /*4add0*/  NOP ;  /* 0x0000000000007918 */ /* 0x000fc80000000000 */
[----:B------:R-:W-:Y:S04]  /*4ade0*/  STL.64 [R1+0x310], R4 ;  /* 0x0003100401007387 */ /* 0x000fe80000100a00 */
[----:B------:R1:W-:Y:S04]  /*4adf0*/  STL.64 [R1+0x318], R6 ;  /* 0x0003180601007387 */ /* 0x0003e80000100a00 */
[----:B-1----:R-:W5:Y:S04]  /*4ae00*/  LDL.LU.64 R6, [R1+0x1a28] ;  /* 0x001a280001067983 */ /* 0x002f680000300a00 */
[----:B------:R-:W3:Y:S01]  /*4ae10*/  LDL.LU.64 R4, [R1+0x1a20] ;  /* 0x001a200001047983 */ /* 0x000ee20000300a00 */
[----:B-----5:R-:W-:-:S15]  /*4ae20*/  HMMA.1688.F32.TF32 R20, R16, R6, R20 ;  /* 0x000000061014723c */ /* 0x020fde0000081014 */
[----:B------:R-:W-:-:S04]  /*4ae30*/  NOP ;  /* 0x0000000000007918 */ /* 0x000fc80000000000 */
[----:B------:R-:W-:Y:S04]  /*4ae40*/  STL.64 [R1+0x300], R20 ;  /* 0x0003001401007387 */ /* 0x000fe80000100a00 */
[----:B------:R1:W-:Y:S04]  /*4ae50*/  STL.64 [R1+0x308], R22 ;  /* 0x0003081601007387 */ /* 0x0003e80000100a00 */
[----:B-1----:R-:W4:Y:S04]  /*4ae60*/  LDL.LU.64 R22, [R1+0x1a18] ;  /* 0x001a180001167983 */ /* 0x002f280000300a00 */
[----:B------:R-:W-:Y:S04]  /*4ae70*/  STL.64 [R1+0x19d0], R6 ;  /* 0x0019d00601007387 */ /* 0x000fe80000100a00 */
[----:B---3--:R1:W-:Y:S04]  /*4ae80*/  STL.64 [R1+0x19c8], R4 ;  /* 0x0019c80401007387 */ /* 0x0083e80000100a00 */
[----:B-1----:R-:W3:Y:S04]  /*4ae90*/  LDL.LU R4, [R1+0x230] ;  /* 0x0002300001047983 */ /* 0x002ee80000300800 */
[----:B------:R-:W3:Y:S04]  /*4aea0*/  LDL.LU R5, [R1+0x234] ;  /* 0x0002340001057983 */ /* 0x000ee80000300800 */
[----:B------:R-:W3:Y:S04]  /*4aeb0*/  LDL.LU R6, [R1+0x238] ;  /* 0x0002380001067983 */ /* 0x000ee80000300800 */
[----:B------:R-:W3:Y:S01]  /*4aec0*/  LDL.LU R7, [R1+0x23c] ;  /* 0x00023c0001077983 */ /* 0x000ee20000300800 */
[----:B----4-:R-:W-:Y:S03]  /*4aed0*/  HMMA.1688.F32.TF32 R16, R16, R22, R24 ;  /* 0x000000161010723c */ /* 0x010fe60000081018 */
[----:B------:R-:W2:Y:S01]  /*4aee0*/  LDL.LU.64 R26, [R1+0x1a10] ;  /* 0x001a1000011a7983 */ /* 0x000ea20000300a00 */
[----:B------:R-:W-:-:S02]  /*4aef0*/  IMAD.MOV.U32 R25, RZ, RZ, R22 ;  /* 0x000000ffff197224 */ /* 0x000fc400078e0016 */
[----:B------:R-:W-:-:S13]  /*4af00*/  IMAD.MOV.U32 R24, RZ, RZ, R23 ;  /* 0x000000ffff187224 */ /* 0x000fda00078e0017 */
[----:B------:R-:W-:Y:S04]  /*4af10*/  STL.64 [R1+0x260], R16 ;  /* 0x0002601001007387 */ /* 0x000fe80000100a00 */
[----:B------:R1:W-:Y:S04]  /*4af20*/  STL.64 [R1+0x268], R18 ;  /* 0x0002681201007387 */ /* 0x0003e80000100a00 */
[----:B------:R-:W2:Y:S04]  /*4af30*/  LDL.LU.64 R22, [R1+0x1a08] ;  /* 0x001a080001167983 */ /* 0x000ea80000300a00 */
[----:B------:R-:W2:Y:S01]  /*4af40*/  LDL.LU.64 R20, [R1+0x1a00] ;  /* 0x001a000001147983 */ /* 0x000ea20000300a00 */
[----:B-1----:R-:W-:-:S02]  /*4af50*/  IMAD.MOV.U32 R18, RZ, RZ, R25 ;  /* 0x000000ffff127224 */ /* 0x002fc400078e0019 */
[----:B------:R-:W-:-:S05]  /*4af60*/  IMAD.MOV.U32 R19, RZ, RZ, R24 ;  /* 0x000000ffff137224 */ /* 0x000fca00078e0018 */
[----:B------:R1:W-:Y:S02]  /*4af70*/  STL.64 [R1+0x19a0], R18 ;  /* 0x0019a01201007387 */ /* 0x0003e40000100a00 */
[----:B-1----:R-:W-:Y:S01]  /*4af80*/  IMAD.MOV.U32 R18, RZ, RZ, R9 ;  /* 0x000000ffff127224 */ /* 0x002fe200078e0009 */
[----:B------:R-:W-:Y:S01]  /*4af90*/  MOV R19, R8 ;  /* 0x0000000800137202 */ /* 0x000fe20000000f00 */
        /* <DEDUP_REMOVED lines=33> */
[----:B------:R1:W-:Y:S02]  /*4b1b0*/  STL.64 [R1+0x1948], R14 ;  /* 0x0019480e01007387 */ /* 0x0003e40000100a00 */
[----:B-1----:R-:W-:-:S02]  /*4b1c0*/  IMAD.MOV.U32 R14, RZ, RZ, R17 ;  /* 0x000000ffff0e7224 */ /* 0x002fc400078e0011 */
[----:B------:R-:W-:-:S05]  /*4b1d0*/  IMAD.MOV.U32 R15, RZ, RZ, R16 ;  /* 0x000000ffff0f7224 */ /* 0x000fca00078e0010 */
[----:B------:R1:W-:Y:S02]  /*4b1e0*/  STL.64 [R1+0x1960], R14 ;  /* 0x0019600e01007387 */ /* 0x0003e40000100a00 */
[----:B-1----:R-:W-:Y:S02]  /*4b1f0*/  IMAD.MOV.U32 R14, RZ, RZ, R13 ;  /* 0x000000ffff0e7224 */ /* 0x002fe400078e000d */
[----:B------:R-:W-:-:S05]  /*4b200*/  IMAD.MOV.U32 R15, RZ, RZ, R12 ;  /* 0x000000ffff0f7224 */ /* 0x000fca00078e000c */
[----:B------:R1:W-:Y:S04]  /*4b210*/  STL.64 [R1+0x1978], R14 ;  /* 0x0019780e01007387 */ /* 0x0003e80000100a00 */
[----:B------:R-:W5:Y:S04]  /*4b220*/  LDL.LU R12, [R1+0x210] ;  /* 0x00021000010c7983 */ /* 0x000f680000300800 */
[----:B------:R-:W5:Y:S04]  /*4b230*/  LDL.LU R13, [R1+0x214] ;  /* 0x00021400010d7983 */ /* 0x000f680000300800 */
[----:B-1----:R-:W5:Y:S04]  /*4b240*/  LDL.LU R14, [R1+0x218] ;  /* 0x00021800010e7983 */ /* 0x002f680000300800 */
[----:B------:R-:W5:Y:S02]  /*4b250*/  LDL.LU R15, [R1+0x21c] ;  /* 0x00021c00010f7983 */ /* 0x000f640000300800 */
[C---:B-----5:R-:W-:Y:S08]  /*4b260*/  HMMA.1688.F32.TF32 R16, R20.reuse, R18, R12 ;  /* 0x000000121410723c */ /* 0x060ff0000008100c */
[----:B--2---:R-:W-:Y:S11]  /*4b270*/  HMMA.1688.F32.TF32 R12, R20, R10, R24 ;  /* 0x0000000a140c723c */ /* 0x004ff60000081018 */
[----:B------:R1:W-:Y:S04]  /*4b280*/  STL.64 [R1+0x220], R16 ;  /* 0x0002201001007387 */ /* 0x0003e80000100a00 */
[----:B------:R2:W-:Y:S04]  /*4b290*/  STL.64 [R1+0x228], R18 ;  /* 0x0002281201007387 */ /* 0x0005e80000100a00 */
[----:B-1----:R-:W3:Y:S04]  /*4b2a0*/  LDL.LU R16, [R1+0x1f0] ;  /* 0x0001f00001107983 */ /* 0x002ee80000300800 */
[----:B------:R-:W-:Y:S04]  /*4b2b0*/  STL.64 [R1+0x210], R12 ;  /* 0x0002100c01007387 */ /* 0x000fe80000100a00 */
        /* <DEDUP_REMOVED lines=8> */
[----:B------:R1:W-:Y:S04]  /*4b340*/  STL.64 [R1+0x1928], R10 ;  /* 0x0019280a01007387 */ /* 0x0003e80000100a00 */
[----:B-1----:R-:W5:Y:S01]  /*4b350*/  LDL.64 R10, [R1+0x8] ;  /* 0x00000800010a7983 */ /* 0x002f620000100a00 */
[----:B------:R-:W-:Y:S01]  /*4b360*/  IMAD.MOV.U32 R15, RZ, RZ, R8 ;  /* 0x000000ffff0f7224 */ /* 0x000fe200078e0008 */
[----:B------:R-:W-:-:S02]  /*4b370*/  MOV R14, R9 ;  /* 0x00000009000e7202 */ /* 0x000fc40000000f00 */
[----:B-----5:R1:W-:Y:S04]  /*4b380*/  STL.64 [R1+0x1940], R10 ;  /* 0x0019400a01007387 */ /* 0x0203e80000100a00 */
[----:B------:R-:W5:Y:S04]  /*4b390*/  LDL.LU R8, [R1+0x120] ;  /* 0x0001200001087983 */ /* 0x000f680000300800 */
[----:B------:R-:W5:Y:S04]  /*4b3a0*/  LDL.LU R9, [R1+0x124] ;  /* 0x0001240001097983 */ /* 0x000f680000300800 */
[----:B-1----:R-:W2:Y:S04]  /*4b3b0*/  LDL.LU R10, [R1+0x128] ;  /* 0x00012800010a7983 */ /* 0x002ea80000300800 */
        /* <DEDUP_REMOVED lines=24> */
[----:B-1----:R-:W3:Y:S04]  /*4b540*/  LDL.LU.64 R18, [R1+0x19a0] ;  /* 0x0019a00001127983 */ /* 0x002ee80000300a00 */
[----:B------:R-:W-:Y:S04]  /*4b550*/  STL.64 [R1+0x1920], R6 ;  /* 0x0019200601007387 */ /* 0x000fe80000100a00 */
[----:B----4-:R1:W-:Y:S04]  /*4b560*/  STL.64 [R1+0x1918], R4 ;  /* 0x0019180401007387 */ /* 0x0103e80000100a00 */
[----:B-1----:R-:W4:Y:S04]  /*4b570*/  LDL.LU R4, [R1+0x100] ;  /* 0x0001000001047983 */ /* 0x002f280000300800 */
[----:B------:R-:W4:Y:S04]  /*4b580*/  LDL.LU R5, [R1+0x104] ;  /* 0x0001040001057983 */ /* 0x000f280000300800 */
[----:B------:R-:W4:Y:S04]  /*4b590*/  LDL.LU R6, [R1+0x108] ;  /* 0x0001080001067983 */ /* 0x000f280000300800 */
[----:B------:R-:W4:Y:S01]  /*4b5a0*/  LDL.LU R7, [R1+0x10c] ;  /* 0x00010c0001077983 */ /* 0x000f220000300800 */
[----:B---3--:R-:W-:Y:S03]  /*4b5b0*/  HMMA.1688.F32.TF32 R20, R20, R18, R24 ;  /* 0x000000121414723c */ /* 0x008fe60000081018 */
[----:B------:R-:W2:Y:S04]  /*4b5c0*/  LDL.LU.64 R26, [R1+0x1998] ;  /* 0x00199800011a7983 */ /* 0x000ea80000300a00 */
[----:B------:R-:W2:-:S12]  /*4b5d0*/  LDL.LU.64 R24, [R1+0x1990] ;  /* 0x0019900001187983 */ /* 0x000e980000300a00 */
        /* <DEDUP_REMOVED lines=42> */
[----:B------:R-:W-:Y:S04]  /*4b880*/  STL.64 [R1+0x110], R4 ;  /* 0x0001100401007387 */ /* 0x000fe80000100a00 */
[----:B------:R1:W-:Y:S04]  /*4b890*/  STL.64 [R1+0x118], R6 ;  /* 0x0001180601007387 */ /* 0x0003e80000100a00 */
[----:B-1----:R-:W2:Y:S04]  /*4b8a0*/  LDL.LU.64 R6, [R1+0x1920] ;  /* 0x0019200001067983 */ /* 0x002ea80000300a00 */
[----:B------:R-:W3:Y:S04]  /*4b8b0*/  LDL.LU.64 R4, [R1+0x1918] ;  /* 0x0019180001047983 */ /* 0x000ee80000300a00 */
[----:B------:R1:W-:Y:S04]  /*4b8c0*/  STL.64 [R1+0x1910], R10 ;  /* 0x0019100a01007387 */ /* 0x0003e80000100a00 */
[----:B------:R-:W4:Y:S04]  /*4b8d0*/  LDL.LU R8, [R1+0xf0] ;  /* 0x0000f00001087983 */ /* 0x000f280000300800 */
[----:B------:R-:W4:Y:S04]  /*4b8e0*/  LDL.LU R9, [R1+0xf4] ;  /* 0x0000f40001097983 */ /* 0x000f280000300800 */
[----:B-1----:R-:W4:Y:S04]  /*4b8f0*/  LDL.LU R10, [R1+0xf8] ;  /* 0x0000f800010a7983 */ /* 0x002f280000300800 */
[----:B------:R-:W4:Y:S04]  /*4b900*/  LDL.LU R11, [R1+0xfc] ;  /* 0x0000fc00010b7983 */ /* 0x000f280000300800 */
[----:B--2---:R-:W-:Y:S04]  /*4b910*/  STL.64 [R1+0x18c0], R6 ;  /* 0x0018c00601007387 */ /* 0x004fe80000100a00 */
[----:B---3--:R5:W-:Y:S01]  /*4b920*/  STL.64 [R1+0x18b8], R4 ;  /* 0x0018b80401007387 */ /* 0x008be20000100a00 */
[C---:B----4-:R-:W-:Y:S08]  /*4b930*/  HMMA.1688.F32.TF32 R8, R24.reuse, R6, R8 ;  /* 0x000000061808723c */ /* 0x050ff00000081008 */
[----:B-----5:R-:W-:Y:S01]  /*4b940*/  HMMA.1688.F32.TF32 R4, R24, R18, R20 ;  /* 0x000000121804723c */ /* 0x020fe20000081014 */
[----:B------:R-:W-:Y:S04]  /*4b950*/  LDS R22, [R0+UR10+0x9b280] ;  /* 0x09b2800a00167984 */ /* 0x000fe80008000800 */
[----:B------:R-:W1:Y:S04]  /*4b960*/  LDS R23, [R28+UR10+0x9b280] ;  /* 0x09b2800a1c177984 */ /* 0x000e680008000800 */
[----:B------:R-:W-:Y:S04]  /*4b970*/  LDS R20, [R0+UR10+0x9a280] ;  /* 0x09a2800a00147984 */ /* 0x000fe80008000800 */
[----:B------:R-:W2:Y:S04]  /*4b980*/  LDS R21, [R28+UR10+0x9a280] ;  /* 0x09a2800a1c157984 */ /* 0x000ea80008000800 */
[----:B------:R-:W-:Y:S04]  /*4b990*/  LDS R26, [R0+UR10+0x9b300] ;  /* 0x09b3000a001a7984 */ /* 0x000fe80008000800 */
[----:B------:R-:W3:Y:S04]  /*4b9a0*/  LDS R27, [R28+UR10+0x9b300] ;  /* 0x09b3000a1c1b7984 */ /* 0x000ee80008000800 */
[----:B------:R-:W-:Y:S04]  /*4b9b0*/  LDS R24, [R0+UR10+0x9a300] ;  /* 0x09a3000a00187984 */ /* 0x000fe80008000800 */
[----:B------:R-:W4:Y:S04]  /*4b9c0*/  LDS R25, [R28+UR10+0x9a300] ;  /* 0x09a3000a1c197984 */ /* 0x000f280008000800 */
[----:B------:R-:W-:Y:S04]  /*4b9d0*/  LDS R18, [R0+UR10+0x9b200] ;  /* 0x09b2000a00127984 */ /* 0x000fe80008000800 */
[----:B------:R-:W-:Y:S04]  /*4b9e0*/  LDS R19, [R28+UR10+0x9b200] ;  /* 0x09b2000a1c137984 */ /* 0x000fe80008000800 */
[----:B------:R-:W-:Y:S04]  /*4b9f0*/  STL.64 [R1+0x100], R8 ;  /* 0x0001000801007387 */ /* 0x000fe80000100a00 */
[----:B------:R-:W-:Y:S04]  /*4ba00*/  STL.64 [R1+0x108], R10 ;  /* 0x0001080a01007387 */ /* 0x000fe80000100a00 */
[----:B------:R-:W-:Y:S04]  /*4ba10*/  STL.64 [R1+0x3e0], R4 ;  /* 0x0003e00401007387 */ /* 0x000fe80000100a00 */
[----:B------:R-:W-:Y:S04]  /*4ba20*/  STL.64 [R1+0x3e8], R6 ;  /* 0x0003e80601007387 */ /* 0x000fe80000100a00 */
[----:B-1----:R-:W-:Y:S04]  /*4ba30*/  STL.64 [R1+0x18a8], R22 ;  /* 0x0018a81601007387 */ /* 0x002fe80000100a00 */
[----:B--2---:R1:W-:Y:S04]  /*4ba40*/  STL.64 [R1+0x18a0], R20 ;  /* 0x0018a01401007387 */ /* 0x0043e80000100a00 */
[----:B-1----:R-:W2:Y:S04]  /*4ba50*/  LDL.LU R20, [R1+0x380] ;  /* 0x0003800001147983 */ /* 0x002ea80000300800 */
[----:B------:R-:W2:Y:S04]  /*4ba60*/  LDL.LU R21, [R1+0x384] ;  /* 0x0003840001157983 */ /* 0x000ea80000300800 */
[----:B------:R-:W5:Y:S04]  /*4ba70*/  LDL.LU R22, [R1+0x388] ;  /* 0x0003880001167983 */ /* 0x000f680000300800 */
[----:B------:R-:W5:Y:S04]  /*4ba80*/  LDL.LU R23, [R1+0x38c] ;  /* 0x00038c0001177983 */ /* 0x000f680000300800 */
[----:B-----5:R-:W-:Y:S04]  /*4ba90*/  STL.64 [R1+0x18d0], R22 ;  /* 0x0018d01601007387 */ /* 0x020fe80000100a00 */
[----:B--2---:R-:W-:Y:S04]  /*4baa0*/  STL.64 [R1+0x18c8], R20 ;  /* 0x0018c81401007387 */ /* 0x004fe80000100a00 */
        /* <DEDUP_REMOVED lines=10> */
[----:B------:R-:W2:Y:S04]  /*4bb50*/  LDL.LU R8, [R1+0x3d0] ;  /* 0x0003d00001087983 */ /* 0x000ea80000300800 */
[----:B------:R-:W3:Y:S04]  /*4bb60*/  LDL.LU R9, [R1+0x3d4] ;  /* 0x0003d40001097983 */ /* 0x000ee80000300800 */
[----:B------:R-:W3:Y:S04]  /*4bb70*/  LDL.LU R10, [R1+0x3d8] ;  /* 0x0003d800010a7983 */ /* 0x000ee80000300800 */
[----:B------:R-:W3:Y:S04]  /*4bb80*/  LDL.LU R11, [R1+0x3dc] ;  /* 0x0003dc00010b7983 */ /* 0x000ee80000300800 */
[----:B-----5:R1:W-:Y:S04]  /*4bb90*/  STL.64 [R1+0x18f0], R6 ;  /* 0x0018f00601007387 */ /* 0x0203e80000100a00 */
[----:B--2---:R-:W-:Y:S04]  /*4bba0*/  STL.64 [R1+0x18e8], R4 ;  /* 0x0018e80401007387 */ /* 0x004fe80000100a00 */
[----:B-1----:R-:W2:Y:S04]  /*4bbb0*/  LDL.64 R6, [R1+0x28] ;  /* 0x0000280001067983 */ /* 0x002ea80000100a00 */
[----:B--2---:R1:W-:Y:S04]  /*4bbc0*/  STL.64 [R1+0x1900], R6 ;  /* 0x0019000601007387 */ /* 0x0043e80000100a00 */
[----:B-1----:R-:W2:Y:S04]  /*4bbd0*/  LDL.64 R6, [R1+0x38] ;  /* 0x0000380001067983 */ /* 0x002ea80000100a00 */
[----:B--2---:R1:W-:Y:S04]  /*4bbe0*/  STL.64 [R1+0x1908], R6 ;  /* 0x0019080601007387 */ /* 0x0043e80000100a00 */
[----:B------:R-:W2:Y:S04]  /*4bbf0*/  LDL.64 R22, [R1+0x18] ;  /* 0x0000180001167983 */ /* 0x000ea80000100a00 */
[----:B-1----:R-:W5:Y:S04]  /*4bc00*/  LDL.64 R6, [R1+0x48] ;  /* 0x0000480001067983 */ /* 0x002f680000100a00 */
[----:B--2---:R1:W-:Y:S04]  /*4bc10*/  STL.64 [R1+0x18f8], R22 ;  /* 0x0018f81601007387 */ /* 0x0043e80000100a00 */
[----:B------:R-:W2:Y:S04]  /*4bc20*/  LDL.LU R20, [R1+0x3b0] ;  /* 0x0003b00001147983 */ /* 0x000ea80000300800 */
[----:B------:R-:W2:Y:S04]  /*4bc30*/  LDL.LU R21, [R1+0x3b4] ;  /* 0x0003b40001157983 */ /* 0x000ea80000300800 */
[----:B-1----:R-:W2:Y:S04]  /*4bc40*/  LDL.LU R22, [R1+0x3b8] ;  /* 0x0003b80001167983 */ /* 0x002ea80000300800 */
[----:B------:R-:W2:Y:S04]  /*4bc50*/  LDL.LU R23, [R1+0x3bc] ;  /* 0x0003bc0001177983 */ /* 0x000ea80000300800 */
[----:B---3--:R-:W-:Y:S04]  /*4bc60*/  STL.64 [R1+0x1820], R26 ;  /* 0x0018201a01007387 */ /* 0x008fe80000100a00 */
[----:B----4-:R1:W-:Y:S04]  /*4bc70*/  STL.64 [R1+0x1818], R24 ;  /* 0x0018181801007387 */ /* 0x0103e80000100a00 */
[----:B-1----:R-:W3:Y:S04]  /*4bc80*/  LDL.LU R24, [R1+0x270] ;  /* 0x0002700001187983 */ /* 0x002ee80000300800 */
[----:B------:R-:W3:Y:S04]  /*4bc90*/  LDL.LU R25, [R1+0x274] ;  /* 0x0002740001197983 */ /* 0x000ee80000300800 */
[----:B------:R-:W4:Y:S04]  /*4bca0*/  LDL.LU R26, [R1+0x278] ;  /* 0x00027800011a7983 */ /* 0x000f280000300800 */
[----:B------:R-:W4:Y:S04]  /*4bcb0*/  LDL.LU R27, [R1+0x27c] ;  /* 0x00027c00011b7983 */ /* 0x000f280000300800 */
[----:B----4-:R1:W-:Y:S02]  /*4bcc0*/  STL.64 [R1+0x1830], R26 ;  /* 0x0018301a01007387 */ /* 0x0103e40000100a00 */
[----:B-1----:R-:W-:-:S02]  /*4bcd0*/  IMAD.MOV.U32 R26, RZ, RZ, R13 ;  /* 0x000000ffff1a7224 */ /* 0x002fc400078e000d */
[----:B------:R-:W-:Y:S01]  /*4bce0*/  IMAD.MOV.U32 R27, RZ, RZ, R12 ;  /* 0x000000ffff1b7224 */ /* 0x000fe200078e000c */
[----:B------:R-:W-:Y:S04]  /*4bcf0*/  LDS R13, [R28+UR10+0x9a380] ;  /* 0x09a3800a1c0d7984 */ /* 0x000fe80008000800 */
[----:B------:R-:W1:Y:S04]  /*4bd00*/  LDS R12, [R0+UR10+0x9a380] ;  /* 0x09a3800a000c7984 */ /* 0x000e680008000800 */
[----:B---3--:R-:W-:Y:S04]  /*4bd10*/  STL.64 [R1+0x1828], R24 ;  /* 0x0018281801007387 */ /* 0x008fe80000100a00 */
[----:B------:R3:W-:Y:S04]  /*4bd20*/  STL.64 [R1+0x1790], R14 ;  /* 0x0017900e01007387 */ /* 0x0007e80000100a00 */
[----:B-1----:R1:W-:Y:S04]  /*4bd30*/  STL.64 [R1+0x1788], R12 ;  /* 0x0017880c01007387 */ /* 0x0023e80000100a00 */
[----:B---3--:R-:W3:Y:S01]  /*4bd40*/  LDL.LU.64 R14, [R1+0x68] ;  /* 0x00006800010e7983 */ /* 0x008ee20000300a00 */
[----:B-----5:R-:W-:Y:S03]  /*4bd50*/  HMMA.1688.F32.TF32 R8, R16, R6, R8 ;  /* 0x000000061008723c */ /* 0x020fe60000081008 */
[----:B---3--:R3:W-:Y:S04]  /*4bd60*/  STL.64 [R1+0x18b0], R14 ;  /* 0x0018b00e01007387 */ /* 0x0087e80000100a00 */
[----:B-1----:R-:W4:Y:S04]  /*4bd70*/  LDL.LU R12, [R1+0x3c0] ;  /* 0x0003c000010c7983 */ /* 0x002f280000300800 */
[----:B------:R-:W4:Y:S04]  /*4bd80*/  LDL.LU R13, [R1+0x3c4] ;  /* 0x0003c400010d7983 */ /* 0x000f280000300800 */
[----:B---3--:R-:W4:Y:S04]  /*4bd90*/  LDL.LU R14, [R1+0x3c8] ;  /* 0x0003c800010e7983 */ /* 0x008f280000300800 */
[----:B------:R-:W4:Y:S04]  /*4bda0*/  LDL.LU R15, [R1+0x3cc] ;  /* 0x0003cc00010f7983 */ /* 0x000f280000300800 */
[----:B------:R1:W-:Y:S04]  /*4bdb0*/  STL.64 [R1+0x3d0], R8 ;  /* 0x0003d00801007387 */ /* 0x0003e80000100a00 */
[----:B------:R3:W-:Y:S01]  /*4bdc0*/  STL.64 [R1+0x3d8], R10 ;  /* 0x0003d80a01007387 */ /* 0x0007e20000100a00 */
[----:B-1----:R-:W-:-:S03]  /*4bdd0*/  IMAD.MOV.U32 R9, RZ, RZ, R6 ;  /* 0x000000ffff097224 */ /* 0x002fc600078e0006 */
[----:B---3--:R-:W3:Y:S01]  /*4bde0*/  LDL.LU.64 R10, [R1+0x1910] ;  /* 0x00191000010a7983 */ /* 0x008ee20000300a00 */
[----:B------:R-:W-:-:S03]  /*4bdf0*/  IMAD.MOV.U32 R8, RZ, RZ, R7 ;  /* 0x000000ffff087224 */ /* 0x000fc600078e0007 */
        /* <DEDUP_REMOVED lines=9> */
[----:B----4-:R-:W-:Y:S01]  /*4be90*/  IMAD.MOV.U32 R15, RZ, RZ, R6 ;  /* 0x000000ffff0f7224 */ /* 0x010fe200078e0006 */
        /* <DEDUP_REMOVED lines=9> */
[----:B------:R-:W-:Y:S04]  /*4bf30*/  STL.64 [R1+0x3a0], R4 ;  /* 0x0003a00401007387 */ /* 0x000fe80000100a00 */
[----:B------:R1:W-:Y:S04]  /*4bf40*/  STL.64 [R1+0x3a8], R6 ;  /* 0x0003a80601007387 */ /* 0x0003e80000100a00 */
[----:B-1----:R-:W2:Y:S04]  /*4bf50*/  LDL.LU.64 R6, [R1+0x18e0] ;  /* 0x0018e00001067983 */ /* 0x002ea80000300a00 */
[----:B------:R-:W2:Y:S01]  /*4bf60*/  LDL.LU.64 R4, [R1+0x18d8] ;  /* 0x0018d80001047983 */ /* 0x000ea20000300a00 */
[----:B------:R-:W-:-:S02]  /*4bf70*/  IMAD.MOV.U32 R25, RZ, RZ, R22 ;  /* 0x000000ffff197224 */ /* 0x000fc400078e0016 */
[----:B------:R-:W-:Y:S02]  /*4bf80*/  IMAD.MOV.U32 R24, RZ, RZ, R23 ;  /* 0x000000ffff187224 */ /* 0x000fe400078e0017 */
[----:B------:R-:W3:Y:S04]  /*4bf90*/  LDL.LU.64 R22, [R1+0x18d0] ;  /* 0x0018d00001167983 */ /* 0x000ee80000300a00 */
[----:B------:R-:W3:Y:S01]  /*4bfa0*/  LDL.LU.64 R20, [R1+0x18c8] ;  /* 0x0018c80001147983 */ /* 0x000ee20000300a00 */
[C---:B--2---:R-:W-:Y:S08]  /*4bfb0*/  HMMA.1688.F32.TF32 R4, R16.reuse, R26, R4 ;  /* 0x0000001a1004723c */ /* 0x044ff00000081004 */
[----:B---3--:R-:W-:Y:S11]  /*4bfc0*/  HMMA.1688.F32.TF32 R20, R16, R10, R20 ;  /* 0x0000000a1014723c */ /* 0x008ff60000081014 */
[----:B------:R-:W-:Y:S04]  /*4bfd0*/  STL.64 [R1+0x390], R4 ;  /* 0x0003900401007387 */ /* 0x000fe80000100a00 */
[----:B------:R1:W-:Y:S04]  /*4bfe0*/  STL.64 [R1+0x398], R6 ;  /* 0x0003980601007387 */ /* 0x0003e80000100a00 */
[----:B-1----:R-:W2:Y:S04]  /*4bff0*/  LDL.LU.64 R6, [R1+0x18c0] ;  /* 0x0018c00001067983 */ /* 0x002ea80000300a00 */
[----:B------:R-:W3:Y:S04]  /*4c000*/  LDL.LU.64 R4, [R1+0x18b8] ;  /* 0x0018b80001047983 */ /* 0x000ee80000300a00 */
        /* <DEDUP_REMOVED lines=8> */
[----:B------:R-:W-:-:S05]  /*4c090*/  IMAD.MOV.U32 R27, RZ, RZ, R12 ;  /* 0x000000ffff1b7224 */ /* 0x000fca00078e000c */
[----:B------:R-:W-:Y:S04]  /*4c0a0*/  STL.64 [R1+0x1888], R26 ;  /* 0x0018881a01007387 */ /* 0x000fe80000100a00 */
[----:B------:R-:W2:Y:S04]  /*4c0b0*/  LDL.LU R12, [R1+0x370] ;  /* 0x00037000010c7983 */ /* 0x000ea80000300800 */
[----:B------:R1:W-:Y:S04]  /*4c0c0*/  STL.64 [R1+0x2f0], R20 ;  /* 0x0002f01401007387 */ /* 0x0003e80000100a00 */
[----:B------:R4:W-:Y:S04]  /*4c0d0*/  STL.64 [R1+0x2f8], R22 ;  /* 0x0002f81601007387 */ /* 0x0009e80000100a00 */
[----:B------:R-:W2:Y:S04]  /*4c0e0*/  LDL.LU R13, [R1+0x374] ;  /* 0x00037400010d7983 */ /* 0x000ea80000300800 */
[----:B------:R-:W2:Y:S04]  /*4c0f0*/  LDL.LU R14, [R1+0x378] ;  /* 0x00037800010e7983 */ /* 0x000ea80000300800 */
[----:B------:R-:W2:Y:S04]  /*4c100*/  LDL.LU R15, [R1+0x37c] ;  /* 0x00037c00010f7983 */ /* 0x000ea80000300800 */
[----:B-1----:R-:W5:Y:S04]  /*4c110*/  LDL.LU R20, [R1+0x2e0] ;  /* 0x0002e00001147983 */ /* 0x002f680000300800 */
[----:B------:R-:W5:Y:S04]  /*4c120*/  LDL.LU R21, [R1+0x2e4] ;  /* 0x0002e40001157983 */ /* 0x000f680000300800 */
[----:B----4-:R-:W5:Y:S04]  /*4c130*/  LDL.LU R22, [R1+0x2e8] ;  /* 0x0002e80001167983 */ /* 0x010f680000300800 */
[----:B------:R-:W5:Y:S01]  /*4c140*/  LDL.LU R23, [R1+0x2ec] ;  /* 0x0002ec0001177983 */ /* 0x000f620000300800 */
[----:B------:R-:W-:-:S03]  /*4c150*/  IMAD.MOV.U32 R27, RZ, RZ, R8 ;  /* 0x000000ffff1b7224 */ /* 0x000fc600078e0008 */
[----:B------:R1:W-:Y:S01]  /*4c160*/  STL.64 [R1+0x1838], R10 ;  /* 0x0018380a01007387 */ /* 0x0003e20000100a00 */
[----:B------:R-:W-:-:S03]  /*4c170*/  IMAD.MOV.U32 R26, RZ, RZ, R9 ;  /* 0x000000ffff1a7224 */ /* 0x000fc600078e0009 */
        /* <DEDUP_REMOVED lines=16> */
[C---:B------:R-:W-:Y:S03]  /*4c280*/  HMMA.1688.F32.TF32 R12, R16.reuse, R6, R12 ;  /* 0x00000006100c723c */ /* 0x040fe6000008100c */
        /* <DEDUP_REMOVED lines=14> */
[----:B-1----:R-:W5:Y:S02]  /*4c370*/  LDL.LU.64 R14, [R1+0x18b0] ;  /* 0x0018b000010e7983 */ /* 0x002f640000300a00 */
[----:B-----5:R-:W-:Y:S02]  /*4c380*/  HMMA.1688.F32.TF32 R16, R16, R14, R20 ;  /* 0x0000000e1010723c */ /* 0x020fe40000081014 */
[----:B------:R-:W2:Y:S04]  /*4c390*/  LDL.LU.64 R22, [R1+0x18a8] ;  /* 0x0018a80001167983 */ /* 0x000ea80000300a00 */
[----:B------:R-:W2:-:S13]  /*4c3a0*/  LDL.LU.64 R20, [R1+0x18a0] ;  /* 0x0018a00001147983 */ /* 0x000e9a0000300a00 */
        /* <DEDUP_REMOVED lines=31> */
[----:B------:R-:W5:-:S15]  /*4c5a0*/  LDL.LU.64 R10, [R1+0x1838] ;  /* 0x00183800010a7983 */ /* 0x000f5e0000300a00 */
[----:B------:R-:W-:Y:S02]  /*4c5b0*/  NOP ;  /* 0x0000000000007918 */ /* 0x000fe40000000000 */
[----:B------:R-:W-:Y:S04]  /*4c5c0*/  STL.64 [R1+0x2a0], R24 ;  /* 0x0002a01801007387 */ /* 0x000fe80000100a00 */
[----:B------:R1:W-:Y:S04]  /*4c5d0*/  STL.64 [R1+0x2a8], R26 ;  /* 0x0002a81a01007387 */ /* 0x0003e80000100a00 */
[----:B-1----:R-:W2:Y:S04]  /*4c5e0*/  LDL.LU.64 R26, [R1+0x1830] ;  /* 0x00183000011a7983 */ /* 0x002ea80000300a00 */
[----:B------:R-:W2:Y:S01]  /*4c5f0*/  LDL.LU.64 R24, [R1+0x1828] ;  /* 0x0018280001187983 */ /* 0x000ea20000300a00 */
[C---:B-----5:R-:W-:Y:S03]  /*4c600*/  HMMA.1688.F32.TF32 R16, R20.reuse, R10, R16 ;  /* 0x0000000a1410723c */ /* 0x060fe60000081010 */
[----:B------:R2:W-:Y:S05]  /*4c610*/  STL.64 [R1+0x17c0], R10 ;  /* 0x0017c00a01007387 */ /* 0x0005ea0000100a00 */
[C---:B--2---:R-:W-:Y:S11]  /*4c620*/  HMMA.1688.F32.TF32 R8, R20.reuse, R6, R24 ;  /* 0x000000061408723c */ /* 0x044ff60000081018 */
[----:B------:R1:W-:Y:S04]  /*4c630*/  STL.64 [R1+0x290], R16 ;  /* 0x0002901001007387 */ /* 0x0003e80000100a00 */
[----:B------:R2:W-:Y:S04]  /*4c640*/  STL.64 [R1+0x298], R18 ;  /* 0x0002981201007387 */ /* 0x0005e80000100a00 */
[----:B-1----:R-:W4:Y:S04]  /*4c650*/  LDL.LU R16, [R1+0x1d0] ;  /* 0x0001d00001107983 */ /* 0x002f280000300800 */
[----:B------:R-:W-:Y:S04]  /*4c660*/  STL.64 [R1+0x280], R8 ;  /* 0x0002800801007387 */ /* 0x000fe80000100a00 */
[----:B------:R1:W-:Y:S04]  /*4c670*/  STL.64 [R1+0x288], R10 ;  /* 0x0002880a01007387 */ /* 0x0003e80000100a00 */
[----:B------:R-:W4:Y:S04]  /*4c680*/  LDL.LU R17, [R1+0x1d4] ;  /* 0x0001d40001117983 */ /* 0x000f280000300800 */
[----:B--2---:R-:W4:Y:S04]  /*4c690*/  LDL.LU R18, [R1+0x1d8] ;  /* 0x0001d80001127983 */ /* 0x004f280000300800 */
[----:B------:R-:W4:Y:S04]  /*4c6a0*/  LDL.LU R19, [R1+0x1dc] ;  /* 0x0001dc0001137983 */ /* 0x000f280000300800 */
[----:B------:R-:W2:Y:S04]  /*4c6b0*/  LDL.LU R24, [R1+0x1e0] ;  /* 0x0001e00001187983 */ /* 0x000ea80000300800 */
[----:B------:R-:W2:Y:S04]  /*4c6c0*/  LDL.LU R25, [R1+0x1e4] ;  /* 0x0001e40001197983 */ /* 0x000ea80000300800 */
[----:B------:R-:W2:Y:S04]  /*4c6d0*/  LDL.LU R26, [R1+0x1e8] ;  /* 0x0001e800011a7983 */ /* 0x000ea80000300800 */
[----:B------:R-:W2:Y:S04]  /*4c6e0*/  LDL.LU R27, [R1+0x1ec] ;  /* 0x0001ec00011b7983 */ /* 0x000ea80000300800 */
[----:B-1----:R-:W5:Y:S04]  /*4c6f0*/  LDL.LU.64 R10, [R1+0x8] ;  /* 0x00000800010a7983 */ /* 0x002f680000300a00 */
[----:B-----5:R1:W-:Y:S04]  /*4c700*/  STL.64 [R1+0x17d8], R10 ;  /* 0x0017d80a01007387 */ /* 0x0203e80000100a00 */
[----:B-1----:R-:W5:Y:S04]  /*4c710*/  LDL.LU.64 R10, [R1+0x18] ;  /* 0x00001800010a7983 */ /* 0x002f680000300a00 */
[----:B-----5:R1:W-:Y:S04]  /*4c720*/  STL.64 [R1+0x17f0], R10 ;  /* 0x0017f00a01007387 */ /* 0x0203e80000100a00 */
[----:B-1----:R-:W5:Y:S04]  /*4c730*/  LDL.LU.64 R10, [R1+0x28] ;  /* 0x00002800010a7983 */ /* 0x002f680000300a00 */
[----:B-----5:R1:W-:Y:S04]  /*4c740*/  STL.64 [R1+0x1808], R10 ;  /* 0x0018080a01007387 */ /* 0x0203e80000100a00 */
[----:B-1----:R-:W5:Y:S04]  /*4c750*/  LDL.LU.64 R10, [R1+0x38] ;  /* 0x00003800010a7983 */ /* 0x002f680000300a00 */
[----:B-----5:R1:W-:Y:S04]  /*4c760*/  STL.64 [R1+0x1810], R10 ;  /* 0x0018100a01007387 */ /* 0x0203e80000100a00 */
        /* <DEDUP_REMOVED lines=24> */
[----:B------:R-:W2:Y:S04]  /*4c8f0*/  LDL.LU R6, [R1+0x1b8] ;  /* 0x0001b80001067983 */ /* 0x000ea80000300800 */
[----:B------:R-:W2:Y:S04]  /*4c900*/  LDL.LU R7, [R1+0x1bc] ;  /* 0x0001bc0001077983 */ /* 0x000ea80000300800 */
[----:B------:R-:W4:Y:S04]  /*4c910*/  LDL.LU.64 R26, [R1+0x1820] ;  /* 0x00182000011a7983 */ /* 0x000f280000300a00 */
[----:B------:R-:W4:Y:S04]  /*4c920*/  LDL.LU.64 R24, [R1+0x1818] ;  /* 0x0018180001187983 */ /* 0x000f280000300a00 */
[----:B------:R1:W-:Y:S04]  /*4c930*/  STL.64 [R1+0x480], R20 ;  /* 0x0004801401007387 */ /* 0x0003e80000100a00 */
[----:B------:R3:W-:Y:S04]  /*4c940*/  STL.64 [R1+0x488], R22 ;  /* 0x0004881601007387 */ /* 0x0007e80000100a00 */
[----:B-1----:R-:W5:Y:S04]  /*4c950*/  LDL.LU R20, [R1+0x1c0] ;  /* 0x0001c00001147983 */ /* 0x002f680000300800 */
[----:B------:R-:W5:Y:S04]  /*4c960*/  LDL.LU R21, [R1+0x1c4] ;  /* 0x0001c40001157983 */ /* 0x000f680000300800 */
[----:B---3--:R-:W5:Y:S04]  /*4c970*/  LDL.LU R22, [R1+0x1c8] ;  /* 0x0001c80001167983 */ /* 0x008f680000300800 */
[----:B------:R-:W5:Y:S04]  /*4c980*/  LDL.LU R23, [R1+0x1cc] ;  /* 0x0001cc0001177983 */ /* 0x000f680000300800 */
[----:B------:R1:W-:Y:S04]  /*4c990*/  STL.64 [R1+0x17a8], R14 ;  /* 0x0017a80e01007387 */ /* 0x0003e80000100a00 */
[----:B------:R-:W3:Y:S04]  /*4c9a0*/  LDL.LU R12, [R1+0x170] ;  /* 0x00017000010c7983 */ /* 0x000ee80000300800 */
[----:B------:R-:W3:Y:S04]  /*4c9b0*/  LDL.LU R13, [R1+0x174] ;  /* 0x00017400010d7983 */ /* 0x000ee80000300800 */
[----:B-1----:R-:W3:Y:S04]  /*4c9c0*/  LDL.LU R14, [R1+0x178] ;  /* 0x00017800010e7983 */ /* 0x002ee80000300800 */
[----:B------:R-:W3:Y:S01]  /*4c9d0*/  LDL.LU R15, [R1+0x17c] ;  /* 0x00017c00010f7983 */ /* 0x000ee20000300800 */
[----:B----4-:R-:W-:-:S15]  /*4c9e0*/  HMMA.1688.F32.TF32 R16, R24, R10, R16 ;  /* 0x0000000a1810723c */ /* 0x010fde0000081010 */
[----:B------:R-:W-:-:S04]  /*4c9f0*/  NOP ;  /* 0x0000000000007918 */ /* 0x000fc80000000000 */
[----:B------:R-:W-:Y:S04]  /*4ca00*/  STL.64 [R1+0x1e0], R16 ;  /* 0x0001e01001007387 */ /* 0x000fe80000100a00 */
[----:B------:R1:W-:Y:S02]  /*4ca10*/  STL.64 [R1+0x1e8], R18 ;  /* 0x0001e81201007387 */ /* 0x0003e40000100a00 */
[----:B-1----:R-:W-:Y:S01]  /*4ca20*/  MOV R19, R10 ;  /* 0x0000000a00137202 */ /* 0x002fe20000000f00 */
[----:B------:R-:W-:Y:S02]  /*4ca30*/  IMAD.MOV.U32 R18, RZ, RZ, R11 ;  /* 0x000000ffff127224 */ /* 0x000fe400078e000b */
[----:B------:R-:W5:Y:S02]  /*4ca40*/  LDL.LU.64 R10, [R1+0x1810] ;  /* 0x00181000010a7983 */ /* 0x000f640000300a00 */
[----:B-----5:R-:W-:-:S15]  /*4ca50*/  HMMA.1688.F32.TF32 R20, R24, R10, R20 ;  /* 0x0000000a1814723c */ /* 0x020fde0000081014 */
[----:B------:R-:W-:-:S04]  /*4ca60*/  NOP ;  /* 0x0000000000007918 */ /* 0x000fc80000000000 */
[----:B------:R1:W-:Y:S04]  /*4ca70*/  STL.64 [R1+0x1d0], R20 ;  /* 0x0001d01401007387 */ /* 0x0003e80000100a00 */
[----:B------:R4:W-:Y:S01]  /*4ca80*/  STL.64 [R1+0x1d8], R22 ;  /* 0x0001d81601007387 */ /* 0x0009e20000100a00 */
[----:B-1----:R-:W-:Y:S02]  /*4ca90*/  IMAD.MOV.U32 R21, RZ, RZ, R10 ;  /* 0x000000ffff157224 */ /* 0x002fe400078e000a */
[----:B------:R-:W-:Y:S02]  /*4caa0*/  IMAD.MOV.U32 R20, RZ, RZ, R11 ;  /* 0x000000ffff147224 */ /* 0x000fe400078e000b */
[----:B------:R-:W2:Y:S02]  /*4cab0*/  LDL.LU.64 R10, [R1+0x1808] ;  /* 0x00180800010a7983 */ /* 0x000ea40000300a00 */
[----:B--2---:R-:W-:Y:S01]  /*4cac0*/  HMMA.1688.F32.TF32 R4, R24, R10, R4 ;  /* 0x0000000a1804723c */ /* 0x004fe20000081004 */
[----:B----4-:R-:W-:-:S02]  /*4cad0*/  IMAD.MOV.U32 R23, RZ, RZ, R10 ;  /* 0x000000ffff177224 */ /* 0x010fc400078e000a */
[----:B------:R-:W-:-:S15]  /*4cae0*/  IMAD.MOV.U32 R22, RZ, RZ, R11 ;  /* 0x000000ffff167224 */ /* 0x000fde00078e000b */
[----:B------:R-:W-:Y:S01]  /*4caf0*/  NOP ;  /* 0x0000000000007918 */ /* 0x000fe20000000000 */
[----:B------:R-:W-:Y:S04]  /*4cb00*/  STL.64 [R1+0x1c0], R4 ;  /* 0x0001c00401007387 */ /* 0x000fe80000100a00 */
[----:B------:R1:W-:Y:S04]  /*4cb10*/  STL.64 [R1+0x1c8], R6 ;  /* 0x0001c80601007387 */ /* 0x0003e80000100a00 */
[----:B-1----:R-:W2:Y:S04]  /*4cb20*/  LDL.LU.64 R6, [R1+0x1800] ;  /* 0x0018000001067983 */ /* 0x002ea80000300a00 */
[----:B------:R-:W2:Y:S04]  /*4cb30*/  LDL.LU.64 R4, [R1+0x17f8] ;  /* 0x0017f80001047983 */ /* 0x000ea80000300a00 */
[----:B------:R-:W2:Y:S04]  /*4cb40*/  LDL.LU.64 R10, [R1+0x17f0] ;  /* 0x0017f000010a7983 */ /* 0x000ea80000300a00 */
[----:B------:R-:W-:Y:S04]  /*4cb50*/  STL.64 [R1+0x17a0], R22 ;  /* 0x0017a01601007387 */ /* 0x000fe80000100a00 */
        /* <DEDUP_REMOVED lines=27> */
[----:B-1----:R-:W3:Y:S04]  /*4cd10*/  LDL.LU.64 R6, [R1+0x17b8] ;  /* 0x0017b80001067983 */ /* 0x002ee80000300a00 */
[----:B------:R-:W2:Y:S01]  /*4cd20*/  LDL.LU.64 R4, [R1+0x17b0] ;  /* 0x0017b00001047983 */ /* 0x000ea20000300a00 */
[----:B---3--:R-:W-:-:S15]  /*4cd30*/  HMMA.1688.F32.TF32 R12, R24, R6, R12 ;  /* 0x00000006180c723c */ /* 0x008fde000008100c */
[----:B------:R-:W-:-:S04]  /*4cd40*/  NOP ;  /* 0x0000000000007918 */ /* 0x000fc80000000000 */
[----:B------:R-:W-:Y:S04]  /*4cd50*/  STL.64 [R1+0x180], R12 ;  /* 0x0001800c01007387 */ /* 0x000fe80000100a00 */
[----:B------:R1:W-:Y:S04]  /*4cd60*/  STL.64 [R1+0x188], R14 ;  /* 0x0001880e01007387 */ /* 0x0003e80000100a00 */
[----:B-1----:R-:W4:Y:S04]  /*4cd70*/  LDL.LU.64 R14, [R1+0x17a8] ;  /* 0x0017a800010e7983 */ /* 0x002f280000300a00 */
[----:B------:R1:W-:Y:S04]  /*4cd80*/  STL.64 [R1+0x1720], R6 ;  /* 0x0017200601007387 */ /* 0x0003e80000100a00 */
[----:B--2---:R-:W-:Y:S01]  /*4cd90*/  STL [R1+0x1718], R4 ;  /* 0x0017180401007387 */ /* 0x004fe20000100800 */
[----:B----4-:R-:W-:Y:S03]  /*4cda0*/  HMMA.1688.F32.TF32 R24, R24, R14, R20 ;  /* 0x0000000e1818723c */ /* 0x010fe60000081014 */
[----:B------:R-:W2:Y:S04]  /*4cdb0*/  LDL.LU.64 R22, [R1+0x17a0] ;  /* 0x0017a00001167983 */ /* 0x000ea80000300a00 */
[----:B------:R-:W3:Y:S01]  /*4cdc0*/  LDL.LU.64 R20, [R1+0x1798] ;  /* 0x0017980001147983 */ /* 0x000ee20000300a00 */
[----:B------:R-:W-:Y:S01]  /*4cdd0*/  IMAD.MOV.U32 R9, RZ, RZ, R14 ;  /* 0x000000ffff097224 */ /* 0x000fe200078e000e */
[----:B------:R-:W-:Y:S01]  /*4cde0*/  MOV R8, R15 ;  /* 0x0000000f00087202 */ /* 0x000fe20000000f00 */
[----:B-1----:R-:W-:-:S02]  /*4cdf0*/  IMAD.MOV.U32 R6, RZ, RZ, R28 ;  /* 0x000000ffff067224 */ /* 0x002fc400078e001c */
[----:B------:R-:W-:-:S07]  /*4ce00*/  IMAD.MOV.U32 R7, RZ, RZ, R29 ;  /* 0x000000ffff077224 */ /* 0x000fce00078e001d */
[----:B------:R-:W-:Y:S04]  /*4ce10*/  STL.64 [R1+0x460], R24 ;  /* 0x0004601801007387 */ /* 0x000fe80000100a00 */
[----:B------:R-:W-:Y:S04]  /*4ce20*/  STL.64 [R1+0x468], R26 ;  /* 0x0004681a01007387 */ /* 0x000fe80000100a00 */
[----:B------:R-:W4:Y:S04]  /*4ce30*/  LDL.LU.64 R14, [R1+0x1790] ;  /* 0x00179000010e7983 */ /* 0x000f280000300a00 */
[----:B------:R-:W4:Y:S04]  /*4ce40*/  LDL.LU.64 R12, [R1+0x1788] ;  /* 0x00178800010c7983 */ /* 0x000f280000300a00 */
[----:B------:R-:W5:Y:S04]  /*4ce50*/  LDL.LU R28, [R1+0x1784] ;  /* 0x00178400011c7983 */ /* 0x000f680000300800 */
[----:B------:R-:W3:Y:S04]  /*4ce60*/  LDL.LU R29, [R1+0x1780] ;  /* 0x00178000011d7983 */ /* 0x000ee80000300800 */
[----:B------:R2:W-:Y:S02]  /*4ce70*/  STL.64 [R1+0x1738], R6 ;  /* 0x0017380601007387 */ /* 0x0005e40000100a00 */
[----:B--2---:R-:W-:-:S02]  /*4ce80*/  IMAD.MOV.U32 R6, RZ, RZ, R23 ;  /* 0x000000ffff067224 */ /* 0x004fc400078e0017 */
[----:B------:R-:W-:-:S05]  /*4ce90*/  IMAD.MOV.U32 R7, RZ, RZ, R22 ;  /* 0x000000ffff077224 */ /* 0x000fca00078e0016 */
[----:B------:R-:W-:Y:S04]  /*4cea0*/  STL.64 [R1+0x1750], R6 ;  /* 0x0017500601007387 */ /* 0x000fe80000100a00 */
[----:B------:R-:W-:Y:S04]  /*4ceb0*/  STL.64 [R1+0x1710], R10 ;  /* 0x0017100a01007387 */ /* 0x000fe80000100a00 */
[----:B------:R1:W-:Y:S04]  /*4cec0*/  STL.64 [R1+0x1708], R8 ;  /* 0x0017080801007387 */ /* 0x0003e80000100a00 */
[----:B-1----:R-:W2:Y:S04]  /*4ced0*/  LDL.LU R8, [R1+0x90] ;  /* 0x0000900001087983 */ /* 0x002ea80000300800 */
[----:B------:R-:W2:Y:S04]  /*4cee0*/  LDL.LU R9, [R1+0x94] ;  /* 0x0000940001097983 */ /* 0x000ea80000300800 */
[----:B------:R-:W2:Y:S04]  /*4cef0*/  LDL.LU R10, [R1+0x98] ;  /* 0x00009800010a7983 */ /* 0x000ea80000300800 */
[----:B------:R-:W2:Y:S01]  /*4cf00*/  LDL.LU R11, [R1+0x9c] ;  /* 0x00009c00010b7983 */ /* 0x000ea20000300800 */
[----:B---3--:R-:W-:-:S02]  /*4cf10*/  IMAD.MOV.U32 R6, RZ, RZ, R21 ;  /* 0x000000ffff067224 */ /* 0x008fc400078e0015 */
[----:B------:R-:W-:-:S05]  /*4cf20*/  IMAD.MOV.U32 R7, RZ, RZ, R20 ;  /* 0x000000ffff077224 */ /* 0x000fca00078e0014 */
[----:B------:R-:W-:Y:S04]  /*4cf30*/  STL.64 [R1+0x1768], R6 ;  /* 0x0017680601007387 */ /* 0x000fe80000100a00 */
        /* <DEDUP_REMOVED lines=18> */
[----:B------:R-:W-:-:S02]  /*4d060*/  IMAD.MOV.U32 R6, RZ, RZ, R19 ;  /* 0x000000ffff067224 */ /* 0x000fc400078e0013 */
[----:B------:R-:W-:Y:S01]  /*4d070*/  IMAD.MOV.U32 R7, RZ, RZ, R18 ;  /* 0x000000ffff077224 */ /* 0x000fe200078e0012 */
[----:B---3--:R-:W-:Y:S04]  /*4d080*/  STL.64 [R1+0x1778], R10 ;  /* 0x0017780a01007387 */ /* 0x008fe80000100a00 */
[----:B--2---:R1:W-:Y:S04]  /*4d090*/  STL.64 [R1+0x1770], R8 ;  /* 0x0017700801007387 */ /* 0x0043e80000100a00 */
[----:B-1----:R-:W4:Y:S04]  /*4d0a0*/  LDL.LU R8, [R1+0xd0] ;  /* 0x0000d00001087983 */ /* 0x002f280000300800 */
[----:B------:R-:W4:Y:S04]  /*4d0b0*/  LDL.LU R9, [R1+0xd4] ;  /* 0x0000d40001097983 */ /* 0x000f280000300800 */
[----:B------:R-:W4:Y:S04]  /*4d0c0*/  LDL.LU R10, [R1+0xd8] ;  /* 0x0000d800010a7983 */ /* 0x000f280000300800 */
[----:B------:R-:W4:Y:S01]  /*4d0d0*/  LDL.LU R11, [R1+0xdc] ;  /* 0x0000dc00010b7983 */ /* 0x000f220000300800 */
[----:B------:R-:W-:Y:S01]  /*4d0e0*/  MOV R19, R5 ;  /* 0x0000000500137202 */ /* 0x000fe20000000f00 */
[----:B------:R-:W-:-:S02]  /*4d0f0*/  IMAD.MOV.U32 R27, RZ, RZ, R16 ;  /* 0x000000ffff1b7224 */ /* 0x000fc400078e0010 */
[----:B------:R-:W-:Y:S01]  /*4d100*/  IMAD.MOV.U32 R26, RZ, RZ, R17 ;  /* 0x000000ffff1a7224 */ /* 0x000fe200078e0011 */
[----:B------:R-:W2:Y:S04]  /*4d110*/  LDL.LU R16, [R1+0x70] ;  /* 0x0000700001107983 */ /* 0x000ea80000300800 */
[----:B------:R-:W2:Y:S04]  /*4d120*/  LDL.LU R17, [R1+0x74] ;  /* 0x0000740001117983 */ /* 0x000ea80000300800 */
[----:B------:R-:W2:Y:S01]  /*4d130*/  LDL.LU R18, [R1+0x78] ;  /* 0x0000780001127983 */ /* 0x000ea20000300800 */
[----:B------:R-:W-:-:S02]  /*4d140*/  IMAD.MOV.U32 R22, RZ, RZ, R3 ;  /* 0x000000ffff167224 */ /* 0x000fc400078e0003 */
[----:B------:R-:W-:Y:S01]  /*4d150*/  IMAD.MOV.U32 R23, RZ, RZ, R2 ;  /* 0x000000ffff177224 */ /* 0x000fe200078e0002 */
[----:B----4-:R-:W-:Y:S01]  /*4d160*/  HMMA.1688.F32.TF32 R4, R12, R6, R8 ;  /* 0x000000060c04723c */ /* 0x010fe20000081008 */
[----:B------:R-:W3:Y:S04]  /*4d170*/  LDL.LU.64 R10, [R1+0x1778] ;  /* 0x00177800010a7983 */ /* 0x000ee80000300a00 */
[----:B------:R-:W3:-:S14]  /*4d180*/  LDL.LU.64 R8, [R1+0x1770] ;  /* 0x0017700001087983 */ /* 0x000edc0000300a00 */
[----:B------:R-:W-:Y:S02]  /*4d190*/  IMAD.MOV.U32 R3, RZ, RZ, R6 ;  /* 0x000000ffff037224 */ /* 0x000fe400078e0006 */
[----:B------:R-:W-:Y:S02]  /*4d1a0*/  IMAD.MOV.U32 R2, RZ, RZ, R7 ;  /* 0x000000ffff027224 */ /* 0x000fe400078e0007 */
[----:B------:R-:W3:Y:S01]  /*4d1b0*/  LDL.LU.64 R6, [R1+0x1768] ;  /* 0x0017680001067983 */ /* 0x000ee20000300a00 */
[----:B------:R-:W-:Y:S02]  /*4d1c0*/  IMAD.MOV.U32 R20, RZ, RZ, R29 ;  /* 0x000000ffff147224 */ /* 0x000fe400078e001d */
[----:B-----5:R-:W-:Y:S02]  /*4d1d0*/  IMAD.MOV.U32 R21, RZ, RZ, R28 ;  /* 0x000000ffff157224 */ /* 0x020fe400078e001c */
[----:B------:R-:W-:Y:S02]  /*4d1e0*/  IMAD.MOV.U32 R29, RZ, RZ, R4 ;  /* 0x000000ffff1d7224 */ /* 0x000fe400078e0004 */
[----:B------:R-:W-:Y:S01]  /*4d1f0*/  IMAD.MOV.U32 R28, RZ, RZ, R5 ;  /* 0x000000ffff1c7224 */ /* 0x000fe200078e0005 */
[----:B------:R-:W-:Y:S04]  /*4d200*/  STL [R1+0x13a4], R2 ;  /* 0x0013a40201007387 */ /* 0x000fe80000100800 */
[----:B------:R-:W-:Y:S04]  /*4d210*/  STL [R1+0x13a0], R3 ;  /* 0x0013a00301007387 */ /* 0x000fe80000100800 */
[----:B------:R-:W-:Y:S04]  /*4d220*/  STL [R1+0x139c], R28 ;  /* 0x00139c1c01007387 */ /* 0x000fe80000100800 */
[----:B------:R-:W-:Y:S01]  /*4d230*/  STL [R1+0x1398], R29 ;  /* 0x0013981d01007387 */ /* 0x000fe20000100800 */
        /* <DEDUP_REMOVED lines=9> */
[----:B------:R-:W-:Y:S01]  /*4d2d0*/  MOV R28, R6 ;  /* 0x00000006001c7202 */ /* 0x000fe20000000f00 */
[----:B------:R-:W-:Y:S02]  /*4d2e0*/  IMAD.MOV.U32 R29, RZ, RZ, R7 ;  /* 0x000000ffff1d7224 */ /* 0x000fe400078e0007 */
[----:B------:R-:W3:Y:S01]  /*4d2f0*/  LDL.LU.64 R6, [R1+0x1738] ;  /* 0x0017380001067983 */ /* 0x000ee20000300a00 */
        /* <DEDUP_REMOVED lines=11> */
[----:B-1----:R-:W2:Y:S04]  /*4d3b0*/  LDL.LU.64 R6, [R1+0x1720] ;  /* 0x0017200001067983 */ /* 0x002ea80000300a00 */
[----:B------:R-:W4:Y:S04]  /*4d3c0*/  LDL.LU R4, [R1+0x1718] ;  /* 0x0017180001047983 */ /* 0x000f280000300800 */
[----:B------:R-:W5:Y:S01]  /*4d3d0*/  LDL R5, [R1+0xe0c] ;  /* 0x000e0c0001057983 */ /* 0x000f620000100800 */
[----:B---3--:R-:W-:Y:S03]  /*4d3e0*/  HMMA.1688.F32.TF32 R24, R12, R26, R8 ;  /* 0x0000001a0c18723c */ /* 0x008fe60000081008 */
[----:B------:R-:W3:Y:S04]  /*4d3f0*/  LDL.LU.64 R10, [R1+0x1710] ;  /* 0x00171000010a7983 */ /* 0x000ee80000300a00 */
[----:B------:R-:W4:-:S12]  /*4d400*/  LDL.LU.64 R8, [R1+0x1708] ;  /* 0x0017080001087983 */ /* 0x000f180000300a00 */
[----:B------:R-:W-:Y:S02]  /*4d410*/  IMAD.MOV.U32 R29, RZ, RZ, R24 ;  /* 0x000000ffff1d7224 */ /* 0x000fe400078e0018 */
[----:B------:R-:W-:Y:S01]  /*4d420*/  IMAD.MOV.U32 R28, RZ, RZ, R25 ;  /* 0x000000ffff1c7224 */ /* 0x000fe200078e0019 */
[----:B--2---:R-:W-:Y:S01]  /*4d430*/  HMMA.1688.F32.TF32 R16, R12, R6, R16 ;  /* 0x000000060c10723c */ /* 0x004fe20000081010 */
[----:B------:R-:W-:Y:S02]  /*4d440*/  IMAD.MOV.U32 R3, RZ, RZ, R26 ;  /* 0x000000ffff037224 */ /* 0x000fe400078e001a */
[----:B------:R-:W-:Y:S01]  /*4d450*/  IMAD.MOV.U32 R2, RZ, RZ, R27 ;  /* 0x000000ffff027224 */ /* 0x000fe200078e001b */
[----:B------:R1:W-:Y:S04]  /*4d460*/  STL [R1+0x1488], R29 ;  /* 0x0014881d01007387 */ /* 0x0003e80000100800 */
[----:B------:R-:W-:Y:S04]  /*4d470*/  STL [R1+0x13f8], R28 ;  /* 0x0013f81c01007387 */ /* 0x000fe80000100800 */
[----:B------:R-:W-:Y:S04]  /*4d480*/  STL [R1+0x13f4], R3 ;  /* 0x0013f40301007387 */ /* 0x000fe80000100800 */
[----:B------:R2:W-:Y:S01]  /*4d490*/  STL [R1+0x13f0], R2 ;  /* 0x0013f00201007387 */ /* 0x0005e20000100800 */
[----:B-1----:R-:W-:-:S02]  /*4d4a0*/  LOP3.LUT R29, R0, 0x20, RZ, 0x3c, !PT ;  /* 0x00000020001d7812 */ /* 0x002fc400078e3cff */
[----:B--2---:R-:W-:Y:S02]  /*4d4b0*/  IMAD.MOV.U32 R2, RZ, RZ, R18 ;  /* 0x000000ffff027224 */ /* 0x004fe400078e0012 */
[----:B------:R-:W-:Y:S02]  /*4d4c0*/  IMAD.MOV.U32 R28, RZ, RZ, R16 ;  /* 0x000000ffff1c7224 */ /* 0x000fe400078e0010 */
[----:B------:R-:W-:Y:S01]  /*4d4d0*/  IMAD.MOV.U32 R3, RZ, RZ, R17 ;  /* 0x000000ffff037224 */ /* 0x000fe200078e0011 */
[----:B------:R-:W-:Y:S04]  /*4d4e0*/  LDS R18, [R0+UR10+0x9d080] ;  /* 0x09d0800a00127984 */ /* 0x000fe80008000800 */
[----:B------:R-:W-:Y:S04]  /*4d4f0*/  LDS R16, [R0+UR10+0x9c080] ;  /* 0x09c0800a00107984 */ /* 0x000fe80008000800 */
[----:B------:R-:W-:Y:S01]  /*4d500*/  LDS R17, [R29+UR10+0x9c080] ;  /* 0x09c0800a1d117984 */ /* 0x000fe20008000800 */
[----:B---3--:R-:W-:-:S15]  /*4d510*/  HMMA.1688.F32.TF32 R20, R12, R10, R20 ;  /* 0x0000000a0c14723c */ /* 0x008fde0000081014 */
[----:B------:R-:W-:-:S04]  /*4d520*/  NOP ;  /* 0x0000000000007918 */ /* 0x000fc80000000000 */
[----:B------:R-:W-:Y:S04]  /*4d530*/  STL.64 [R1+0x90], R20 ;  /* 0x0000901401007387 */ /* 0x000fe80000100a00 */
[----:B------:R-:W-:Y:S04]  /*4d540*/  STL.64 [R1+0x98], R22 ;  /* 0x0000981601007387 */ /* 0x000fe80000100a00 */
[----:B------:R-:W-:Y:S04]  /*4d550*/  STL [R1+0x8c], R19 ;  /* 0x00008c1301007387 */ /* 0x000fe80000100800 */
[----:B------:R-:W1:Y:S04]  /*4d560*/  LDS R19, [R29+UR10+0x9d080] ;  /* 0x09d0800a1d137984 */ /* 0x000e680008000800 */
[----:B------:R-:W-:Y:S04]  /*4d570*/  STL [R1+0x1494], R2 ;  /* 0x0014940201007387 */ /* 0x000fe80000100800 */
[----:B------:R-:W-:Y:S04]  /*4d580*/  STL [R1+0x1490], R3 ;  /* 0x0014900301007387 */ /* 0x000fe80000100800 */
[----:B------:R-:W-:Y:S01]  /*4d590*/  STL [R1+0x148c], R28 ;  /* 0x00148c1c01007387 */ /* 0x000fe20000100800 */
[----:B----4-:R-:W-:-:S02]  /*4d5a0*/  IMAD.MOV.U32 R26, RZ, RZ, R9 ;  /* 0x000000ffff1a7224 */ /* 0x010fc400078e0009 */
[----:B------:R-:W-:Y:S01]  /*4d5b0*/  IMAD.MOV.U32 R27, RZ, RZ, R8 ;  /* 0x000000ffff1b7224 */ /* 0x000fe200078e0008 */
[----:B------:R-:W-:Y:S04]  /*4d5c0*/  LDS R20, [R0+UR10+0x9c000] ;  /* 0x09c0000a00147984 */ /* 0x000fe80008000800 */
[----:B-----5:R-:W2:Y:S04]  /*4d5d0*/  LDSM.16.M88.4 R8, [R5+UR11+0x8180] ;  /* 0x0081800b0508783b */ /* 0x020ea80008000200 */
[----:B------:R-:W-:Y:S04]  /*4d5e0*/  LDS R22, [R0+UR10+0x9d000] ;  /* 0x09d0000a00167984 */ /* 0x000fe80008000800 */
[----:B------:R-:W-:Y:S04]  /*4d5f0*/  LDS R21, [R29+UR10+0x9c000] ;  /* 0x09c0000a1d157984 */ /* 0x000fe80008000800 */
[----:B------:R-:W-:Y:S04]  /*4d600*/  LDS R23, [R29+UR10+0x9d000] ;  /* 0x09d0000a1d177984 */ /* 0x000fe80008000800 */
[----:B-1----:R-:W-:Y:S04]  /*4d610*/  STL.64 [R1+0x16a8], R18 ;  /* 0x0016a81201007387 */ /* 0x002fe80000100a00 */
[----:B------:R-:W-:Y:S04]  /*4d620*/  STL.64 [R1+0x16a0], R16 ;  /* 0x0016a01001007387 */ /* 0x000fe80000100a00 */
[----:B------:R-:W1:Y:S01]  /*4d630*/  LDSM.16.M88.4 R16, [R5+UR11+0x180] ;  /* 0x0001800b0510783b */ /* 0x000e620008000200 */
[----:B--2---:R-:W-:Y:S01]  /*4d640*/  MOV R25, R8 ;  /* 0x0000000800197202 */ /* 0x004fe20000000f00 */
[----:B------:R-:W-:-:S02]  /*4d650*/  IMAD.MOV.U32 R24, RZ, RZ, R9 ;  /* 0x000000ffff187224 */ /* 0x000fc400078e0009 */
[----:B-1----:R-:W-:Y:S04]  /*4d660*/  STL.64 [R1+0x50], R16 ;  /* 0x0000501001007387 */ /* 0x002fe80000100a00 */
[----:B------:R-:W-:Y:S04]  /*4d670*/  STL.64 [R1+0x58], R18 ;  /* 0x0000581201007387 */ /* 0x000fe80000100a00 */
[----:B------:R-:W-:Y:S04]  /*4d680*/  STL.64 [R1+0x40], R8 ;  /* 0x0000400801007387 */ /* 0x000fe80000100a00 */
[----:B------:R-:W-:Y:S04]  /*4d690*/  STL.64 [R1+0x48], R10 ;  /* 0x0000480a01007387 */ /* 0x000fe80000100a00 */
[----:B------:R-:W1:Y:S04]  /*4d6a0*/  LDSM.16.M88.4 R8, [R5+UR11+0x10180] ;  /* 0x0101800b0508783b */ /* 0x000e680008000200 */
[----:B------:R-:W-:Y:S04]  /*4d6b0*/  LDSM.16.M88.4 R16, [R5+UR11+0x18180] ;  /* 0x0181800b0510783b */ /* 0x000fe80008000200 */
[----:B-1----:R-:W-:Y:S04]  /*4d6c0*/  STL.64 [R1+0x30], R8 ;  /* 0x0000300801007387 */ /* 0x002fe80000100a00 */
[----:B------:R-:W-:Y:S04]  /*4d6d0*/  STL.64 [R1+0x38], R10 ;  /* 0x0000380a01007387 */ /* 0x000fe80000100a00 */
[----:B------:R-:W1:Y:S04]  /*4d6e0*/  LDSM.16.M88.4 R8, [R5+UR11+0x20180] ;  /* 0x0201800b0508783b */ /* 0x000e680008000200 */
[----:B-1----:R-:W-:Y:S01]  /*4d6f0*/  STL.64 [R1+0x10], R8 ;  /* 0x0000100801007387 */ /* 0x002fe20000100a00 */
[----:B------:R-:W-:-:S03]  /*4d700*/  IMAD.MOV.U32 R3, RZ, RZ, R8 ;  /* 0x000000ffff037224 */ /* 0x000fc600078e0008 */
[----:B------:R-:W-:Y:S01]  /*4d710*/  STL.64 [R1+0x18], R10 ;  /* 0x0000180a01007387 */ /* 0x000fe20000100a00 */
[----:B------:R-:W-:-:S03]  /*4d720*/  IMAD.MOV.U32 R2, RZ, RZ, R9 ;  /* 0x000000ffff027224 */ /* 0x000fc600078e0009 */
[----:B------:R-:W1:Y:S04]  /*4d730*/  LDSM.16.M88.4 R8, [R5+UR11+0x28180] ;  /* 0x0281800b0508783b */ /* 0x000e680008000200 */
[----:B-1----:R-:W-:Y:S04]  /*4d740*/  STL.64 [R1], R8 ;  /* 0x0000000801007387 */ /* 0x002fe80000100a00 */
[----:B------:R-:W-:Y:S04]  /*4d750*/  STL.64 [R1+0x8], R10 ;  /* 0x0000080a01007387 */ /* 0x000fe80000100a00 */
[----:B------:R-:W1:Y:S04]  /*4d760*/  LDSM.16.M88.4 R8, [R5+UR11+0x30180] ;  /* 0x0301800b0508783b */ /* 0x000e680008000200 */
[----:B------:R-:W-:Y:S04]  /*4d770*/  STL.64 [R1+0x20], R16 ;  /* 0x0000201001007387 */ /* 0x000fe80000100a00 */
[----:B------:R-:W-:Y:S04]  /*4d780*/  STL.64 [R1+0x28], R18 ;  /* 0x0000281201007387 */ /* 0x000fe80000100a00 */
[----:B------:R-:W-:Y:S04]  /*4d790*/  STL.64 [R1+0x16c8], R16 ;  /* 0x0016c81001007387 */ /* 0x000fe80000100a00 */
[----:B-1----:R-:W-:Y:S04]  /*4d7a0*/  STL [R1+0x125c], R10 ;  /* 0x00125c0a01007387 */ /* 0x002fe80000100800 */
[----:B------:R-:W-:Y:S04]  /*4d7b0*/  STL [R1+0x1258], R11 ;  /* 0x0012580b01007387 */ /* 0x000fe80000100800 */
[----:B------:R1:W-:Y:S04]  /*4d7c0*/  STL.64 [R1+0x16c0], R8 ;  /* 0x0016c00801007387 */ /* 0x0003e80000100a00 */
[----:B-1----:R-:W2:Y:S04]  /*4d7d0*/  LDL.LU R8, [R1+0x4a0] ;  /* 0x0004a00001087983 */ /* 0x002ea80000300800 */
[----:B------:R-:W2:Y:S04]  /*4d7e0*/  LDL.LU R9, [R1+0x4a4] ;  /* 0x0004a40001097983 */ /* 0x000ea80000300800 */
[----:B------:R-:W2:Y:S04]  /*4d7f0*/  LDL.LU R10, [R1+0x4a8] ;  /* 0x0004a800010a7983 */ /* 0x000ea80000300800 */
[----:B------:R-:W3:Y:S04]  /*4d800*/  LDL.LU R16, [R1+0x430] ;  /* 0x0004300001107983 */ /* 0x000ee80000300800 */
[----:B------:R-:W3:Y:S04]  /*4d810*/  LDL.LU R17, [R1+0x434] ;  /* 0x0004340001117983 */ /* 0x000ee80000300800 */
[----:B------:R-:W4:Y:S04]  /*4d820*/  LDL.LU R18, [R1+0x438] ;  /* 0x0004380001127983 */ /* 0x000f280000300800 */
[----:B------:R-:W4:Y:S01]  /*4d830*/  LDL.LU R19, [R1+0x43c] ;  /* 0x00043c0001137983 */ /* 0x000f220000300800 */
[----:B------:R-:W-:-:S03]  /*4d840*/  IMAD.MOV.U32 R11, RZ, RZ, R4 ;  /* 0x000000ffff0b7224 */ /* 0x000fc600078e0004 */
[----:B------:R-:W1:Y:S04]  /*4d850*/  LDSM.16.M88.4 R4, [R5+UR11+0x38180] ;  /* 0x0381800b0504783b */ /* 0x000e680008000200 */
[----:B----4-:R-:W-:Y:S04]  /*4d860*/  STL.64 [R1+0x16d8], R18 ;  /* 0x0016d81201007387 */ /* 0x010fe80000100a00 */
[----:B---3--:R3:W-:Y:S02]  /*4d870*/  STL.64 [R1+0x16d0], R16 ;  /* 0x0016d01001007387 */ /* 0x0087e40000100a00 */
[----:B---3--:R-:W-:-:S02]  /*4d880*/  IMAD.MOV.U32 R16, RZ, RZ, R25 ;  /* 0x000000ffff107224 */ /* 0x008fc400078e0019 */
[----:B------:R-:W-:-:S05]  /*4d890*/  IMAD.MOV.U32 R17, RZ, RZ, R24 ;  /* 0x000000ffff117224 */ /* 0x000fca00078e0018 */
[----:B------:R3:W-:Y:S04]  /*4d8a0*/  STL.64 [R1+0x16f0], R16 ;  /* 0x0016f01001007387 */ /* 0x0007e80000100a00 */
[----:B-1----:R-:W-:Y:S04]  /*4d8b0*/  STL.64 [R1+0x16b8], R6 ;  /* 0x0016b80601007387 */ /* 0x002fe80000100a00 */
[----:B------:R1:W-:Y:S04]  /*4d8c0*/  STL.64 [R1+0x16b0], R4 ;  /* 0x0016b00401007387 */ /* 0x0003e80000100a00 */
[----:B---3--:R-:W3:Y:S04]  /*4d8d0*/  LDL.64 R16, [R1+0x50] ;  /* 0x0000500001107983 */ /* 0x008ee80000100a00 */
        /* <DEDUP_REMOVED lines=13> */
[----:B-1----:R-:W3:Y:S04]  /*4d9b0*/  LDL.LU R4, [R1+0x450] ;  /* 0x0004500001047983 */ /* 0x002ee80000300800 */
[----:B------:R-:W3:Y:S04]  /*4d9c0*/  LDL.LU R5, [R1+0x454] ;  /* 0x0004540001057983 */ /* 0x000ee80000300800 */
[----:B------:R-:W3:Y:S04]  /*4d9d0*/  LDL.LU R6, [R1+0x458] ;  /* 0x0004580001067983 */ /* 0x000ee80000300800 */
[----:B------:R-:W3:Y:S04]  /*4d9e0*/  LDL.LU R7, [R1+0x45c] ;  /* 0x00045c0001077983 */ /* 0x000ee80000300800 */
[----:B------:R-:W2:Y:S04]  /*4d9f0*/  LDL.LU R12, [R1+0x260] ;  /* 0x00026000010c7983 */ /* 0x000ea80000300800 */
[----:B------:R-:W2:Y:S04]  /*4da00*/  LDL.LU R13, [R1+0x264] ;  /* 0x00026400010d7983 */ /* 0x000ea80000300800 */
[----:B------:R-:W4:Y:S04]  /*4da10*/  LDL.LU R14, [R1+0x268] ;  /* 0x00026800010e7983 */ /* 0x000f280000300800 */
[----:B------:R-:W4:Y:S04]  /*4da20*/  LDL.LU R15, [R1+0x26c] ;  /* 0x00026c00010f7983 */ /* 0x000f280000300800 */
[----:B------:R-:W5:Y:S04]  /*4da30*/  LDL.LU R8, [R1+0x400] ;  /* 0x0004000001087983 */ /* 0x000f680000300800 */
[----:B------:R-:W5:Y:S04]  /*4da40*/  LDL.LU R9, [R1+0x404] ;  /* 0x0004040001097983 */ /* 0x000f680000300800 */
[----:B------:R-:W5:Y:S04]  /*4da50*/  LDL.LU R10, [R1+0x408] ;  /* 0x00040800010a7983 */ /* 0x000f680000300800 */
[----:B------:R-:W5:Y:S04]  /*4da60*/  LDL.LU R11, [R1+0x40c] ;  /* 0x00040c00010b7983 */ /* 0x000f680000300800 */
        /* <DEDUP_REMOVED lines=8> */
[----:B--2---:R-:W-:Y:S04]  /*4daf0*/  STL.64 [R1+0x1628], R12 ;  /* 0x0016280c01007387 */ /* 0x004fe80000100a00 */
[----:B------:R-:W-:Y:S04]  /*4db00*/  STL.64 [R1+0x12d0], R26 ;  /* 0x0012d01a01007387 */ /* 0x000fe80000100a00 */
[----:B------:R1:W-:Y:S04]  /*4db10*/  STL.64 [R1+0x12c8], R24 ;  /* 0x0012c81801007387 */ /* 0x0003e80000100a00 */
[----:B-1----:R-:W2:Y:S04]  /*4db20*/  LDL.64 R24, [R1+0x30] ;  /* 0x0000300001187983 */ /* 0x002ea80000100a00 */
[----:B------:R-:W-:Y:S04]  /*4db30*/  STL.64 [R1+0x450], R4 ;  /* 0x0004500401007387 */ /* 0x000fe80000100a00 */
[----:B------:R1:W-:Y:S01]  /*4db40*/  STL.64 [R1+0x458], R6 ;  /* 0x0004580601007387 */ /* 0x0003e20000100a00 */
[----:B------:R-:W-:-:S02]  /*4db50*/  IMAD.MOV.U32 R12, RZ, RZ, R3 ;  /* 0x000000ffff0c7224 */ /* 0x000fc400078e0003 */
[----:B------:R-:W-:Y:S02]  /*4db60*/  IMAD.MOV.U32 R13, RZ, RZ, R2 ;  /* 0x000000ffff0d7224 */ /* 0x000fe400078e0002 */
[----:B------:R-:W-:Y:S02]  /*4db70*/  IMAD.MOV.U32 R3, RZ, RZ, R16 ;  /* 0x000000ffff037224 */ /* 0x000fe400078e0010 */
[----:B------:R-:W-:Y:S01]  /*4db80*/  IMAD.MOV.U32 R2, RZ, RZ, R17 ;  /* 0x000000ffff027224 */ /* 0x000fe200078e0011 */
[----:B-1----:R-:W3:Y:S04]  /*4db90*/  LDL.LU.64 R6, [R1+0x1700] ;  /* 0x0017000001067983 */ /* 0x002ee80000300a00 */
[----:B------:R-:W3:Y:S04]  /*4dba0*/  LDL.LU.64 R4, [R1+0x16f8] ;  /* 0x0016f80001047983 */ /* 0x000ee80000300a00 */
[----:B------:R-:W3:Y:S02]  /*4dbb0*/  LDL.LU.64 R16, [R1+0x16f0] ;  /* 0x0016f00001107983 */ /* 0x000ee40000300a00 */
[----:B---3--:R-:W-:Y:S02]  /*4dbc0*/  HMMA.1688.F32.TF32 R16, R20, R16, R4 ;  /* 0x000000101410723c */ /* 0x008fe40000081004 */
[----:B------:R-:W3:Y:S04]  /*4dbd0*/  LDL.LU.64 R6, [R1+0x16e8] ;  /* 0x0016e80001067983 */ /* 0x000ee80000300a00 */
[----:B------:R-:W3:-:S13]  /*4dbe0*/  LDL.LU.64 R4, [R1+0x16e0] ;  /* 0x0016e00001047983 */ /* 0x000eda0000300a00 */
        /* <DEDUP_REMOVED lines=8> */
[----:B-1----:R-:W3:Y:S04]  /*4dc70*/  LDL.LU.64 R16, [R1+0x16c8] ;  /* 0x0016c80001107983 */ /* 0x002ee80000300a00 */
[----:B------:R1:W-:Y:S04]  /*4dc80*/  STL.64 [R1+0x1670], R24 ;  /* 0x0016701801007387 */ /* 0x0003e80000100a00 */
[----:B-1----:R-:W2:Y:S04]  /*4dc90*/  LDL.LU R24, [R1+0x410] ;  /* 0x0004100001187983 */ /* 0x002ea80000300800 */
[----:B------:R-:W2:Y:S04]  /*4dca0*/  LDL.LU R25, [R1+0x414] ;  /* 0x0004140001197983 */ /* 0x000ea80000300800 */
[----:B------:R-:W2:Y:S04]  /*4dcb0*/  LDL.LU R26, [R1+0x418] ;  /* 0x00041800011a7983 */ /* 0x000ea80000300800 */
[----:B------:R-:W2:Y:S01]  /*4dcc0*/  LDL.LU R27, [R1+0x41c] ;  /* 0x00041c00011b7983 */ /* 0x000ea20000300800 */
[----:B---3--:R-:W-:Y:S01]  /*4dcd0*/  HMMA.1688.F32.TF32 R4, R20, R16, R4 ;  /* 0x000000101404723c */ /* 0x008fe20000081004 */
[----:B------:R-:W-:-:S07]  /*4dce0*/  MOV R15, R16 ;  /* 0x00000010000f7202 */ /* 0x000fce0000000f00 */
[----:B--2---:R-:W-:Y:S11]  /*4dcf0*/  HMMA.1688.F32.TF32 R24, R20, R12, R24 ;  /* 0x0000000c1418723c */ /* 0x004ff60000081018 */
        /* <DEDUP_REMOVED lines=12> */
[----:B------:R-:W-:Y:S04]  /*4ddc0*/  STL.64 [R1+0x418], R26 ;  /* 0x0004181a01007387 */ /* 0x000fe80000100a00 */
[----:B-1----:R-:W4:Y:S04]  /*4ddd0*/  LDL.64 R24, [R1+0x40] ;  /* 0x0000400001187983 */ /* 0x002f280000100a00 */
[----:B----4-:R1:W-:Y:S04]  /*4dde0*/  STL.64 [R1+0x1688], R24 ;  /* 0x0016881801007387 */ /* 0x0103e80000100a00 */
[----:B-1----:R-:W5:Y:S04]  /*4ddf0*/  LDL.64 R24, [R1] ;  /* 0x0000000001187983 */ /* 0x002f680000100a00 */
[----:B------:R1:W-:Y:S02]  /*4de00*/  STL.64 [R1+0x1648], R12 ;  /* 0x0016480c01007387 */ /* 0x0003e40000100a00 */
[----:B-1----:R-:W-:-:S02]  /*4de10*/  IMAD.MOV.U32 R12, RZ, RZ, R15 ;  /* 0x000000ffff0c7224 */ /* 0x002fc400078e000f */
[----:B------:R-:W-:Y:S01]  /*4de20*/  IMAD.MOV.U32 R13, RZ, RZ, R14 ;  /* 0x000000ffff0d7224 */ /* 0x000fe200078e000e */
[----:B-----5:R-:W-:Y:S01]  /*4de30*/  HMMA.1688.F32.TF32 R8, R20, R24, R8 ;  /* 0x000000181408723c */ /* 0x020fe20000081008 */
[----:B------:R-:W-:Y:S02]  /*4de40*/  IMAD.MOV.U32 R15, RZ, RZ, R24 ;  /* 0x000000ffff0f7224 */ /* 0x000fe400078e0018 */
[----:B------:R-:W-:-:S15]  /*4de50*/  IMAD.MOV.U32 R14, RZ, RZ, R25 ;  /* 0x000000ffff0e7224 */ /* 0x000fde00078e0019 */
[----:B------:R-:W-:Y:S01]  /*4de60*/  NOP ;  /* 0x0000000000007918 */ /* 0x000fe20000000000 */
[----:B------:R1:W-:Y:S04]  /*4de70*/  STL.64 [R1+0x400], R8 ;  /* 0x0004000801007387 */ /* 0x0003e80000100a00 */
[----:B------:R-:W-:Y:S04]  /*4de80*/  STL.64 [R1+0x408], R10 ;  /* 0x0004080a01007387 */ /* 0x000fe80000100a00 */
[----:B-1----:R-:W3:Y:S04]  /*4de90*/  LDL.LU.64 R8, [R1+0x16c0] ;  /* 0x0016c00001087983 */ /* 0x002ee80000300a00 */
[----:B------:R-:W-:Y:S04]  /*4dea0*/  STL.64 [R1+0x1668], R14 ;  /* 0x0016680e01007387 */ /* 0x000fe80000100a00 */
        /* <DEDUP_REMOVED lines=11> */
[C---:B---3--:R-:W-:Y:S03]  /*4df60*/  HMMA.1688.F32.TF32 R4, R20.reuse, R8, R4 ;  /* 0x000000081404723c */ /* 0x048fe60000081004 */
[----:B-----5:R-:W-:Y:S04]  /*4df70*/  STL.64 [R1+0x1698], R14 ;  /* 0x0016980e01007387 */ /* 0x020fe80000100a00 */
[----:B----4-:R1:W-:Y:S04]  /*4df80*/  STL.64 [R1+0x1690], R12 ;  /* 0x0016900c01007387 */ /* 0x0103e80000100a00 */
[----:B-1----:R-:W3:Y:S04]  /*4df90*/  LDL.LU R12, [R1+0x360] ;  /* 0x00036000010c7983 */ /* 0x002ee80000300800 */
[----:B------:R-:W3:Y:S04]  /*4dfa0*/  LDL.LU R13, [R1+0x364] ;  /* 0x00036400010d7983 */ /* 0x000ee80000300800 */
[----:B------:R-:W3:Y:S04]  /*4dfb0*/  LDL.LU R14, [R1+0x368] ;  /* 0x00036800010e7983 */ /* 0x000ee80000300800 */
[----:B------:R-:W3:Y:S04]  /*4dfc0*/  LDL.LU R15, [R1+0x36c] ;  /* 0x00036c00010f7983 */ /* 0x000ee80000300800 */
[----:B------:R-:W-:Y:S04]  /*4dfd0*/  STL.64 [R1+0x3f0], R4 ;  /* 0x0003f00401007387 */ /* 0x000fe80000100a00 */
[----:B------:R1:W-:Y:S04]  /*4dfe0*/  STL.64 [R1+0x3f8], R6 ;  /* 0x0003f80601007387 */ /* 0x0003e80000100a00 */
[----:B-1----:R-:W4:Y:S04]  /*4dff0*/  LDL.LU.64 R6, [R1+0x16b8] ;  /* 0x0016b80001067983 */ /* 0x002f280000300a00 */
[----:B------:R-:W2:Y:S02]  /*4e000*/  LDL.LU.64 R4, [R1+0x16b0] ;  /* 0x0016b00001047983 */ /* 0x000ea40000300a00 */
[----:B--2---:R-:W-:Y:S02]  /*4e010*/  HMMA.1688.F32.TF32 R20, R20, R4, R16 ;  /* 0x000000041414723c */ /* 0x004fe40000081010 */
[----:B------:R-:W3:Y:S04]  /*4e020*/  LDL.LU.64 R18, [R1+0x16a8] ;  /* 0x0016a80001127983 */ /* 0x000ee80000300a00 */
[----:B------:R-:W3:Y:S04]  /*4e030*/  LDL.LU.64 R16, [R1+0x16a0] ;  /* 0x0016a00001107983 */ /* 0x000ee80000300a00 */
[----:B----4-:R-:W-:Y:S04]  /*4e040*/  STL.64 [R1+0x1640], R6 ;  /* 0x0016400601007387 */ /* 0x010fe80000100a00 */
[----:B------:R1:W-:Y:S05]  /*4e050*/  STL.64 [R1+0x1638], R4 ;  /* 0x0016380401007387 */ /* 0x0003ea0000100a00 */
[----:B------:R-:W-:Y:S04]  /*4e060*/  STL.64 [R1+0x370], R20 ;  /* 0x0003701401007387 */ /* 0x000fe80000100a00 */
[----:B------:R-:W-:Y:S04]  /*4e070*/  STL.64 [R1+0x378], R22 ;  /* 0x0003781601007387 */ /* 0x000fe80000100a00 */
[----:B-1----:R-:W2:Y:S04]  /*4e080*/  LDL.LU R4, [R1+0x320] ;  /* 0x0003200001047983 */ /* 0x002ea80000300800 */
[----:B------:R-:W2:Y:S04]  /*4e090*/  LDL.LU R5, [R1+0x324] ;  /* 0x0003240001057983 */ /* 0x000ea80000300800 */
[----:B------:R-:W4:Y:S04]  /*4e0a0*/  LDL.LU R6, [R1+0x328] ;  /* 0x0003280001067983 */ /* 0x000f280000300800 */
[----:B------:R-:W4:Y:S01]  /*4e0b0*/  LDL.LU R7, [R1+0x32c] ;  /* 0x00032c0001077983 */ /* 0x000f220000300800 */
[----:B------:R-:W-:-:S02]  /*4e0c0*/  IMAD.MOV.U32 R24, RZ, RZ, R3 ;  /* 0x000000ffff187224 */ /* 0x000fc400078e0003 */
[----:B------:R-:W-:-:S07]  /*4e0d0*/  IMAD.MOV.U32 R25, RZ, RZ, R2 ;  /* 0x000000ffff197224 */ /* 0x000fce00078e0002 */
[C---:B---3--:R-:W-:Y:S01]  /*4e0e0*/  HMMA.1688.F32.TF32 R24, R16.reuse, R24, R12 ;  /* 0x000000181018723c */ /* 0x048fe2000008100c */
[----:B----4-:R-:W-:Y:S04]  /*4e0f0*/  STL.64 [R1+0x1658], R6 ;  /* 0x0016580601007387 */ /* 0x010fe80000100a00 */
        /* <DEDUP_REMOVED lines=11> */
[----:B------:R1:W-:Y:S04]  /*4e1b0*/  STL.64 [R1+0x360], R24 ;  /* 0x0003601801007387 */ /* 0x0003e80000100a00 */
[----:B------:R-:W-:Y:S04]  /*4e1c0*/  STL.64 [R1+0x368], R26 ;  /* 0x0003681a01007387 */ /* 0x000fe80000100a00 */
        /* <DEDUP_REMOVED lines=9> */
[----:B------:R-:W4:Y:S02]  /*4e260*/  LDL.LU.64 R24, [R1+0x1670] ;  /* 0x0016700001187983 */ /* 0x000f240000300a00 */
[----:B----4-:R-:W-:-:S15]  /*4e270*/  HMMA.1688.F32.TF32 R12, R16, R24, R12 ;  /* 0x00000018100c723c */ /* 0x010fde000008100c */
[----:B------:R-:W-:-:S04]  /*4e280*/  NOP ;  /* 0x0000000000007918 */ /* 0x000fc80000000000 */
[----:B------:R-:W-:Y:S01]  /*4e290*/  IMAD.MOV.U32 R10, RZ, RZ, R14 ;  /* 0x000000ffff0a7224 */ /* 0x000fe200078e000e */
[----:B------:R1:W-:Y:S01]  /*4e2a0*/  STL.64 [R1+0x340], R12 ;  /* 0x0003400c01007387 */ /* 0x0003e20000100a00 */
[----:B------:R-:W-:-:S03]  /*4e2b0*/  MOV R11, R15 ;  /* 0x0000000f000b7202 */ /* 0x000fc60000000f00 */
[----:B------:R-:W4:Y:S04]  /*4e2c0*/  LDL.LU.64 R14, [R1+0x1668] ;  /* 0x00166800010e7983 */ /* 0x000f280000300a00 */
[----:B-1----:R-:W2:Y:S04]  /*4e2d0*/  LDL.LU.64 R12, [R1+0x1660] ;  /* 0x00166000010c7983 */ /* 0x002ea80000300a00 */
[----:B------:R4:W-:Y:S04]  /*4e2e0*/  STL.64 [R1+0x15e8], R24 ;  /* 0x0015e81801007387 */ /* 0x0009e80000100a00 */
[----:B------:R-:W-:Y:S04]  /*4e2f0*/  STL [R1+0x1264], R10 ;  /* 0x0012640a01007387 */ /* 0x000fe80000100800 */
[----:B------:R-:W-:Y:S01]  /*4e300*/  STL [R1+0x1260], R11 ;  /* 0x0012600b01007387 */ /* 0x000fe20000100800 */
[----:B----4-:R-:W-:-:S02]  /*4e310*/  IMAD.MOV.U32 R24, RZ, RZ, R15 ;  /* 0x000000ffff187224 */ /* 0x010fc400078e000f */
        /* <DEDUP_REMOVED lines=9> */
[----:B------:R-:W4:-:S13]  /*4e3b0*/  LDL.LU.64 R4, [R1+0x1638] ;  /* 0x0016380001047983 */ /* 0x000f1a0000300a00 */
[----:B------:R-:W-:Y:S04]  /*4e3c0*/  STL [R1+0x320], R12 ;  /* 0x0003200c01007387 */ /* 0x000fe80000100800 */
[----:B------:R1:W-:Y:S01]  /*4e3d0*/  STL [R1+0x32c], R15 ;  /* 0x00032c0f01007387 */ /* 0x0003e20000100800 */
[----:B------:R-:W-:Y:S02]  /*4e3e0*/  IMAD.MOV.U32 R11, RZ, RZ, R14 ;  /* 0x000000ffff0b7224 */ /* 0x000fe400078e000e */
[----:B------:R-:W-:Y:S01]  /*4e3f0*/  IMAD.MOV.U32 R10, RZ, RZ, R13 ;  /* 0x000000ffff0a7224 */ /* 0x000fe200078e000d */
[----:B-1----:R-:W5:Y:S04]  /*4e400*/  LDL.LU.64 R14, [R1+0x1630] ;  /* 0x00163000010e7983 */ /* 0x002f680000300a00 */
[----:B------:R-:W5:Y:S02]  /*4e410*/  LDL.LU.64 R12, [R1+0x1628] ;  /* 0x00162800010c7983 */ /* 0x000f640000300a00 */
[C---:B-----5:R-:W-:Y:S02]  /*4e420*/  HMMA.1688.F32.TF32 R24, R16.reuse, R24, R12 ;  /* 0x000000181018723c */ /* 0x060fe4000008100c */
[----:B------:R-:W5:Y:S04]  /*4e430*/  LDL.LU.64 R14, [R1+0x1620] ;  /* 0x00162000010e7983 */ /* 0x000f680000300a00 */
[----:B------:R-:W5:Y:S04]  /*4e440*/  LDL.LU.64 R12, [R1+0x1618] ;  /* 0x00161800010c7983 */ /* 0x000f680000300a00 */
[----:B------:R-:W-:Y:S01]  /*4e450*/  STL.64 [R1+0x15c8], R10 ;  /* 0x0015c80a01007387 */ /* 0x000fe20000100a00 */
[----:B---3--:R-:W-:Y:S08]  /*4e460*/  HMMA.1688.F32.TF32 R20, R16, R8, R20 ;  /* 0x000000081014723c */ /* 0x008ff00000081014 */
[----:B------:R1:W-:Y:S04]  /*4e470*/  STL.64 [R1+0x310], R24 ;  /* 0x0003101801007387 */ /* 0x0003e80000100a00 */
[----:B------:R-:W-:Y:S04]  /*4e480*/  STL.64 [R1+0x318], R26 ;  /* 0x0003181a01007387 */ /* 0x000fe80000100a00 */
[----:B------:R5:W-:Y:S04]  /*4e490*/  STL.64 [R1+0x15c0], R8 ;  /* 0x0015c00801007387 */ /* 0x000be80000100a00 */
[----:B------:R-:W-:Y:S04]  /*4e4a0*/  STL.64 [R1+0x300], R20 ;  /* 0x0003001401007387 */ /* 0x000fe80000100a00 */
[----:B------:R-:W-:Y:S04]  /*4e4b0*/  STL.64 [R1+0x308], R22 ;  /* 0x0003081601007387 */ /* 0x000fe80000100a00 */
[----:B--2---:R-:W-:Y:S04]  /*4e4c0*/  STL.64 [R1+0x15b8], R6 ;  /* 0x0015b80601007387 */ /* 0x004fe80000100a00 */
[----:B----4-:R-:W-:Y:S04]  /*4e4d0*/  STL.64 [R1+0x15b0], R4 ;  /* 0x0015b00401007387 */ /* 0x010fe80000100a00 */
[----:B------:R-:W-:Y:S04]  /*4e4e0*/  LDS R22, [R0+UR10+0x9d200] ;  /* 0x09d2000a00167984 */ /* 0x000fe80008000800 */
[----:B------:R-:W-:Y:S04]  /*4e4f0*/  LDS R23, [R29+UR10+0x9d200] ;  /* 0x09d2000a1d177984 */ /* 0x000fe80008000800 */
[----:B------:R-:W-:Y:S04]  /*4e500*/  LDS R20, [R0+UR10+0x9c200] ;  /* 0x09c2000a00147984 */ /* 0x000fe80008000800 */
[----:B------:R-:W-:Y:S01]  /*4e510*/  LDS R21, [R29+UR10+0x9c200] ;  /* 0x09c2000a1d157984 */ /* 0x000fe20008000800 */
[----:B-1----:R-:W-:-:S02]  /*4e520*/  IMAD.MOV.U32 R24, RZ, RZ, R3 ;  /* 0x000000ffff187224 */ /* 0x002fc400078e0003 */
[----:B------:R-:W-:Y:S01]  /*4e530*/  IMAD.MOV.U32 R25, RZ, RZ, R2 ;  /* 0x000000ffff197224 */ /* 0x000fe200078e0002 */
[----:B-----5:R-:W-:Y:S01]  /*4e540*/  HMMA.1688.F32.TF32 R8, R16, R4, R12 ;  /* 0x000000041008723c */ /* 0x020fe2000008100c */
[----:B------:R-:W-:Y:S04]  /*4e550*/  LDS R18, [R0+UR10+0x9d180] ;  /* 0x09d1800a00127984 */ /* 0x000fe80008000800 */
[----:B------:R-:W1:Y:S04]  /*4e560*/  LDS R19, [R29+UR10+0x9d180] ;  /* 0x09d1800a1d137984 */ /* 0x000e680008000800 */
[----:B------:R-:W-:Y:S04]  /*4e570*/  LDS R16, [R0+UR10+0x9c180] ;  /* 0x09c1800a00107984 */ /* 0x000fe80008000800 */
[----:B------:R-:W2:Y:S04]  /*4e580*/  LDS R17, [R29+UR10+0x9c180] ;  /* 0x09c1800a1d117984 */ /* 0x000ea80008000800 */
[----:B------:R-:W-:Y:S04]  /*4e590*/  LDS R12, [R0+UR10+0x9c100] ;  /* 0x09c1000a000c7984 */ /* 0x000fe80008000800 */
[----:B------:R-:W-:Y:S04]  /*4e5a0*/  LDS R14, [R0+UR10+0x9d100] ;  /* 0x09d1000a000e7984 */ /* 0x000fe80008000800 */
[----:B------:R-:W-:Y:S04]  /*4e5b0*/  LDS R13, [R29+UR10+0x9c100] ;  /* 0x09c1000a1d0d7984 */ /* 0x000fe80008000800 */
[----:B------:R-:W3:Y:S04]  /*4e5c0*/  LDS R15, [R29+UR10+0x9d100] ;  /* 0x09d1000a1d0f7984 */ /* 0x000ee80008000800 */
[----:B------:R-:W-:Y:S04]  /*4e5d0*/  STL.64 [R1+0x270], R8 ;  /* 0x0002700801007387 */ /* 0x000fe80000100a00 */
[----:B------:R-:W-:Y:S04]  /*4e5e0*/  STL.64 [R1+0x278], R10 ;  /* 0x0002780a01007387 */ /* 0x000fe80000100a00 */
[----:B-1----:R-:W-:Y:S04]  /*4e5f0*/  STL.64 [R1+0x15a8], R18 ;  /* 0x0015a81201007387 */ /* 0x002fe80000100a00 */
[----:B--2---:R1:W-:Y:S04]  /*4e600*/  STL.64 [R1+0x15a0], R16 ;  /* 0x0015a01001007387 */ /* 0x0043e80000100a00 */
[----:B------:R2:W-:Y:S04]  /*4e610*/  STL.64 [R1+0x1600], R24 ;  /* 0x0016001801007387 */ /* 0x0005e80000100a00 */
[----:B-1----:R-:W4:Y:S04]  /*4e620*/  LDL.LU R16, [R1+0x240] ;  /* 0x0002400001107983 */ /* 0x002f280000300800 */
[----:B------:R-:W4:Y:S04]  /*4e630*/  LDL.LU R17, [R1+0x244] ;  /* 0x0002440001117983 */ /* 0x000f280000300800 */
[----:B------:R-:W5:Y:S04]  /*4e640*/  LDL.LU R18, [R1+0x248] ;  /* 0x0002480001127983 */ /* 0x000f680000300800 */
[----:B------:R-:W5:Y:S04]  /*4e650*/  LDL.LU R19, [R1+0x24c] ;  /* 0x00024c0001137983 */ /* 0x000f680000300800 */
[----:B--2---:R-:W3:Y:S04]  /*4e660*/  LDL.64 R24, [R1+0x50] ;  /* 0x0000500001187983 */ /* 0x004ee80000100a00 */
[----:B-----5:R-:W-:Y:S04]  /*4e670*/  STL.64 [R1+0x15f8], R18 ;  /* 0x0015f81201007387 */ /* 0x020fe80000100a00 */
[----:B----4-:R1:W-:Y:S04]  /*4e680*/  STL.64 [R1+0x15f0], R16 ;  /* 0x0015f01001007387 */ /* 0x0103e80000100a00 */
[----:B-1----:R-:W2:Y:S04]  /*4e690*/  LDL.LU R16, [R1+0x250] ;  /* 0x0002500001107983 */ /* 0x002ea80000300800 */
[----:B------:R-:W2:Y:S04]  /*4e6a0*/  LDL.LU R17, [R1+0x254] ;  /* 0x0002540001117983 */ /* 0x000ea80000300800 */
[----:B------:R-:W4:Y:S04]  /*4e6b0*/  LDL.LU R18, [R1+0x258] ;  /* 0x0002580001127983 */ /* 0x000f280000300800 */
[----:B------:R-:W4:Y:S04]  /*4e6c0*/  LDL.LU R19, [R1+0x25c] ;  /* 0x00025c0001137983 */ /* 0x000f280000300800 */
[----:B----4-:R-:W-:Y:S04]  /*4e6d0*/  STL.64 [R1+0x1610], R18 ;  /* 0x0016101201007387 */ /* 0x010fe80000100a00 */
[----:B--2---:R1:W-:Y:S04]  /*4e6e0*/  STL.64 [R1+0x1608], R16 ;  /* 0x0016081001007387 */ /* 0x0043e80000100a00 */
[----:B-1----:R-:W3:Y:S04]  /*4e6f0*/  LDL.LU R16, [R1+0x4b0] ;  /* 0x0004b00001107983 */ /* 0x002ee80000300800 */
[----:B------:R-:W3:Y:S04]  /*4e700*/  LDL.LU R17, [R1+0x4b4] ;  /* 0x0004b40001117983 */ /* 0x000ee80000300800 */
[----:B------:R-:W3:Y:S04]  /*4e710*/  LDL.LU R18, [R1+0x4b8] ;  /* 0x0004b80001127983 */ /* 0x000ee80000300800 */
[----:B------:R-:W3:Y:S04]  /*4e720*/  LDL.LU R19, [R1+0x4bc] ;  /* 0x0004bc0001137983 */ /* 0x000ee80000300800 */
[----:B------:R-:W-:Y:S04]  /*4e730*/  STL.64 [R1+0x1528], R22 ;  /* 0x0015281601007387 */ /* 0x000fe80000100a00 */
[----:B------:R1:W-:Y:S04]  /*4e740*/  STL.64 [R1+0x1520], R20 ;  /* 0x0015201401007387 */ /* 0x0003e80000100a00 */
[----:B-1----:R-:W2:Y:S04]  /*4e750*/  LDL.LU R20, [R1+0x110] ;  /* 0x0001100001147983 */ /* 0x002ea80000300800 */
        /* <DEDUP_REMOVED lines=12> */
[----:B------:R-:W4:Y:S04]  /*4e820*/  LDL.LU R23, [R1+0x12c] ;  /* 0x00012c0001177983 */ /* 0x000f280000300800 */
[----:B------:R-:W2:Y:S04]  /*4e830*/  LDL.LU R8, [R1+0x210] ;  /* 0x0002100001087983 */ /* 0x000ea80000300800 */
[----:B------:R-:W2:Y:S04]  /*4e840*/  LDL.LU R9, [R1+0x214] ;  /* 0x0002140001097983 */ /* 0x000ea80000300800 */
[----:B------:R-:W2:Y:S04]  /*4e850*/  LDL.LU R10, [R1+0x218] ;  /* 0x00021800010a7983 */ /* 0x000ea80000300800 */
[----:B------:R-:W2:Y:S01]  /*4e860*/  LDL.LU R11, [R1+0x21c] ;  /* 0x00021c00010b7983 */ /* 0x000ea20000300800 */
[----:B---3--:R-:W-:Y:S01]  /*4e870*/  HMMA.1688.F32.TF32 R16, R12, R24, R16 ;  /* 0x000000180c10723c */ /* 0x008fe20000081010 */
[----:B------:R-:W-:-:S02]  /*4e880*/  IMAD.MOV.U32 R3, RZ, RZ, R24 ;  /* 0x000000ffff037224 */ /* 0x000fc400078e0018 */
[----:B------:R-:W-:Y:S01]  /*4e890*/  IMAD.MOV.U32 R2, RZ, RZ, R25 ;  /* 0x000000ffff027224 */ /* 0x000fe200078e0019 */
[----:B--2---:R-:W-:Y:S04]  /*4e8a0*/  STL.64 [R1+0x15d8], R10 ;  /* 0x0015d80a01007387 */ /* 0x004fe80000100a00 */
[----:B------:R1:W-:Y:S04]  /*4e8b0*/  STL.64 [R1+0x15d0], R8 ;  /* 0x0015d00801007387 */ /* 0x0003e80000100a00 */
[----:B-1----:R-:W2:Y:S04]  /*4e8c0*/  LDL.64 R8, [R1+0x10] ;  /* 0x0000100001087983 */ /* 0x002ea80000100a00 */
[----:B----4-:R-:W-:Y:S04]  /*4e8d0*/  STL.64 [R1+0x1558], R22 ;  /* 0x0015581601007387 */ /* 0x010fe80000100a00 */
[----:B------:R1:W-:Y:S04]  /*4e8e0*/  STL.64 [R1+0x1550], R20 ;  /* 0x0015501401007387 */ /* 0x0003e80000100a00 */
[----:B-1----:R-:W5:Y:S04]  /*4e8f0*/  LDL.64 R20, [R1+0x20] ;  /* 0x0000200001147983 */ /* 0x002f680000100a00 */
        /* <DEDUP_REMOVED lines=9> */
[----:B------:R4:W-:Y:S04]  /*4e990*/  STL.64 [R1+0x258], R26 ;  /* 0x0002581a01007387 */ /* 0x0009e80000100a00 */
[----:B-1----:R-:W3:Y:S02]  /*4e9a0*/  LDL.LU.64 R24, [R1+0x15e8] ;  /* 0x0015e80001187983 */ /* 0x002ee40000300a00 */
[----:B---3--:R-:W-:Y:S01]  /*4e9b0*/  HMMA.1688.F32.TF32 R16, R12, R24, R16 ;  /* 0x000000180c10723c */ /* 0x008fe20000081010 */
[----:B------:R-:W-:-:S02]  /*4e9c0*/  IMAD.MOV.U32 R11, RZ, RZ, R24 ;  /* 0x000000ffff0b7224 */ /* 0x000fc400078e0018 */
[----:B------:R-:W-:-:S15]  /*4e9d0*/  IMAD.MOV.U32 R10, RZ, RZ, R25 ;  /* 0x000000ffff0a7224 */ /* 0x000fde00078e0019 */
[----:B------:R-:W-:Y:S01]  /*4e9e0*/  NOP ;  /* 0x0000000000007918 */ /* 0x000fe20000000000 */
[----:B------:R-:W-:Y:S04]  /*4e9f0*/  STL.64 [R1+0x240], R16 ;  /* 0x0002401001007387 */ /* 0x000fe80000100a00 */
[----:B------:R5:W-:Y:S04]  /*4ea00*/  STL.64 [R1+0x248], R18 ;  /* 0x0002481201007387 */ /* 0x000be80000100a00 */
[----:B------:R-:W3:Y:S04]  /*4ea10*/  LDL.LU R24, [R1+0xf0] ;  /* 0x0000f00001187983 */ /* 0x000ee80000300800 */
[----:B------:R-:W3:Y:S04]  /*4ea20*/  LDL.LU R25, [R1+0xf4] ;  /* 0x0000f40001197983 */ /* 0x000ee80000300800 */
[----:B----4-:R-:W4:Y:S04]  /*4ea30*/  LDL.LU R26, [R1+0xf8] ;  /* 0x0000f800011a7983 */ /* 0x010f280000300800 */
[----:B------:R-:W4:Y:S01]  /*4ea40*/  LDL.LU R27, [R1+0xfc] ;  /* 0x0000fc00011b7983 */ /* 0x000f220000300800 */
[----:B-----5:R-:W-:Y:S03]  /*4ea50*/  HMMA.1688.F32.TF32 R16, R12, R20, R4 ;  /* 0x000000140c10723c */ /* 0x020fe60000081004 */
[----:B----4-:R-:W-:Y:S04]  /*4ea60*/  STL.64 [R1+0x14a0], R26 ;  /* 0x0014a01a01007387 */ /* 0x010fe80000100a00 */
[----:B---3--:R1:W-:Y:S04]  /*4ea70*/  STL.64 [R1+0x1498], R24 ;  /* 0x0014981801007387 */ /* 0x0083e80000100a00 */
[----:B-1----:R-:W3:Y:S04]  /*4ea80*/  LDL.64 R24, [R1] ;  /* 0x0000000001187983 */ /* 0x002ee80000100a00 */
[----:B---3--:R1:W-:Y:S04]  /*4ea90*/  STL.64 [R1+0x15e0], R24 ;  /* 0x0015e01801007387 */ /* 0x0083e80000100a00 */
[----:B-1----:R-:W2:Y:S04]  /*4eaa0*/  LDL.LU R24, [R1+0x220] ;  /* 0x0002200001187983 */ /* 0x002ea80000300800 */
[----:B------:R-:W2:Y:S04]  /*4eab0*/  LDL.LU R25, [R1+0x224] ;  /* 0x0002240001197983 */ /* 0x000ea80000300800 */
[----:B------:R-:W2:Y:S04]  /*4eac0*/  LDL.LU R26, [R1+0x228] ;  /* 0x00022800011a7983 */ /* 0x000ea80000300800 */
[----:B------:R-:W2:Y:S04]  /*4ead0*/  LDL.LU R27, [R1+0x22c] ;  /* 0x00022c00011b7983 */ /* 0x000ea80000300800 */
[----:B------:R-:W3:Y:S04]  /*4eae0*/  LDL.LU R4, [R1+0x200] ;  /* 0x0002000001047983 */ /* 0x000ee80000300800 */
[----:B------:R1:W-:Y:S04]  /*4eaf0*/  STL.64 [R1+0x230], R16 ;  /* 0x0002301001007387 */ /* 0x0003e80000100a00 */
[----:B------:R4:W-:Y:S04]  /*4eb00*/  STL.64 [R1+0x238], R18 ;  /* 0x0002381201007387 */ /* 0x0009e80000100a00 */
[----:B------:R-:W3:Y:S04]  /*4eb10*/  LDL.LU R5, [R1+0x204] ;  /* 0x0002040001057983 */ /* 0x000ee80000300800 */
[----:B------:R-:W3:Y:S04]  /*4eb20*/  LDL.LU R6, [R1+0x208] ;  /* 0x0002080001067983 */ /* 0x000ee80000300800 */
[----:B------:R-:W3:Y:S04]  /*4eb30*/  LDL.LU R7, [R1+0x20c] ;  /* 0x00020c0001077983 */ /* 0x000ee80000300800 */
[----:B-1----:R-:W5:Y:S04]  /*4eb40*/  LDL.LU R16, [R1+0x490] ;  /* 0x0004900001107983 */ /* 0x002f680000300800 */
[----:B------:R-:W5:Y:S04]  /*4eb50*/  LDL.LU R17, [R1+0x494] ;  /* 0x0004940001117983 */ /* 0x000f680000300800 */
[----:B----4-:R-:W5:Y:S04]  /*4eb60*/  LDL.LU R18, [R1+0x498] ;  /* 0x0004980001127983 */ /* 0x010f680000300800 */
[----:B------:R-:W5:Y:S04]  /*4eb70*/  LDL.LU R19, [R1+0x49c] ;  /* 0x00049c0001137983 */ /* 0x000f680000300800 */
[----:B------:R1:W-:Y:S02]  /*4eb80*/  STL.64 [R1+0x1560], R20 ;  /* 0x0015601401007387 */ /* 0x0003e40000100a00 */
[----:B-1----:R-:W-:Y:S01]  /*4eb90*/  MOV R20, R11 ;  /* 0x0000000b00147202 */ /* 0x002fe20000000f00 */
[----:B------:R-:W-:-:S05]  /*4eba0*/  IMAD.MOV.U32 R21, RZ, RZ, R10 ;  /* 0x000000ffff157224 */ /* 0x000fca00078e000a */
[----:B------:R1:W-:Y:S04]  /*4ebb0*/  STL.64 [R1+0x1570], R20 ;  /* 0x0015701401007387 */ /* 0x0003e80000100a00 */
[----:B-1----:R-:W4:Y:S01]  /*4ebc0*/  LDL.64 R20, [R1+0x40] ;  /* 0x0000400001147983 */ /* 0x002f220000100a00 */
[----:B--2---:R-:W-:Y:S03]  /*4ebd0*/  HMMA.1688.F32.TF32 R24, R12, R8, R24 ;  /* 0x000000080c18723c */ /* 0x004fe60000081018 */
[----:B----4-:R1:W-:-:S15]  /*4ebe0*/  STL.64 [R1+0x1588], R20 ;  /* 0x0015881401007387 */ /* 0x0103de0000100a00 */
[----:B------:R-:W-:Y:S01]  /*4ebf0*/  NOP ;  /* 0x0000000000007918 */ /* 0x000fe20000000000 */
[----:B------:R2:W-:Y:S04]  /*4ec00*/  STL.64 [R1+0x220], R24 ;  /* 0x0002201801007387 */ /* 0x0005e80000100a00 */
[----:B------:R-:W-:Y:S01]  /*4ec10*/  STL.64 [R1+0x228], R26 ;  /* 0x0002281a01007387 */ /* 0x000fe20000100a00 */
[----:B-1----:R-:W-:Y:S02]  /*4ec20*/  IMAD.MOV.U32 R20, RZ, RZ, R3 ;  /* 0x000000ffff147224 */ /* 0x002fe400078e0003 */
[----:B------:R-:W-:Y:S01]  /*4ec30*/  IMAD.MOV.U32 R21, RZ, RZ, R2 ;  /* 0x000000ffff157224 */ /* 0x000fe200078e0002 */
[----:B--2---:R-:W2:Y:S01]  /*4ec40*/  LDL.LU.64 R24, [R1+0x15e0] ;  /* 0x0015e00001187983 */ /* 0x004ea20000300a00 */
[----:B------:R-:W-:Y:S02]  /*4ec50*/  IMAD.MOV.U32 R3, RZ, RZ, R8 ;  /* 0x000000ffff037224 */ /* 0x000fe400078e0008 */
[----:B------:R-:W-:Y:S01]  /*4ec60*/  IMAD.MOV.U32 R2, RZ, RZ, R9 ;  /* 0x000000ffff027224 */ /* 0x000fe200078e0009 */
        /* <DEDUP_REMOVED lines=29> */
[----:B------:R-:W5:Y:S02]  /*4ee40*/  LDL.LU.64 R4, [R1+0x15b0] ;  /* 0x0015b00001047983 */ /* 0x000f640000300a00 */
        /* <DEDUP_REMOVED lines=8> */
[----:B------:R-:W5:Y:S04]  /*4eed0*/  LDL.LU R15, [R1+0x13c] ;  /* 0x00013c00010f7983 */ /* 0x000f680000300800 */
[----:B---3--:R-:W-:Y:S04]  /*4eee0*/  STL.64 [R1+0x1538], R6 ;  /* 0x0015380601007387 */ /* 0x008fe80000100a00 */
[----:B------:R-:W-:Y:S01]  /*4eef0*/  STL.64 [R1+0x1530], R4 ;  /* 0x0015300401007387 */ /* 0x000fe20000100a00 */
[----:B--2---:R-:W-:Y:S03]  /*4ef00*/  HMMA.1688.F32.TF32 R20, R16, R20, R24 ;  /* 0x000000141014723c */ /* 0x004fe60000081018 */
[----:B------:R-:W2:Y:S04]  /*4ef10*/  LDL.LU.64 R26, [R1+0x1598] ;  /* 0x00159800011a7983 */ /* 0x000ea80000300a00 */
[----:B------:R-:W2:-:S12]  /*4ef20*/  LDL.LU.64 R24, [R1+0x1590] ;  /* 0x0015900001187983 */ /* 0x000e980000300a00 */
[----:B------:R1:W-:Y:S04]  /*4ef30*/  STL.64 [R1+0x160], R20 ;  /* 0x0001601401007387 */ /* 0x0003e80000100a00 */
[----:B------:R-:W-:Y:S04]  /*4ef40*/  STL.64 [R1+0x168], R22 ;  /* 0x0001681601007387 */ /* 0x000fe80000100a00 */
        /* <DEDUP_REMOVED lines=15> */
[----:B------:R1:W-:Y:S04]  /*4f040*/  STL.64 [R1+0x140], R20 ;  /* 0x0001401401007387 */ /* 0x0003e80000100a00 */
[----:B------:R3:W-:Y:S04]  /*4f050*/  STL.64 [R1+0x148], R22 ;  /* 0x0001481601007387 */ /* 0x0007e80000100a00 */
[----:B-1----:R-:W5:Y:S02]  /*4f060*/  LDL.LU.64 R20, [R1+0x1560] ;  /* 0x0015600001147983 */ /* 0x002f640000300a00 */
[----:B-----5:R-:W-:-:S15]  /*4f070*/  HMMA.1688.F32.TF32 R12, R16, R20, R12 ;  /* 0x00000014100c723c */ /* 0x020fde000008100c */
[----:B------:R-:W-:-:S04]  /*4f080*/  NOP ;  /* 0x0000000000007918 */ /* 0x000fc80000000000 */
[----:B------:R1:W-:Y:S04]  /*4f090*/  STL.64 [R1+0x130], R12 ;  /* 0x0001300c01007387 */ /* 0x0003e80000100a00 */
[----:B------:R-:W-:Y:S04]  /*4f0a0*/  STL.64 [R1+0x138], R14 ;  /* 0x0001380e01007387 */ /* 0x000fe80000100a00 */
[----:B---3--:R-:W3:Y:S01]  /*4f0b0*/  LDL.LU.64 R22, [R1+0x1558] ;  /* 0x0015580001167983 */ /* 0x008ee20000300a00 */
[----:B-1----:R-:W-:Y:S01]  /*4f0c0*/  IMAD.MOV.U32 R13, RZ, RZ, R20 ;  /* 0x000000ffff0d7224 */ /* 0x002fe200078e0014 */
[----:B------:R-:W-:-:S02]  /*4f0d0*/  MOV R12, R21 ;  /* 0x00000015000c7202 */ /* 0x000fc40000000f00 */
        /* <DEDUP_REMOVED lines=15> */
[----:B-1----:R-:W2:Y:S04]  /*4f1d0*/  LDL.LU.64 R24, [R1+0x10] ;  /* 0x0000100001187983 */ /* 0x002ea80000300a00 */
[----:B--2---:R1:W-:Y:S02]  /*4f1e0*/  STL.64 [R1+0x14d0], R24 ;  /* 0x0014d01801007387 */ /* 0x0043e40000100a00 */
[----:B-1----:R-:W-:-:S02]  /*4f1f0*/  IMAD.MOV.U32 R25, RZ, RZ, R12 ;  /* 0x000000ffff197224 */ /* 0x002fc400078e000c */
[----:B------:R-:W-:Y:S01]  /*4f200*/  IMAD.MOV.U32 R24, RZ, RZ, R13 ;  /* 0x000000ffff187224 */ /* 0x000fe200078e000d */
[----:B------:R-:W2:Y:S04]  /*4f210*/  LDL.LU R12, [R1+0x3b0] ;  /* 0x0003b000010c7983 */ /* 0x000ea80000300800 */
[----:B------:R-:W2:Y:S04]  /*4f220*/  LDL.LU R13, [R1+0x3b4] ;  /* 0x0003b400010d7983 */ /* 0x000ea80000300800 */
[----:B------:R-:W3:Y:S04]  /*4f230*/  LDL.LU R14, [R1+0x3b8] ;  /* 0x0003b800010e7983 */ /* 0x000ee80000300800 */
[----:B------:R-:W3:Y:S04]  /*4f240*/  LDL.LU R15, [R1+0x3bc] ;  /* 0x0003bc00010f7983 */ /* 0x000ee80000300800 */
[----:B---3--:R-:W-:Y:S04]  /*4f250*/  STL.64 [R1+0x14f8], R14 ;  /* 0x0014f80e01007387 */ /* 0x008fe80000100a00 */
[----:B--2---:R1:W-:Y:S04]  /*4f260*/  STL.64 [R1+0x14f0], R12 ;  /* 0x0014f00c01007387 */ /* 0x0043e80000100a00 */
[----:B------:R-:W2:Y:S04]  /*4f270*/  LDL.LU R20, [R1+0x3e0] ;  /* 0x0003e00001147983 */ /* 0x000ea80000300800 */
[----:B------:R-:W2:Y:S04]  /*4f280*/  LDL.LU R21, [R1+0x3e4] ;  /* 0x0003e40001157983 */ /* 0x000ea80000300800 */
[----:B------:R-:W2:Y:S04]  /*4f290*/  LDL.LU R22, [R1+0x3e8] ;  /* 0x0003e80001167983 */ /* 0x000ea80000300800 */
[----:B------:R-:W2:Y:S01]  /*4f2a0*/  LDL.LU R23, [R1+0x3ec] ;  /* 0x0003ec0001177983 */ /* 0x000ea20000300800 */
[----:B-1----:R-:W-:-:S02]  /*4f2b0*/  IMAD.MOV.U32 R12, RZ, RZ, R3 ;  /* 0x000000ffff0c7224 */ /* 0x002fc400078e0003 */
[----:B------:R-:W-:-:S05]  /*4f2c0*/  IMAD.MOV.U32 R13, RZ, RZ, R2 ;  /* 0x000000ffff0d7224 */ /* 0x000fca00078e0002 */
[----:B------:R1:W-:Y:S04]  /*4f2d0*/  STL.64 [R1+0x1508], R12 ;  /* 0x0015080c01007387 */ /* 0x0003e80000100a00 */
[----:B-1----:R-:W3:Y:S04]  /*4f2e0*/  LDL.64 R12, [R1+0x50] ;  /* 0x00005000010c7983 */ /* 0x002ee80000100a00 */
[----:B------:R1:W-:Y:S04]  /*4f2f0*/  STL.64 [R1+0x14e8], R24 ;  /* 0x0014e81801007387 */ /* 0x0003e80000100a00 */
[----:B-1----:R-:W5:Y:S01]  /*4f300*/  LDL.64 R24, [R1+0x30] ;  /* 0x0000300001187983 */ /* 0x002f620000100a00 */
[C---:B----4-:R-:W-:Y:S03]  /*4f310*/  HMMA.1688.F32.TF32 R4, R16.reuse, R8, R4 ;  /* 0x000000081004723c */ /* 0x050fe60000081004 */
[----:B-----5:R1:W-:Y:S04]  /*4f320*/  STL.64 [R1+0x1500], R24 ;  /* 0x0015001801007387 */ /* 0x0203e80000100a00 */
        /* <DEDUP_REMOVED lines=13> */
[----:B------:R-:W2:Y:S04]  /*4f400*/  LDL.LU.64 R4, [R1+0x1530] ;  /* 0x0015300001047983 */ /* 0x000ea80000300a00 */
        /* <DEDUP_REMOVED lines=12> */
[----:B------:R-:W-:Y:S03]  /*4f4d0*/  HMMA.1688.F32.TF32 R16, R16, R4, R20 ;  /* 0x000000041010723c */ /* 0x000fe60000081014 */
[----:B--2---:R-:W-:Y:S04]  /*4f4e0*/  STL.64 [R1+0x14e0], R10 ;  /* 0x0014e00a01007387 */ /* 0x004fe80000100a00 */
[----:B------:R1:W-:Y:S04]  /*4f4f0*/  STL.64 [R1+0x14d8], R8 ;  /* 0x0014d80801007387 */ /* 0x0003e80000100a00 */
[----:B-1----:R-:W2:Y:S04]  /*4f500*/  LDL.LU R8, [R1+0x3a0] ;  /* 0x0003a00001087983 */ /* 0x002ea80000300800 */
[----:B------:R-:W2:Y:S04]  /*4f510*/  LDL.LU R9, [R1+0x3a4] ;  /* 0x0003a40001097983 */ /* 0x000ea80000300800 */
[----:B------:R-:W2:Y:S04]  /*4f520*/  LDL.LU R10, [R1+0x3a8] ;  /* 0x0003a800010a7983 */ /* 0x000ea80000300800 */
[----:B------:R-:W2:Y:S04]  /*4f530*/  LDL.LU R11, [R1+0x3ac] ;  /* 0x0003ac00010b7983 */ /* 0x000ea80000300800 */
[----:B------:R-:W4:Y:S04]  /*4f540*/  LDL.LU.64 R22, [R1+0x1528] ;  /* 0x0015280001167983 */ /* 0x000f280000300a00 */
[----:B------:R-:W4:Y:S04]  /*4f550*/  LDL.LU.64 R20, [R1+0x1520] ;  /* 0x0015200001147983 */ /* 0x000f280000300a00 */
[----:B------:R1:W-:Y:S04]  /*4f560*/  STL.64 [R1+0x70], R16 ;  /* 0x0000701001007387 */ /* 0x0003e80000100a00 */
[----:B------:R5:W-:Y:S01]  /*4f570*/  STL.64 [R1+0x78], R18 ;  /* 0x0000781201007387 */ /* 0x000be20000100a00 */
[----:B---3--:R-:W-:-:S02]  /*4f580*/  IMAD.MOV.U32 R2, RZ, RZ, R12 ;  /* 0x000000ffff027224 */ /* 0x008fc400078e000c */
[----:B------:R-:W-:Y:S01]  /*4f590*/  IMAD.MOV.U32 R3, RZ, RZ, R13 ;  /* 0x000000ffff037224 */ /* 0x000fe200078e000d */
[----:B-1----:R-:W3:Y:S04]  /*4f5a0*/  LDL.LU R16, [R1+0x1f0] ;  /* 0x0001f00001107983 */ /* 0x002ee80000300800 */
[----:B------:R-:W3:Y:S04]  /*4f5b0*/  LDL.LU R17, [R1+0x1f4] ;  /* 0x0001f40001117983 */ /* 0x000ee80000300800 */
[----:B-----5:R-:W3:Y:S04]  /*4f5c0*/  LDL.LU R18, [R1+0x1f8] ;  /* 0x0001f80001127983 */ /* 0x020ee80000300800 */
[----:B------:R-:W3:Y:S01]  /*4f5d0*/  LDL.LU R19, [R1+0x1fc] ;  /* 0x0001fc0001137983 */ /* 0x000ee20000300800 */
[----:B----4-:R-:W-:-:S15]  /*4f5e0*/  HMMA.1688.F32.TF32 R24, R20, R12, R24 ;  /* 0x0000000c1418723c */ /* 0x010fde0000081018 */
[----:B------:R-:W-:-:S04]  /*4f5f0*/  NOP ;  /* 0x0000000000007918 */ /* 0x000fc80000000000 */
[----:B------:R-:W-:Y:S04]  /*4f600*/  STL.64 [R1+0x3e0], R24 ;  /* 0x0003e01801007387 */ /* 0x000fe80000100a00 */
[----:B------:R1:W-:Y:S04]  /*4f610*/  STL.64 [R1+0x3e8], R26 ;  /* 0x0003e81a01007387 */ /* 0x0003e80000100a00 */
[----:B-1----:R-:W4:Y:S04]  /*4f620*/  LDL.LU.64 R26, [R1+0x1518] ;  /* 0x00151800011a7983 */ /* 0x002f280000300a00 */
[----:B------:R-:W4:Y:S04]  /*4f630*/  LDL.LU.64 R24, [R1+0x1510] ;  /* 0x0015100001187983 */ /* 0x000f280000300a00 */
[----:B------:R-:W4:Y:S02]  /*4f640*/  LDL.LU.64 R12, [R1+0x1508] ;  /* 0x00150800010c7983 */ /* 0x000f240000300a00 */
[----:B----4-:R-:W-:Y:S02]  /*4f650*/  HMMA.1688.F32.TF32 R12, R20, R12, R24 ;  /* 0x0000000c140c723c */ /* 0x010fe40000081018 */
[----:B------:R-:W4:-:S15]  /*4f660*/  LDL.LU.64 R24, [R1+0x1500] ;  /* 0x0015000001187983 */ /* 0x000f1e0000300a00 */
[----:B------:R-:W-:Y:S02]  /*4f670*/  NOP ;  /* 0x0000000000007918 */ /* 0x000fe40000000000 */
[----:B------:R-:W-:Y:S04]  /*4f680*/  STL.64 [R1+0x3d0], R12 ;  /* 0x0003d00c01007387 */ /* 0x000fe80000100a00 */
        /* <DEDUP_REMOVED lines=8> */
[----:B------:R-:W-:Y:S02]  /*4f710*/  IMAD.MOV.U32 R12, RZ, RZ, R25 ;  /* 0x000000ffff0c7224 */ /* 0x000fe400078e0019 */
[----:B------:R-:W2:Y:S02]  /*4f720*/  LDL.LU.64 R24, [R1+0x14e8] ;  /* 0x0014e80001187983 */ /* 0x000ea40000300a00 */
[----:B--2---:R-:W-:Y:S02]  /*4f730*/  HMMA.1688.F32.TF32 R24, R20, R24, R8 ;  /* 0x000000181418723c */ /* 0x004fe40000081008 */
[----:B------:R-:W2:Y:S04]  /*4f740*/  LDL.LU.64 R10, [R1+0x14e0] ;  /* 0x0014e000010a7983 */ /* 0x000ea80000300a00 */
[----:B------:R-:W2:-:S13]  /*4f750*/  LDL.LU.64 R8, [R1+0x14d8] ;  /* 0x0014d80001087983 */ /* 0x000e9a0000300a00 */
        /* <DEDUP_REMOVED lines=13> */
[----:B------:R-:W-:Y:S01]  /*4f830*/  MOV R28, R24 ;  /* 0x00000018001c7202 */ /* 0x000fe20000000f00 */
[----:B------:R-:W-:-:S15]  /*4f840*/  IMAD.MOV.U32 R29, RZ, RZ, R25 ;  /* 0x000000ffff1d7224 */ /* 0x000fde00078e0019 */
[----:B------:R-:W-:Y:S02]  /*4f850*/  NOP ;  /* 0x0000000000007918 */ /* 0x000fe40000000000 */
[----:B------:R-:W-:Y:S04]  /*4f860*/  STL.64 [R1+0x390], R8 ;  /* 0x0003900801007387 */ /* 0x000fe80000100a00 */
[----:B------:R1:W-:Y:S04]  /*4f870*/  STL.64 [R1+0x398], R10 ;  /* 0x0003980a01007387 */ /* 0x0003e80000100a00 */
[----:B-1----:R-:W2:Y:S04]  /*4f880*/  LDL.LU.64 R10, [R1+0x14b0] ;  /* 0x0014b000010a7983 */ /* 0x002ea80000300a00 */
[----:B------:R-:W3:Y:S04]  /*4f890*/  LDL.LU.64 R8, [R1+0x14a8] ;  /* 0x0014a80001087983 */ /* 0x000ee80000300a00 */
[----:B------:R-:W4:Y:S04]  /*4f8a0*/  LDL.LU.64 R26, [R1+0x14a0] ;  /* 0x0014a000011a7983 */ /* 0x000f280000300a00 */
[----:B------:R-:W4:Y:S01]  /*4f8b0*/  LDL.LU.64 R24, [R1+0x1498] ;  /* 0x0014980001187983 */ /* 0x000f220000300a00 */
[C---:B---3--:R-:W-:Y:S03]  /*4f8c0*/  HMMA.1688.F32.TF32 R16, R20.reuse, R8, R16 ;  /* 0x000000081410723c */ /* 0x048fe60000081010 */
[----:B--2---:R-:W-:Y:S04]  /*4f8d0*/  STL.64 [R1+0x1428], R10 ;  /* 0x0014280a01007387 */ /* 0x004fe80000100a00 */
[----:B------:R4:W-:Y:S02]  /*4f8e0*/  STL.64 [R1+0x1420], R8 ;  /* 0x0014200801007387 */ /* 0x0009e40000100a00 */
[----:B----4-:R-:W-:Y:S02]  /*4f8f0*/  HMMA.1688.F32.TF32 R8, R20, R4, R24 ;  /* 0x000000041408723c */ /* 0x010fe40000081018 */
[----:B------:R-:W-:Y:S04]  /*4f900*/  LDS R22, [R0+UR10+0x9d380] ;  /* 0x09d3800a00167984 */ /* 0x000fe80008000800 */
[----:B------:R-:W-:Y:S04]  /*4f910*/  LDS R20, [R0+UR10+0x9c380] ;  /* 0x09c3800a00147984 */ /* 0x000fe80008000800 */
[----:B------:R-:W-:Y:S04]  /*4f920*/  STL.64 [R1+0x380], R16 ;  /* 0x0003801001007387 */ /* 0x000fe80000100a00 */
[----:B------:R-:W-:Y:S04]  /*4f930*/  STL.64 [R1+0x388], R18 ;  /* 0x0003881201007387 */ /* 0x000fe80000100a00 */
[----:B------:R-:W-:Y:S04]  /*4f940*/  STL.64 [R1+0x1418], R6 ;  /* 0x0014180601007387 */ /* 0x000fe80000100a00 */
[----:B------:R-:W-:Y:S04]  /*4f950*/  STL.64 [R1+0x1410], R4 ;  /* 0x0014100401007387 */ /* 0x000fe80000100a00 */
[----:B------:R-:W-:Y:S04]  /*4f960*/  LDS R18, [R0+UR10+0x9d300] ;  /* 0x09d3000a00127984 */ /* 0x000fe80008000800 */
[----:B------:R-:W-:Y:S04]  /*4f970*/  LDS R16, [R0+UR10+0x9c300] ;  /* 0x09c3000a00107984 */ /* 0x000fe80008000800 */
[----:B------:R-:W-:Y:S04]  /*4f980*/  STL.64 [R1+0x2f0], R8 ;  /* 0x0002f00801007387 */ /* 0x000fe80000100a00 */
[----:B------:R1:W-:Y:S04]  /*4f990*/  STL.64 [R1+0x2f8], R10 ;  /* 0x0002f80a01007387 */ /* 0x0003e80000100a00 */
[----:B------:R-:W2:Y:S04]  /*4f9a0*/  LDL.LU R24, [R1+0x90] ;  /* 0x0000900001187983 */ /* 0x000ea80000300800 */
[----:B------:R-:W2:Y:S04]  /*4f9b0*/  LDL.LU R25, [R1+0x94] ;  /* 0x0000940001197983 */ /* 0x000ea80000300800 */
[----:B------:R-:W3:Y:S04]  /*4f9c0*/  LDL.LU R26, [R1+0x98] ;  /* 0x00009800011a7983 */ /* 0x000ee80000300800 */
[----:B------:R-:W3:Y:S01]  /*4f9d0*/  LDL.LU R27, [R1+0x9c] ;  /* 0x00009c00011b7983 */ /* 0x000ee20000300800 */
[----:B-1----:R-:W-:-:S05]  /*4f9e0*/  LOP3.LUT R11, R0, 0x20, RZ, 0x3c, !PT ;  /* 0x00000020000b7812 */ /* 0x002fca00078e3cff */
[----:B------:R-:W1:Y:S04]  /*4f9f0*/  LDS R19, [R11+UR10+0x9d300] ;  /* 0x09d3000a0b137984 */ /* 0x000e680008000800 */
[----:B------:R-:W4:Y:S01]  /*4fa00*/  LDS R17, [R11+UR10+0x9c300] ;  /* 0x09c3000a0b117984 */ /* 0x000f220008000800 */
[----:B------:R-:W-:Y:S02]  /*4fa10*/  IMAD.MOV.U32 R8, RZ, RZ, R28 ;  /* 0x000000ffff087224 */ /* 0x000fe400078e001c */
[----:B------:R-:W-:Y:S01]  /*4fa20*/  IMAD.MOV.U32 R9, RZ, RZ, R29 ;  /* 0x000000ffff097224 */ /* 0x000fe200078e001d */
[----:B------:R-:W-:Y:S04]  /*4fa30*/  LDS R21, [R11+UR10+0x9c380] ;  /* 0x09c3800a0b157984 */ /* 0x000fe80008000800 */
[----:B------:R-:W-:Y:S04]  /*4fa40*/  LDS R23, [R11+UR10+0x9d380] ;  /* 0x09d3800a0b177984 */ /* 0x000fe80008000800 */
[----:B---3--:R-:W-:Y:S04]  /*4fa50*/  STL.64 [R1+0x12e0], R26 ;  /* 0x0012e01a01007387 */ /* 0x008fe80000100a00 */
[----:B--2---:R2:W-:Y:S02]  /*4fa60*/  STL.64 [R1+0x12d8], R24 ;  /* 0x0012d81801007387 */ /* 0x0045e40000100a00 */
[----:B--2---:R-:W-:-:S02]  /*4fa70*/  IMAD.MOV.U32 R24, RZ, RZ, R15 ;  /* 0x000000ffff187224 */ /* 0x004fc400078e000f */
[----:B------:R-:W-:Y:S01]  /*4fa80*/  IMAD.MOV.U32 R25, RZ, RZ, R14 ;  /* 0x000000ffff197224 */ /* 0x000fe200078e000e */
[----:B------:R-:W-:Y:S04]  /*4fa90*/  LDS R15, [R11+UR10+0x9d280] ;  /* 0x09d2800a0b0f7984 */ /* 0x000fe80008000800 */
[----:B------:R-:W-:Y:S04]  /*4faa0*/  LDS R14, [R0+UR10+0x9d280] ;  /* 0x09d2800a000e7984 */ /* 0x000fe80008000800 */
[----:B------:R2:W-:Y:S04]  /*4fab0*/  STL.64 [R1+0x1448], R24 ;  /* 0x0014481801007387 */ /* 0x0005e80000100a00 */
[----:B--2---:R-:W2:Y:S04]  /*4fac0*/  LDL.LU R24, [R1+0x2b0] ;  /* 0x0002b00001187983 */ /* 0x004ea80000300800 */
[----:B------:R-:W2:Y:S04]  /*4fad0*/  LDL.LU R25, [R1+0x2b4] ;  /* 0x0002b40001197983 */ /* 0x000ea80000300800 */
[----:B------:R-:W3:Y:S04]  /*4fae0*/  LDL.LU R26, [R1+0x2b8] ;  /* 0x0002b800011a7983 */ /* 0x000ee80000300800 */
[----:B------:R-:W3:Y:S04]  /*4faf0*/  LDL.LU R27, [R1+0x2bc] ;  /* 0x0002bc00011b7983 */ /* 0x000ee80000300800 */
        /* <DEDUP_REMOVED lines=8> */
[----:B----4-:R1:W-:Y:S04]  /*4fb80*/  STL.64 [R1+0x1400], R16 ;  /* 0x0014001001007387 */ /* 0x0103e80000100a00 */
[----:B---3--:R-:W3:Y:S04]  /*4fb90*/  LDL R24, [R1+0x40] ;  /* 0x0000400001187983 */ /* 0x008ee80000100800 */
[----:B------:R-:W3:Y:S01]  /*4fba0*/  LDL R25, [R1+0x44] ;  /* 0x0000440001197983 */ /* 0x000ee20000100800 */
[----:B-1----:R-:W-:-:S02]  /*4fbb0*/  IMAD.MOV.U32 R16, RZ, RZ, R2 ;  /* 0x000000ffff107224 */ /* 0x002fc400078e0002 */
[----:B------:R-:W-:Y:S01]  /*4fbc0*/  IMAD.MOV.U32 R17, RZ, RZ, R3 ;  /* 0x000000ffff117224 */ /* 0x000fe200078e0003 */
[----:B---3--:R1:W-:Y:S04]  /*4fbd0*/  STL.64 [R1+0x1480], R24 ;  /* 0x0014801801007387 */ /* 0x0083e80000100a00 */
[----:B------:R-:W3:Y:S04]  /*4fbe0*/  LDL.LU R2, [R1+0x1494] ;  /* 0x0014940001027983 */ /* 0x000ee80000300800 */
[----:B------:R-:W4:Y:S04]  /*4fbf0*/  LDL.LU R3, [R1+0x1490] ;  /* 0x0014900001037983 */ /* 0x000f280000300800 */
[----:B-1----:R-:W2:Y:S04]  /*4fc00*/  LDL.LU R24, [R1+0x2e0] ;  /* 0x0002e00001187983 */ /* 0x002ea80000300800 */
[----:B------:R-:W2:Y:S04]  /*4fc10*/  LDL.LU R25, [R1+0x2e4] ;  /* 0x0002e40001197983 */ /* 0x000ea80000300800 */
[----:B------:R-:W2:Y:S04]  /*4fc20*/  LDL.LU R26, [R1+0x2e8] ;  /* 0x0002e800011a7983 */ /* 0x000ea80000300800 */
[----:B------:R-:W2:Y:S04]  /*4fc30*/  LDL.LU R27, [R1+0x2ec] ;  /* 0x0002ec00011b7983 */ /* 0x000ea80000300800 */
[----:B------:R-:W5:Y:S04]  /*4fc40*/  LDL.LU R28, [R1+0x148c] ;  /* 0x00148c00011c7983 */ /* 0x000f680000300800 */
[----:B------:R-:W2:Y:S04]  /*4fc50*/  LDL.LU R29, [R1+0x1488] ;  /* 0x00148800011d7983 */ /* 0x000ea80000300800 */
[----:B------:R1:W-:Y:S04]  /*4fc60*/  STL.64 [R1+0x1440], R8 ;  /* 0x0014400801007387 */ /* 0x0003e80000100a00 */
[----:B-1----:R-:W2:Y:S04]  /*4fc70*/  LDL.LU.64 R8, [R1+0x20] ;  /* 0x0000200001087983 */ /* 0x002ea80000300a00 */
[----:B--2---:R1:W-:Y:S04]  /*4fc80*/  STL.64 [R1+0x1460], R8 ;  /* 0x0014600801007387 */ /* 0x0043e80000100a00 */
        /* <DEDUP_REMOVED lines=13> */
[----:B------:R-:W2:Y:S01]  /*4fd60*/  LDL.LU R7, [R1+0x28c] ;  /* 0x00028c0001077983 */ /* 0x000ea20000300800 */
[C---:B------:R-:W-:Y:S03]  /*4fd70*/  HMMA.1688.F32.TF32 R16, R12.reuse, R16, R24 ;  /* 0x000000100c10723c */ /* 0x040fe60000081018 */
        /* <DEDUP_REMOVED lines=12> */
[----:B------:R-:W2:Y:S04]  /*4fe40*/  LDL.LU.64 R24, [R1+0x1480] ;  /* 0x0014800001187983 */ /* 0x000ea80000300a00 */
        /* <DEDUP_REMOVED lines=22> */
[----:B------:R2:W-:Y:S04]  /*4ffb0*/  STL.64 [R1+0x2b8], R26 ;  /* 0x0002b81a01007387 */ /* 0x0005e80000100a00 */
[----:B-1----:R-:W3:Y:S01]  /*4ffc0*/  LDL.LU.64 R24, [R1+0x1448] ;  /* 0x0014480001187983 */ /* 0x002ee20000300a00 */
[----:B--2---:R-:W-:Y:S01]  /*4ffd0*/  IMAD.MOV.U32 R27, RZ, RZ, R8 ;  /* 0x000000ffff1b7224 */ /* 0x004fe200078e0008 */
[----:B------:R-:W-:-:S02]  /*4ffe0*/  MOV R26, R9 ;  /* 0x00000009001a7202 */ /* 0x000fc40000000f00 */
[----:B------:R-:W2:Y:S01]  /*4fff0*/  LDL.LU.64 R8, [R1+0x1440] ;  /* 0x0014400001087983 */ /* 0x000ea20000300a00 */
[----:B---3--:R-:W-:Y:S03]  /*50000*/  HMMA.1688.F32.TF32 R20, R12, R24, R20 ;  /* 0x000000180c14723c */ /* 0x008fe60000081014 */
[----:B------:R1:W-:Y:S04]  /*50010*/  STL.64 [R1+0x13b8], R24 ;  /* 0x0013b81801007387 */ /* 0x0003e80000100a00 */
[----:B-1----:R-:W3:-:S12]  /*50020*/  LDL.LU.64 R24, [R1+0x30] ;  /* 0x0000300001187983 */ /* 0x002ed80000300a00 */
[----:B------:R1:W-:Y:S04]  /*50030*/  STL.64 [R1+0x2a0], R20 ;  /* 0x0002a01401007387 */ /* 0x0003e80000100a00 */
[----:B------:R1:W-:Y:S04]  /*50040*/  STL.64 [R1+0x2a8], R22 ;  /* 0x0002a81601007387 */ /* 0x0003e80000100a00 */
[----:B---3--:R3:W-:Y:S04]  /*50050*/  STL.64 [R1+0x13d0], R24 ;  /* 0x0013d01801007387 */ /* 0x0087e80000100a00 */
[----:B-1----:R-:W4:Y:S04]  /*50060*/  LDL.LU R20, [R1+0x1b0] ;  /* 0x0001b00001147983 */ /* 0x002f280000300800 */
[----:B------:R-:W4:Y:S04]  /*50070*/  LDL.LU R21, [R1+0x1b4] ;  /* 0x0001b40001157983 */ /* 0x000f280000300800 */
[----:B------:R-:W4:Y:S04]  /*50080*/  LDL.LU R22, [R1+0x1b8] ;  /* 0x0001b80001167983 */ /* 0x000f280000300800 */
[----:B------:R-:W4:Y:S04]  /*50090*/  LDL.LU R23, [R1+0x1bc] ;  /* 0x0001bc0001177983 */ /* 0x000f280000300800 */
[----:B---3--:R-:W3:Y:S01]  /*500a0*/  LDL.LU.64 R24, [R1+0x40] ;  /* 0x0000400001187983 */ /* 0x008ee20000300a00 */
[C---:B--2---:R-:W-:Y:S03]  /*500b0*/  HMMA.1688.F32.TF32 R8, R12.reuse, R8, R4 ;  /* 0x000000080c08723c */ /* 0x044fe60000081004 */
[----:B---3--:R1:W-:Y:S04]  /*500c0*/  STL.64 [R1+0x13d8], R24 ;  /* 0x0013d81801007387 */ /* 0x0083e80000100a00 */
[----:B-1----:R-:W2:Y:S04]  /*500d0*/  LDL.LU.64 R24, [R1+0x50] ;  /* 0x0000500001187983 */ /* 0x002ea80000300a00 */
[----:B----4-:R-:W-:Y:S04]  /*500e0*/  STL.64 [R1+0x13c8], R22 ;  /* 0x0013c81601007387 */ /* 0x010fe80000100a00 */
[----:B------:R1:W-:Y:S04]  /*500f0*/  STL.64 [R1+0x13c0], R20 ;  /* 0x0013c01401007387 */ /* 0x0003e80000100a00 */
[----:B-1----:R-:W3:Y:S04]  /*50100*/  LDL.LU R20, [R1+0x1c0] ;  /* 0x0001c00001147983 */ /* 0x002ee80000300800 */
[----:B------:R-:W3:Y:S04]  /*50110*/  LDL.LU R21, [R1+0x1c4] ;  /* 0x0001c40001157983 */ /* 0x000ee80000300800 */
[----:B------:R-:W3:Y:S04]  /*50120*/  LDL.LU R22, [R1+0x1c8] ;  /* 0x0001c80001167983 */ /* 0x000ee80000300800 */
[----:B------:R-:W3:Y:S04]  /*50130*/  LDL.LU R23, [R1+0x1cc] ;  /* 0x0001cc0001177983 */ /* 0x000ee80000300800 */
[----:B------:R-:W4:Y:S04]  /*50140*/  LDL.LU.64 R6, [R1+0x1438] ;  /* 0x0014380001067983 */ /* 0x000f280000300a00 */
[----:B------:R-:W4:Y:S04]  /*50150*/  LDL.LU.64 R4, [R1+0x1430] ;  /* 0x0014300001047983 */ /* 0x000f280000300a00 */
[----:B------:R-:W-:Y:S04]  /*50160*/  STL.64 [R1+0x290], R8 ;  /* 0x0002900801007387 */ /* 0x000fe80000100a00 */
[----:B------:R1:W-:Y:S04]  /*50170*/  STL.64 [R1+0x298], R10 ;  /* 0x0002980a01007387 */ /* 0x0003e80000100a00 */
[----:B-1----:R-:W2:Y:S04]  /*50180*/  LDL.LU.64 R10, [R1+0x1428] ;  /* 0x00142800010a7983 */ /* 0x002ea80000300a00 */
[----:B------:R-:W4:Y:S02]  /*50190*/  LDL.LU.64 R8, [R1+0x1420] ;  /* 0x0014200001087983 */ /* 0x000f240000300a00 */
[----:B----4-:R-:W-:-:S15]  /*501a0*/  HMMA.1688.F32.TF32 R4, R12, R8, R4 ;  /* 0x000000080c04723c */ /* 0x010fde0000081004 */
[----:B------:R-:W-:-:S04]  /*501b0*/  NOP ;  /* 0x0000000000007918 */ /* 0x000fc80000000000 */
[----:B------:R-:W-:Y:S04]  /*501c0*/  STL.64 [R1+0x280], R4 ;  /* 0x0002800401007387 */ /* 0x000fe80000100a00 */
[----:B------:R1:W-:Y:S04]  /*501d0*/  STL.64 [R1+0x288], R6 ;  /* 0x0002880601007387 */ /* 0x0003e80000100a00 */
[----:B-1----:R-:W4:Y:S04]  /*501e0*/  LDL.LU.64 R6, [R1+0x1418] ;  /* 0x0014180001067983 */ /* 0x002f280000300a00 */
[----:B------:R-:W3:Y:S04]  /*501f0*/  LDL.LU.64 R4, [R1+0x1410] ;  /* 0x0014100001047983 */ /* 0x000ee80000300a00 */
[----:B--2---:R-:W-:Y:S04]  /*50200*/  STL.64 [R1+0x1380], R10 ;  /* 0x0013800a01007387 */ /* 0x004fe80000100a00 */
[----:B------:R1:W-:Y:S04]  /*50210*/  STL.64 [R1+0x1378], R8 ;  /* 0x0013780801007387 */ /* 0x0003e80000100a00 */
[----:B-1----:R-:W2:Y:S04]  /*50220*/  LDL.LU R8, [R1+0x1e0] ;  /* 0x0001e00001087983 */ /* 0x002ea80000300800 */
[----:B------:R-:W2:Y:S04]  /*50230*/  LDL.LU R9, [R1+0x1e4] ;  /* 0x0001e40001097983 */ /* 0x000ea80000300800 */
[----:B------:R-:W2:Y:S04]  /*50240*/  LDL.LU R10, [R1+0x1e8] ;  /* 0x0001e800010a7983 */ /* 0x000ea80000300800 */
[----:B------:R-:W2:Y:S01]  /*50250*/  LDL.LU R11, [R1+0x1ec] ;  /* 0x0001ec00010b7983 */ /* 0x000ea20000300800 */
[----:B---3--:R-:W-:Y:S03]  /*50260*/  HMMA.1688.F32.TF32 R12, R12, R4, R16 ;  /* 0x000000040c0c723c */ /* 0x008fe60000081010 */
[----:B------:R-:W2:Y:S04]  /*50270*/  LDL.LU.64 R18, [R1+0x1408] ;  /* 0x0014080001127983 */ /* 0x000ea80000300a00 */
[----:B------:R-:W2:Y:S04]  /*50280*/  LDL.LU.64 R16, [R1+0x1400] ;  /* 0x0014000001107983 */ /* 0x000ea80000300a00 */
[----:B----4-:R-:W-:Y:S04]  /*50290*/  STL.64 [R1+0x1370], R6 ;  /* 0x0013700601007387 */ /* 0x010fe80000100a00 */
[----:B------:R1:W-:Y:S04]  /*502a0*/  STL.64 [R1+0x1368], R4 ;  /* 0x0013680401007387 */ /* 0x0003e80000100a00 */
[----:B------:R5:W-:Y:S04]  /*502b0*/  STL.64 [R1+0x1f0], R12 ;  /* 0x0001f00c01007387 */ /* 0x000be80000100a00 */
[----:B------:R3:W-:Y:S04]  /*502c0*/  STL.64 [R1+0x1f8], R14 ;  /* 0x0001f80e01007387 */ /* 0x0007e80000100a00 */
[----:B-1----:R-:W4:Y:S04]  /*502d0*/  LDL.LU R4, [R1+0x1d0] ;  /* 0x0001d00001047983 */ /* 0x002f280000300800 */
[----:B------:R-:W4:Y:S04]  /*502e0*/  LDL.LU R5, [R1+0x1d4] ;  /* 0x0001d40001057983 */ /* 0x000f280000300800 */
[----:B------:R-:W4:Y:S04]  /*502f0*/  LDL.LU R6, [R1+0x1d8] ;  /* 0x0001d80001067983 */ /* 0x000f280000300800 */
[----:B------:R-:W4:Y:S01]  /*50300*/  LDL.LU R7, [R1+0x1dc] ;  /* 0x0001dc0001077983 */ /* 0x000f220000300800 */
[----:B-----5:R-:W-:-:S02]  /*50310*/  IMAD.MOV.U32 R12, RZ, RZ, R28 ;  /* 0x000000ffff0c7224 */ /* 0x020fc400078e001c */
[----:B------:R-:W-:Y:S01]  /*50320*/  IMAD.MOV.U32 R13, RZ, RZ, R3 ;  /* 0x000000ffff0d7224 */ /* 0x000fe200078e0003 */
[----:B------:R-:W5:Y:S04]  /*50330*/  LDL.LU R28, [R1+0x13f8] ;  /* 0x0013f800011c7983 */ /* 0x000f680000300800 */
[----:B------:R-:W4:Y:S01]  /*50340*/  LDL.LU R3, [R1+0x13f4] ;  /* 0x0013f40001037983 */ /* 0x000f220000300800 */
[----:B---3--:R-:W-:-:S03]  /*50350*/  IMAD.MOV.U32 R14, RZ, RZ, R2 ;  /* 0x000000ffff0e7224 */ /* 0x008fc600078e0002 */
[----:B------:R-:W3:Y:S04]  /*50360*/  LDL.LU R2, [R1+0x13f0] ;  /* 0x0013f00001027983 */ /* 0x000ee80000300800 */
[----:B------:R-:W3:Y:S01]  /*50370*/  LDL.LU R15, [R1+0x8c] ;  /* 0x00008c00010f7983 */ /* 0x000ee20000300800 */
[----:B--2---:R-:W-:Y:S03]  /*50380*/  HMMA.1688.F32.TF32 R8, R16, R24, R8 ;  /* 0x000000181008723c */ /* 0x004fe60000081008 */
[----:B---3--:R4:W-:Y:S04]  /*50390*/  STL.64 [R1+0x12f0], R14 ;  /* 0x0012f00e01007387 */ /* 0x0089e80000100a00 */
[----:B------:R1:W-:Y:S01]  /*503a0*/  STL.64 [R1+0x12e8], R12 ;  /* 0x0012e80c01007387 */ /* 0x0003e20000100a00 */
[----:B----4-:R-:W-:-:S02]  /*503b0*/  IMAD.MOV.U32 R14, RZ, RZ, R3 ;  /* 0x000000ffff0e7224 */ /* 0x010fc400078e0003 */
[----:B-1----:R-:W-:Y:S02]  /*503c0*/  IMAD.MOV.U32 R12, RZ, RZ, R29 ;  /* 0x000000ffff0c7224 */ /* 0x002fe400078e001d */
[----:B------:R-:W-:Y:S01]  /*503d0*/  IMAD.MOV.U32 R15, RZ, RZ, R2 ;  /* 0x000000ffff0f7224 */ /* 0x000fe200078e0002 */
[----:B------:R-:W2:Y:S01]  /*503e0*/  LDL.LU R29, [R1+0x13ec] ;  /* 0x0013ec00011d7983 */ /* 0x000ea20000300800 */
[----:B-----5:R-:W-:-:S03]  /*503f0*/  IMAD.MOV.U32 R13, RZ, RZ, R28 ;  /* 0x000000ffff0d7224 */ /* 0x020fc600078e001c */
[----:B------:R-:W3:Y:S04]  /*50400*/  LDL.LU R28, [R1+0x13e8] ;  /* 0x0013e800011c7983 */ /* 0x000ee80000300800 */
[----:B------:R-:W4:Y:S04]  /*50410*/  LDL.LU R3, [R1+0x13e4] ;  /* 0x0013e40001037983 */ /* 0x000f280000300800 */
[----:B------:R-:W5:Y:S04]  /*50420*/  LDL.LU R2, [R1+0x13e0] ;  /* 0x0013e00001027983 */ /* 0x000f680000300800 */
[----:B------:R-:W-:Y:S04]  /*50430*/  STL.64 [R1+0x1300], R14 ;  /* 0x0013000e01007387 */ /* 0x000fe80000100a00 */
[----:B------:R-:W-:Y:S04]  /*50440*/  STL.64 [R1+0x12f8], R12 ;  /* 0x0012f80c01007387 */ /* 0x000fe80000100a00 */
[----:B------:R-:W-:Y:S04]  /*50450*/  STL.64 [R1+0x1e0], R8 ;  /* 0x0001e00801007387 */ /* 0x000fe80000100a00 */
[----:B------:R1:W-:Y:S02]  /*50460*/  STL.64 [R1+0x1e8], R10 ;  /* 0x0001e80a01007387 */ /* 0x0003e40000100a00 */
[----:B-1----:R-:W-:Y:S01]  /*50470*/  IMAD.MOV.U32 R11, RZ, RZ, R24 ;  /* 0x000000ffff0b7224 */ /* 0x002fe200078e0018 */
[----:B------:R-:W-:-:S02]  /*50480*/  MOV R10, R25 ;  /* 0x00000019000a7202 */ /* 0x000fc40000000f00 */
[----:B------:R-:W2:Y:S02]  /*50490*/  LDL.LU.64 R24, [R1+0x13d8] ;  /* 0x0013d80001187983 */ /* 0x000ea40000300a00 */
[----:B--2---:R-:W-:-:S15]  /*504a0*/  HMMA.1688.F32.TF32 R4, R16, R24, R4 ;  /* 0x000000181004723c */ /* 0x004fde0000081004 */
[----:B------:R-:W-:-:S04]  /*504b0*/  NOP ;  /* 0x0000000000007918 */ /* 0x000fc80000000000 */
[----:B------:R1:W-:Y:S04]  /*504c0*/  STL.64 [R1+0x1d0], R4 ;  /* 0x0001d00401007387 */ /* 0x0003e80000100a00 */
[----:B------:R-:W-:Y:S01]  /*504d0*/  STL.64 [R1+0x1d8], R6 ;  /* 0x0001d80601007387 */ /* 0x000fe20000100a00 */
[----:B-1----:R-:W-:Y:S02]  /*504e0*/  IMAD.MOV.U32 R5, RZ, RZ, R24 ;  /* 0x000000ffff057224 */ /* 0x002fe400078e0018 */
[----:B------:R-:W-:Y:S02]  /*504f0*/  IMAD.MOV.U32 R4, RZ, RZ, R25 ;  /* 0x000000ffff047224 */ /* 0x000fe400078e0019 */
        /* <DEDUP_REMOVED lines=9> */
[----:B------:R-:W-:Y:S02]  /*50590*/  IMAD.MOV.U32 R7, RZ, RZ, R24 ;  /* 0x000000ffff077224 */ /* 0x000fe400078e0018 */
[----:B------:R-:W-:Y:S02]  /*505a0*/  IMAD.MOV.U32 R6, RZ, RZ, R25 ;  /* 0x000000ffff067224 */ /* 0x000fe400078e0019 */
[----:B------:R-:W3:Y:S04]  /*505b0*/  LDL.LU.64 R24, [R1+0x13b8] ;  /* 0x0013b80001187983 */ /* 0x000ee80000300a00 */
[----:B------:R1:W-:Y:S01]  /*505c0*/  STL.64 [R1+0x1310], R12 ;  /* 0x0013100c01007387 */ /* 0x0003e20000100a00 */
[----:B--2---:R-:W-:Y:S01]  /*505d0*/  HMMA.1688.F32.TF32 R20, R16, R12, R20 ;  /* 0x0000000c1014723c */ /* 0x004fe20000081014 */
[----:B-1----:R-:W-:-:S02]  /*505e0*/  IMAD.MOV.U32 R12, RZ, RZ, R7 ;  /* 0x000000ffff0c7224 */ /* 0x002fc400078e0007 */
[----:B------:R-:W-:-:S15]  /*505f0*/  IMAD.MOV.U32 R13, RZ, RZ, R6 ;  /* 0x000000ffff0d7224 */ /* 0x000fde00078e0006 */
[----:B------:R-:W-:Y:S01]  /*50600*/  NOP ;  /* 0x0000000000007918 */ /* 0x000fe20000000000 */
[----:B------:R1:W-:Y:S04]  /*50610*/  STL.64 [R1+0x1b0], R20 ;  /* 0x0001b01401007387 */ /* 0x0003e80000100a00 */
[----:B------:R2:W-:Y:S04]  /*50620*/  STL.64 [R1+0x1b8], R22 ;  /* 0x0001b81601007387 */ /* 0x0005e80000100a00 */
[----:B------:R-:W-:Y:S04]  /*50630*/  STL.64 [R1+0x1328], R12 ;  /* 0x0013280c01007387 */ /* 0x000fe80000100a00 */
[----:B-1----:R-:W3:Y:S04]  /*50640*/  LDL.LU R20, [R1+0x460] ;  /* 0x0004600001147983 */ /* 0x002ee80000300800 */
[----:B------:R-:W3:Y:S04]  /*50650*/  LDL.LU R21, [R1+0x464] ;  /* 0x0004640001157983 */ /* 0x000ee80000300800 */
[----:B--2---:R-:W2:Y:S04]  /*50660*/  LDL.LU R22, [R1+0x468] ;  /* 0x0004680001167983 */ /* 0x004ea80000300800 */
        /* <DEDUP_REMOVED lines=12> */
[----:B------:R-:W2:Y:S01]  /*50730*/  LDL.LU R23, [R1+0x1ac] ;  /* 0x0001ac0001177983 */ /* 0x000ea20000300800 */
[----:B------:R-:W-:-:S02]  /*50740*/  IMAD.MOV.U32 R12, RZ, RZ, R5 ;  /* 0x000000ffff0c7224 */ /* 0x000fc400078e0005 */
[----:B------:R-:W-:Y:S01]  /*50750*/  IMAD.MOV.U32 R13, RZ, RZ, R4 ;  /* 0x000000ffff0d7224 */ /* 0x000fe200078e0004 */
[----:B------:R-:W3:Y:S04]  /*50760*/  LDL.LU.64 R8, [R1] ;  /* 0x0000000001087983 */ /* 0x000ee80000300a00 */
[----:B------:R-:W3:Y:S04]  /*50770*/  LDL.LU R4, [R1+0x180] ;  /* 0x0001800001047983 */ /* 0x000ee80000300800 */
[----:B------:R-:W3:Y:S04]  /*50780*/  LDL.LU R5, [R1+0x184] ;  /* 0x0001840001057983 */ /* 0x000ee80000300800 */
[----:B------:R-:W3:Y:S04]  /*50790*/  LDL.LU R6, [R1+0x188] ;  /* 0x0001880001067983 */ /* 0x000ee80000300800 */
[----:B------:R-:W3:Y:S04]  /*507a0*/  LDL.LU R7, [R1+0x18c] ;  /* 0x00018c0001077983 */ /* 0x000ee80000300800 */
[----:B------:R-:W-:Y:S01]  /*507b0*/  STL.64 [R1+0x1340], R12 ;  /* 0x0013400c01007387 */ /* 0x000fe20000100a00 */
[----:B--2---:R-:W-:-:S15]  /*507c0*/  HMMA.1688.F32.TF32 R20, R16, R24, R20 ;  /* 0x000000181014723c */ /* 0x004fde0000081014 */
[----:B------:R-:W-:-:S04]  /*507d0*/  NOP ;  /* 0x0000000000007918 */ /* 0x000fc80000000000 */
[----:B------:R-:W-:Y:S04]  /*507e0*/  STL.64 [R1+0x1a0], R20 ;  /* 0x0001a01401007387 */ /* 0x000fe80000100a00 */
[----:B------:R1:W-:Y:S04]  /*507f0*/  STL.64 [R1+0x1a8], R22 ;  /* 0x0001a81601007387 */ /* 0x0003e80000100a00 */
[----:B-1----:R-:W3:Y:S04]  /*50800*/  LDL.LU.64 R22, [R1+0x13b0] ;  /* 0x0013b00001167983 */ /* 0x002ee80000300a00 */
[----:B------:R-:W3:Y:S04]  /*50810*/  LDL.LU.64 R20, [R1+0x13a8] ;  /* 0x0013a80001147983 */ /* 0x000ee80000300a00 */
[----:B------:R1:W-:Y:S04]  /*50820*/  STL.64 [R1+0x1308], R24 ;  /* 0x0013081801007387 */ /* 0x0003e80000100a00 */
[----:B-1----:R-:W2:Y:S04]  /*50830*/  LDL.LU R24, [R1+0xb0] ;  /* 0x0000b00001187983 */ /* 0x002ea80000300800 */
[----:B------:R-:W2:Y:S04]  /*50840*/  LDL.LU R25, [R1+0xb4] ;  /* 0x0000b40001197983 */ /* 0x000ea80000300800 */
[----:B------:R-:W2:Y:S04]  /*50850*/  LDL.LU R26, [R1+0xb8] ;  /* 0x0000b800011a7983 */ /* 0x000ea80000300800 */
[----:B------:R-:W2:Y:S04]  /*50860*/  LDL.LU R27, [R1+0xbc] ;  /* 0x0000bc00011b7983 */ /* 0x000ea80000300800 */
[----:B--2---:R1:W-:Y:S04]  /*50870*/  STL.64 [R1+0x1320], R26 ;  /* 0x0013201a01007387 */ /* 0x0043e80000100a00 */
[----:B------:R5:W-:Y:S01]  /*50880*/  STL.64 [R1+0x1318], R24 ;  /* 0x0013181801007387 */ /* 0x000be20000100a00 */
[----:B-1----:R-:W-:Y:S01]  /*50890*/  IMAD.MOV.U32 R26, RZ, RZ, R28 ;  /* 0x000000ffff1a7224 */ /* 0x002fe200078e001c */
[----:B-----5:R-:W-:Y:S01]  /*508a0*/  MOV R24, R2 ;  /* 0x0000000200187202 */ /* 0x020fe20000000f00 */
[----:B------:R-:W-:Y:S01]  /*508b0*/  IMAD.MOV.U32 R27, RZ, RZ, R29 ;  /* 0x000000ffff1b7224 */ /* 0x000fe200078e001d */
[----:B------:R-:W2:Y:S01]  /*508c0*/  LDL.LU R2, [R1+0x13a4] ;  /* 0x0013a40001027983 */ /* 0x000ea20000300800 */
[----:B----4-:R-:W-:-:S03]  /*508d0*/  IMAD.MOV.U32 R25, RZ, RZ, R3 ;  /* 0x000000ffff197224 */ /* 0x010fc600078e0003 */
        /* <DEDUP_REMOVED lines=12> */
[----:B--2---:R4:W-:Y:S04]  /*509a0*/  STL.64 [R1+0x1350], R26 ;  /* 0x0013501a01007387 */ /* 0x0049e80000100a00 */
[----:B------:R-:W-:Y:S11]  /*509b0*/  STL.64 [R1+0x1348], R24 ;  /* 0x0013481801007387 */ /* 0x000ff60000100a00 */
[----:B------:R-:W-:Y:S04]  /*509c0*/  STL.64 [R1+0x190], R20 ;  /* 0x0001901401007387 */ /* 0x000fe80000100a00 */
[----:B------:R1:W-:Y:S01]  /*509d0*/  STL.64 [R1+0x198], R22 ;  /* 0x0001981601007387 */ /* 0x0003e20000100a00 */
[----:B----4-:R-:W-:-:S02]  /*509e0*/  IMAD.MOV.U32 R26, RZ, RZ, R3 ;  /* 0x000000ffff1a7224 */ /* 0x010fc400078e0003 */
[----:B------:R-:W-:Y:S01]  /*509f0*/  IMAD.MOV.U32 R27, RZ, RZ, R2 ;  /* 0x000000ffff1b7224 */ /* 0x000fe200078e0002 */
[----:B-1----:R-:W2:Y:S04]  /*50a00*/  LDL.LU.64 R22, [R1+0x1390] ;  /* 0x0013900001167983 */ /* 0x002ea80000300a00 */
[----:B------:R-:W2:Y:S01]  /*50a10*/  LDL.LU.64 R20, [R1+0x1388] ;  /* 0x0013880001147983 */ /* 0x000ea20000300a00 */
[----:B------:R-:W-:Y:S02]  /*50a20*/  IMAD.MOV.U32 R3, RZ, RZ, R8 ;  /* 0x000000ffff037224 */ /* 0x000fe400078e0008 */
[----:B------:R-:W-:Y:S01]  /*50a30*/  IMAD.MOV.U32 R2, RZ, RZ, R9 ;  /* 0x000000ffff027224 */ /* 0x000fe200078e0009 */
[----:B------:R-:W3:Y:S04]  /*50a40*/  LDL.LU.64 R10, [R1+0x1380] ;  /* 0x00138000010a7983 */ /* 0x000ee80000300a00 */
[----:B------:R-:W4:Y:S02]  /*50a50*/  LDL.LU.64 R8, [R1+0x1378] ;  /* 0x0013780001087983 */ /* 0x000f240000300a00 */
[----:B----4-:R-:W-:-:S15]  /*50a60*/  HMMA.1688.F32.TF32 R4, R16, R8, R4 ;  /* 0x000000081004723c */ /* 0x010fde0000081004 */
[----:B------:R-:W-:-:S04]  /*50a70*/  NOP ;  /* 0x0000000000007918 */ /* 0x000fc80000000000 */
[----:B------:R-:W-:Y:S04]  /*50a80*/  STL.64 [R1+0x180], R4 ;  /* 0x0001800401007387 */ /* 0x000fe80000100a00 */
[----:B------:R1:W-:Y:S04]  /*50a90*/  STL.64 [R1+0x188], R6 ;  /* 0x0001880601007387 */ /* 0x0003e80000100a00 */
[----:B-1----:R-:W4:Y:S04]  /*50aa0*/  LDL.LU.64 R6, [R1+0x1370] ;  /* 0x0013700001067983 */ /* 0x002f280000300a00 */
[----:B------:R-:W2:Y:S01]  /*50ab0*/  LDL.LU.64 R4, [R1+0x1368] ;  /* 0x0013680001047983 */ /* 0x000ea20000300a00 */
[----:B------:R-:W-:-:S02]  /*50ac0*/  IMAD.MOV.U32 R24, RZ, RZ, R29 ;  /* 0x000000ffff187224 */ /* 0x000fc400078e001d */
[----:B-----5:R-:W-:Y:S01]  /*50ad0*/  IMAD.MOV.U32 R25, RZ, RZ, R28 ;  /* 0x000000ffff197224 */ /* 0x020fe200078e001c */
[----:B--2---:R-:W-:Y:S01]  /*50ae0*/  HMMA.1688.F32.TF32 R16, R16, R4, R20 ;  /* 0x000000041010723c */ /* 0x004fe20000081014 */
[----:B------:R-:W2:Y:S04]  /*50af0*/  LDL.LU.64 R22, [R1+0x1360] ;  /* 0x0013600001167983 */ /* 0x000ea80000300a00 */
[----:B------:R-:W2:-:S14]  /*50b00*/  LDL.LU.64 R20, [R1+0x1358] ;  /* 0x0013580001147983 */ /* 0x000e9c0000300a00 */
        /* <DEDUP_REMOVED lines=32> */
[----:B-1----:R-:W5:Y:S04]  /*50d10*/  LDL.LU.64 R26, [R1+0x12e0] ;  /* 0x0012e000011a7983 */ /* 0x002f680000300a00 */
[----:B------:R-:W5:Y:S01]  /*50d20*/  LDL.LU.64 R24, [R1+0x12d8] ;  /* 0x0012d80001187983 */ /* 0x000f620000300a00 */
[----:B------:R-:W-:Y:S01]  /*50d30*/  IMAD.MOV.U32 R16, RZ, RZ, R3 ;  /* 0x000000ffff107224 */ /* 0x000fe200078e0003 */
[----:B------:R-:W-:-:S07]  /*50d40*/  MOV R17, R2 ;  /* 0x0000000200117202 */ /* 0x000fce0000000f00 */
[C---:B-----5:R-:W-:Y:S01]  /*50d50*/  HMMA.1688.F32.TF32 R16, R20.reuse, R16, R24 ;  /* 0x000000101410723c */ /* 0x060fe20000081018 */
[----:B------:R-:W5:Y:S04]  /*50d60*/  LDL.LU.64 R26, [R1+0x12d0] ;  /* 0x0012d000011a7983 */ /* 0x000f680000300a00 */
[----:B------:R-:W5:Y:S03]  /*50d70*/  LDL.LU.64 R24, [R1+0x12c8] ;  /* 0x0012c80001187983 */ /* 0x000f660000300a00 */
[----:B--2---:R-:W-:Y:S11]  /*50d80*/  HMMA.1688.F32.TF32 R12, R20, R8, R12 ;  /* 0x00000008140c723c */ /* 0x004ff6000008100c */
[----:B------:R-:W-:Y:S08]  /*50d90*/  STL.64 [R1+0x90], R16 ;  /* 0x0000901001007387 */ /* 0x000ff00000100a00 */
[----:B------:R-:W-:Y:S01]  /*50da0*/  IMAD.MOV.U32 R2, RZ, RZ, R15 ;  /* 0x000000ffff027224 */ /* 0x000fe200078e000f */
[----:B------:R-:W-:Y:S01]  /*50db0*/  STL.64 [R1+0x98], R18 ;  /* 0x0000981201007387 */ /* 0x000fe20000100a00 */
[----:B------:R-:W-:-:S02]  /*50dc0*/  IMAD.MOV.U32 R28, RZ, RZ, R12 ;  /* 0x000000ffff1c7224 */ /* 0x000fc400078e000c */
[----:B------:R-:W-:Y:S02]  /*50dd0*/  IMAD.MOV.U32 R29, RZ, RZ, R13 ;  /* 0x000000ffff1d7224 */ /* 0x000fe400078e000d */
[----:B------:R-:W-:Y:S01]  /*50de0*/  IMAD.MOV.U32 R3, RZ, RZ, R14 ;  /* 0x000000ffff037224 */ /* 0x000fe200078e000e */
[----:B------:R1:W-:Y:S04]  /*50df0*/  STL [R1+0x103c], R2 ;  /* 0x00103c0201007387 */ /* 0x0003e80000100800 */
[----:B------:R-:W-:Y:S04]  /*50e00*/  LDS R18, [R0+UR10+0x9f080] ;  /* 0x09f0800a00127984 */ /* 0x000fe80008000800 */
[----:B------:R-:W-:Y:S01]  /*50e10*/  LDS R16, [R0+UR10+0x9e080] ;  /* 0x09e0800a00107984 */ /* 0x000fe20008000800 */
[----:B-1----:R-:W-:-:S05]  /*50e20*/  LOP3.LUT R2, R0, 0x20, RZ, 0x3c, !PT ;  /* 0x0000002000027812 */ /* 0x002fca00078e3cff */
[----:B------:R-:W1:Y:S04]  /*50e30*/  LDS R19, [R2+UR10+0x9f080] ;  /* 0x09f0800a02137984 */ /* 0x000e680008000800 */
[----:B------:R-:W2:Y:S04]  /*50e40*/  LDS R17, [R2+UR10+0x9e080] ;  /* 0x09e0800a02117984 */ /* 0x000ea80008000800 */
[----:B------:R-:W-:Y:S04]  /*50e50*/  STL [R1+0x1038], R3 ;  /* 0x0010380301007387 */ /* 0x000fe80000100800 */
[----:B------:R-:W-:Y:S04]  /*50e60*/  STL [R1+0x1034], R29 ;  /* 0x0010341d01007387 */ /* 0x000fe80000100800 */
[----:B------:R-:W-:Y:S01]  /*50e70*/  STL [R1+0x1030], R28 ;  /* 0x0010301c01007387 */ /* 0x000fe20000100800 */
[----:B-----5:R-:W-:Y:S03]  /*50e80*/  HMMA.1688.F32.TF32 R12, R20, R4, R24 ;  /* 0x00000004140c723c */ /* 0x020fe60000081018 */
[----:B------:R-:W-:Y:S04]  /*50e90*/  LDS R22, [R0+UR10+0x9f100] ;  /* 0x09f1000a00167984 */ /* 0x000fe80008000800 */
[----:B------:R-:W5:Y:S04]  /*50ea0*/  LDS R23, [R2+UR10+0x9f100] ;  /* 0x09f1000a02177984 */ /* 0x000f680008000800 */
[----:B------:R-:W-:Y:S04]  /*50eb0*/  LDS R20, [R0+UR10+0x9e100] ;  /* 0x09e1000a00147984 */ /* 0x000fe80008000800 */
[----:B------:R-:W1:Y:S04]  /*50ec0*/  LDS R21, [R2+UR10+0x9e100] ;  /* 0x09e1000a02157984 */ /* 0x000e680008000800 */
[----:B------:R-:W-:Y:S04]  /*50ed0*/  LDS R26, [R0+UR10+0x9f180] ;  /* 0x09f1800a001a7984 */ /* 0x000fe80008000800 */
[----:B------:R-:W2:Y:S04]  /*50ee0*/  LDS R27, [R2+UR10+0x9f180] ;  /* 0x09f1800a021b7984 */ /* 0x000ea80008000800 */
[----:B------:R-:W-:Y:S04]  /*50ef0*/  LDS R24, [R0+UR10+0x9e180] ;  /* 0x09e1800a00187984 */ /* 0x000fe80008000800 */
[----:B------:R-:W5:Y:S01]  /*50f00*/  LDS R25, [R2+UR10+0x9e180] ;  /* 0x09e1800a02197984 */ /* 0x000f620008000800 */
[----:B------:R-:W-:-:S02]  /*50f10*/  IMAD.MOV.U32 R9, RZ, RZ, R14 ;  /* 0x000000ffff097224 */ /* 0x000fc400078e000e */
[----:B------:R-:W-:Y:S01]  /*50f20*/  IMAD.MOV.U32 R8, RZ, RZ, R15 ;  /* 0x000000ffff087224 */ /* 0x000fe200078e000f */
[----:B------:R-:W-:Y:S04]  /*50f30*/  STL.64 [R1+0x60], R12 ;  /* 0x0000600c01007387 */ /* 0x000fe80000100a00 */
[----:B---3--:R-:W-:Y:S04]  /*50f40*/  STL.64 [R1+0x1270], R10 ;  /* 0x0012700a01007387 */ /* 0x008fe80000100a00 */
[----:B------:R-:W-:Y:S04]  /*50f50*/  LDS R12, [R0+UR10+0x9e000] ;  /* 0x09e0000a000c7984 */ /* 0x000fe80008000800 */
[----:B------:R-:W-:Y:S04]  /*50f60*/  LDS R14, [R0+UR10+0x9f000] ;  /* 0x09f0000a000e7984 */ /* 0x000fe80008000800 */
[----:B------:R-:W-:Y:S04]  /*50f70*/  STL.64 [R1+0x1268], R8 ;  /* 0x0012680801007387 */ /* 0x000fe80000100a00 */
[----:B----4-:R-:W-:Y:S04]  /*50f80*/  STL.64 [R1+0x1250], R6 ;  /* 0x0012500601007387 */ /* 0x010fe80000100a00 */
[----:B-1----:R-:W-:Y:S04]  /*50f90*/  STL.64 [R1+0x1248], R18 ;  /* 0x0012481201007387 */ /* 0x002fe80000100a00 */
[----:B--2---:R-:W-:Y:S04]  /*50fa0*/  STL.64 [R1+0x1240], R16 ;  /* 0x0012401001007387 */ /* 0x004fe80000100a00 */
[----:B------:R-:W-:Y:S04]  /*50fb0*/  LDS R13, [R2+UR10+0x9e000] ;  /* 0x09e0000a020d7984 */ /* 0x000fe80008000800 */
[----:B------:R-:W1:Y:S04]  /*50fc0*/  LDS R15, [R2+UR10+0x9f000] ;  /* 0x09f0000a020f7984 */ /* 0x000e680008000800 */
[----:B-----5:R2:W-:Y:S04]  /*50fd0*/  STL.64 [R1+0x11d8], R22 ;  /* 0x0011d81601007387 */ /* 0x0205e80000100a00 */
[----:B------:R-:W-:Y:S04]  /*50fe0*/  STL.64 [R1+0x11d0], R20 ;  /* 0x0011d01401007387 */ /* 0x000fe80000100a00 */
[----:B--2---:R-:W2:Y:S04]  /*50ff0*/  LDL R22, [R1+0x8] ;  /* 0x0000080001167983 */ /* 0x004ea80000100800 */
[----:B------:R-:W2:Y:S04]  /*51000*/  LDL R23, [R1+0xc] ;  /* 0x00000c0001177983 */ /* 0x000ea80000100800 */
[----:B--2---:R-:W-:Y:S04]  /*51010*/  STL.64 [R1+0x12a8], R22 ;  /* 0x0012a81601007387 */ /* 0x004fe80000100a00 */
[----:B------:R-:W2:Y:S04]  /*51020*/  LDL R6, [R1+0x28] ;  /* 0x0000280001067983 */ /* 0x000ea80000100800 */
[----:B------:R-:W2:Y:S04]  /*51030*/  LDL R7, [R1+0x2c] ;  /* 0x00002c0001077983 */ /* 0x000ea80000100800 */
[----:B--2---:R2:W-:Y:S04]  /*51040*/  STL.64 [R1+0x1288], R6 ;  /* 0x0012880601007387 */ /* 0x0045e80000100a00 */
[----:B--2---:R-:W2:Y:S04]  /*51050*/  LDL.64 R6, [R1+0x38] ;  /* 0x0000380001067983 */ /* 0x004ea80000100a00 */
[----:B--2---:R2:W-:Y:S04]  /*51060*/  STL.64 [R1+0x12a0], R6 ;  /* 0x0012a00601007387 */ /* 0x0045e80000100a00 */
[----:B------:R-:W3:Y:S04]  /*51070*/  LDL.LU R16, [R1+0x420] ;  /* 0x0004200001107983 */ /* 0x000ee80000300800 */
[----:B------:R-:W3:Y:S04]  /*51080*/  LDL.LU R17, [R1+0x424] ;  /* 0x0004240001117983 */ /* 0x000ee80000300800 */
        /* <DEDUP_REMOVED lines=8> */
[----:B------:R-:W5:Y:S04]  /*51110*/  LDL.64 R6, [R1+0x48] ;  /* 0x0000480001067983 */ /* 0x000f680000100a00 */
[----:B--2---:R-:W1:Y:S04]  /*51120*/  LDL R22, [R1+0x58] ;  /* 0x0000580001167983 */ /* 0x004e680000100800 */
[----:B------:R-:W1:Y:S04]  /*51130*/  LDL R23, [R1+0x5c] ;  /* 0x00005c0001177983 */ /* 0x000e680000100800 */
[----:B-----5:R2:W-:Y:S04]  /*51140*/  STL.64 [R1+0x12c0], R6 ;  /* 0x0012c00601007387 */ /* 0x0205e80000100a00 */
[----:B------:R-:W1:Y:S04]  /*51150*/  LDL.LU R4, [R1+0x450] ;  /* 0x0004500001047983 */ /* 0x000e680000300800 */
[----:B------:R-:W1:Y:S04]  /*51160*/  LDL.LU R5, [R1+0x454] ;  /* 0x0004540001057983 */ /* 0x000e680000300800 */
[----:B--2---:R-:W1:Y:S04]  /*51170*/  LDL.LU R6, [R1+0x458] ;  /* 0x0004580001067983 */ /* 0x004e680000300800 */
[----:B------:R-:W1:Y:S04]  /*51180*/  LDL.LU R7, [R1+0x45c] ;  /* 0x00045c0001077983 */ /* 0x000e680000300800 */
[----:B----4-:R-:W-:Y:S04]  /*51190*/  STL.64 [R1+0x1298], R18 ;  /* 0x0012981201007387 */ /* 0x010fe80000100a00 */
[----:B---3--:R2:W-:Y:S04]  /*511a0*/  STL.64 [R1+0x1290], R16 ;  /* 0x0012901001007387 */ /* 0x0085e80000100a00 */
[----:B--2---:R-:W2:Y:S04]  /*511b0*/  LDL.LU R16, [R1+0x430] ;  /* 0x0004300001107983 */ /* 0x004ea80000300800 */
[----:B------:R-:W2:Y:S04]  /*511c0*/  LDL.LU R17, [R1+0x434] ;  /* 0x0004340001117983 */ /* 0x000ea80000300800 */
[----:B------:R-:W2:Y:S04]  /*511d0*/  LDL.LU R18, [R1+0x438] ;  /* 0x0004380001127983 */ /* 0x000ea80000300800 */
[----:B------:R-:W2:Y:S04]  /*511e0*/  LDL.LU R19, [R1+0x43c] ;  /* 0x00043c0001137983 */ /* 0x000ea80000300800 */
[----:B------:R-:W3:Y:S04]  /*511f0*/  LDL.LU R8, [R1+0x400] ;  /* 0x0004000001087983 */ /* 0x000ee80000300800 */
[----:B------:R-:W3:Y:S04]  /*51200*/  LDL.LU R9, [R1+0x404] ;  /* 0x0004040001097983 */ /* 0x000ee80000300800 */
[----:B------:R-:W4:Y:S04]  /*51210*/  LDL.LU R10, [R1+0x408] ;  /* 0x00040800010a7983 */ /* 0x000f280000300800 */
[----:B------:R-:W4:Y:S04]  /*51220*/  LDL.LU R11, [R1+0x40c] ;  /* 0x00040c00010b7983 */ /* 0x000f280000300800 */
[----:B----4-:R-:W-:Y:S04]  /*51230*/  STL.64 [R1+0x1280], R10 ;  /* 0x0012800a01007387 */ /* 0x010fe80000100a00 */
[----:B---3--:R3:W-:Y:S04]  /*51240*/  STL.64 [R1+0x1278], R8 ;  /* 0x0012780801007387 */ /* 0x0087e80000100a00 */
[----:B---3--:R-:W3:Y:S04]  /*51250*/  LDL.LU R8, [R1+0x410] ;  /* 0x0004100001087983 */ /* 0x008ee80000300800 */
[----:B------:R-:W3:Y:S04]  /*51260*/  LDL.LU R9, [R1+0x414] ;  /* 0x0004140001097983 */ /* 0x000ee80000300800 */
[----:B------:R-:W3:Y:S04]  /*51270*/  LDL.LU R10, [R1+0x418] ;  /* 0x00041800010a7983 */ /* 0x000ee80000300800 */
[----:B------:R-:W3:Y:S04]  /*51280*/  LDL.LU R11, [R1+0x41c] ;  /* 0x00041c00010b7983 */ /* 0x000ee80000300800 */
[----:B------:R-:W-:Y:S04]  /*51290*/  STL.64 [R1+0x1160], R26 ;  /* 0x0011601a01007387 */ /* 0x000fe80000100a00 */
[----:B------:R4:W-:Y:S04]  /*512a0*/  STL.64 [R1+0x1158], R24 ;  /* 0x0011581801007387 */ /* 0x0009e80000100a00 */
[----:B----4-:R-:W4:Y:S04]  /*512b0*/  LDL.LU R24, [R1+0x310] ;  /* 0x0003100001187983 */ /* 0x010f280000300800 */
[----:B------:R-:W4:Y:S04]  /*512c0*/  LDL.LU R25, [R1+0x314] ;  /* 0x0003140001197983 */ /* 0x000f280000300800 */
[----:B------:R-:W5:Y:S04]  /*512d0*/  LDL.LU R26, [R1+0x318] ;  /* 0x00031800011a7983 */ /* 0x000f680000300800 */
[----:B------:R-:W5:Y:S01]  /*512e0*/  LDL.LU R27, [R1+0x31c] ;  /* 0x00031c00011b7983 */ /* 0x000f620000300800 */
[C---:B-1----:R-:W-:Y:S03]  /*512f0*/  HMMA.1688.F32.TF32 R20, R12.reuse, R22, R4 ;  /* 0x000000160c14723c */ /* 0x042fe60000081004 */
[----:B-----5:R1:W-:Y:S04]  /*51300*/  STL.64 [R1+0x11f0], R26 ;  /* 0x0011f01a01007387 */ /* 0x0203e80000100a00 */
[----:B----4-:R-:W-:Y:S04]  /*51310*/  STL.64 [R1+0x11e8], R24 ;  /* 0x0011e81801007387 */ /* 0x010fe80000100a00 */
[----:B-1----:R-:W3:Y:S04]  /*51320*/  LDL.64 R26, [R1+0x18] ;  /* 0x00001800011a7983 */ /* 0x002ee80000100a00 */
[----:B------:R-:W4:Y:S04]  /*51330*/  LDL.LU.64 R6, [R1+0x12c0] ;  /* 0x0012c00001067983 */ /* 0x000f280000300a00 */
[----:B------:R-:W-:Y:S04]  /*51340*/  STL.64 [R1+0x450], R20 ;  /* 0x0004501401007387 */ /* 0x000fe80000100a00 */
[----:B------:R1:W-:Y:S04]  /*51350*/  STL.64 [R1+0x458], R22 ;  /* 0x0004581601007387 */ /* 0x0003e80000100a00 */
[----:B-1----:R-:W4:Y:S04]  /*51360*/  LDL.LU.64 R22, [R1+0x12b8] ;  /* 0x0012b80001167983 */ /* 0x002f280000300a00 */
[----:B------:R-:W4:Y:S02]  /*51370*/  LDL.LU.64 R20, [R1+0x12b0] ;  /* 0x0012b00001147983 */ /* 0x000f240000300a00 */
[----:B----4-:R-:W-:Y:S01]  /*51380*/  HMMA.1688.F32.TF32 R20, R12, R6, R20 ;  /* 0x000000060c14723c */ /* 0x010fe20000081014 */
[----:B------:R-:W-:-:S15]  /*51390*/  IMAD.MOV.U32 R3, RZ, RZ, R7 ;  /* 0x000000ffff037224 */ /* 0x000fde00078e0007 */
[----:B------:R-:W-:-:S03]  /*513a0*/  NOP ;  /* 0x0000000000007918 */ /* 0x000fc60000000000 */
[----:B------:R1:W-:Y:S04]  /*513b0*/  STL.64 [R1+0x440], R20 ;  /* 0x0004401401007387 */ /* 0x0003e80000100a00 */
[----:B------:R4:W-:Y:S01]  /*513c0*/  STL.64 [R1+0x448], R22 ;  /* 0x0004481601007387 */ /* 0x0009e20000100a00 */
[----:B-1----:R-:W-:-:S03]  /*513d0*/  IMAD.MOV.U32 R20, RZ, RZ, R6 ;  /* 0x000000ffff147224 */ /* 0x002fc600078e0006 */
[----:B----4-:R-:W4:Y:S04]  /*513e0*/  LDL.LU.64 R22, [R1+0x12a8] ;  /* 0x0012a80001167983 */ /* 0x010f280000300a00 */
        /* <DEDUP_REMOVED lines=9> */
[----:B------:R-:W2:Y:S01]  /*51480*/  LDL.LU.64 R6, [R1+0x1288] ;  /* 0x0012880001067983 */ /* 0x000ea20000300a00 */
[C---:B---3--:R-:W-:Y:S03]  /*51490*/  HMMA.1688.F32.TF32 R8, R12.reuse, R26, R8 ;  /* 0x0000001a0c08723c */ /* 0x048fe60000081008 */
[----:B------:R-:W3:Y:S05]  /*514a0*/  LDL.LU R4, [R1+0x3f0] ;  /* 0x0003f00001047983 */ /* 0x000eea0000300800 */
[----:B--2---:R-:W-:-:S15]  /*514b0*/  HMMA.1688.F32.TF32 R16, R12, R6, R16 ;  /* 0x000000060c10723c */ /* 0x004fde0000081010 */
[----:B------:R-:W-:-:S04]  /*514c0*/  NOP ;  /* 0x0000000000007918 */ /* 0x000fc80000000000 */
[----:B------:R1:W-:Y:S04]  /*514d0*/  STL.64 [R1+0x420], R16 ;  /* 0x0004201001007387 */ /* 0x0003e80000100a00 */
[----:B------:R2:W-:Y:S04]  /*514e0*/  STL.64 [R1+0x428], R18 ;  /* 0x0004281201007387 */ /* 0x0005e80000100a00 */
[----:B------:R-:W3:Y:S04]  /*514f0*/  LDL.LU R5, [R1+0x3f4] ;  /* 0x0003f40001057983 */ /* 0x000ee80000300800 */
[----:B------:R-:W3:Y:S04]  /*51500*/  LDL.LU R6, [R1+0x3f8] ;  /* 0x0003f80001067983 */ /* 0x000ee80000300800 */
[----:B------:R-:W3:Y:S04]  /*51510*/  LDL.LU R7, [R1+0x3fc] ;  /* 0x0003fc0001077983 */ /* 0x000ee80000300800 */
[----:B-1----:R-:W5:Y:S04]  /*51520*/  LDL.LU R16, [R1+0x370] ;  /* 0x0003700001107983 */ /* 0x002f680000300800 */
[----:B------:R-:W5:Y:S04]  /*51530*/  LDL.LU R17, [R1+0x374] ;  /* 0x0003740001117983 */ /* 0x000f680000300800 */
[----:B--2---:R-:W5:Y:S04]  /*51540*/  LDL.LU R18, [R1+0x378] ;  /* 0x0003780001127983 */ /* 0x004f680000300800 */
[----:B------:R-:W5:Y:S04]  /*51550*/  LDL.LU R19, [R1+0x37c] ;  /* 0x00037c0001137983 */ /* 0x000f680000300800 */
[----:B------:R-:W-:Y:S04]  /*51560*/  STL.64 [R1+0x410], R8 ;  /* 0x0004100801007387 */ /* 0x000fe80000100a00 */
[----:B------:R1:W-:Y:S04]  /*51570*/  STL.64 [R1+0x418], R10 ;  /* 0x0004180a01007387 */ /* 0x0003e80000100a00 */
[----:B-1----:R-:W4:Y:S04]  /*51580*/  LDL.LU.64 R10, [R1+0x1280] ;  /* 0x00128000010a7983 */ /* 0x002f280000300a00 */
[----:B------:R-:W4:Y:S04]  /*51590*/  LDL.LU.64 R8, [R1+0x1278] ;  /* 0x0012780001087983 */ /* 0x000f280000300a00 */
[----:B------:R1:W-:Y:S04]  /*515a0*/  STL.64 [R1+0x1200], R26 ;  /* 0x0012001a01007387 */ /* 0x0003e80000100a00 */
[----:B-1----:R-:W2:Y:S01]  /*515b0*/  LDL.64 R26, [R1+0x28] ;  /* 0x00002800011a7983 */ /* 0x002ea20000100a00 */
[----:B----4-:R-:W-:Y:S03]  /*515c0*/  HMMA.1688.F32.TF32 R8, R12, R22, R8 ;  /* 0x000000160c08723c */ /* 0x010fe60000081008 */
[----:B--2---:R1:W-:Y:S02]  /*515d0*/  STL.64 [R1+0x1208], R26 ;  /* 0x0012081a01007387 */ /* 0x0043e40000100a00 */
[----:B-1----:R-:W-:Y:S01]  /*515e0*/  MOV R26, R24 ;  /* 0x00000018001a7202 */ /* 0x002fe20000000f00 */
[----:B------:R-:W-:-:S05]  /*515f0*/  IMAD.MOV.U32 R27, RZ, RZ, R21 ;  /* 0x000000ffff1b7224 */ /* 0x000fca00078e0015 */
[----:B------:R1:W-:Y:S02]  /*51600*/  STL.64 [R1+0x1220], R26 ;  /* 0x0012201a01007387 */ /* 0x0003e40000100a00 */
[----:B-1----:R-:W-:Y:S02]  /*51610*/  IMAD.MOV.U32 R26, RZ, RZ, R20 ;  /* 0x000000ffff1a7224 */ /* 0x002fe400078e0014 */
[----:B------:R-:W-:-:S05]  /*51620*/  IMAD.MOV.U32 R27, RZ, RZ, R3 ;  /* 0x000000ffff1b7224 */ /* 0x000fca00078e0003 */
[----:B------:R1:W-:Y:S04]  /*51630*/  STL.64 [R1+0x1238], R26 ;  /* 0x0012381a01007387 */ /* 0x0003e80000100a00 */
[----:B-1----:R-:W2:Y:S04]  /*51640*/  LDL.64 R26, [R1+0x58] ;  /* 0x00005800011a7983 */ /* 0x002ea80000100a00 */
[----:B------:R-:W-:Y:S04]  /*51650*/  STL.64 [R1+0x400], R8 ;  /* 0x0004000801007387 */ /* 0x000fe80000100a00 */
[----:B------:R1:W-:Y:S04]  /*51660*/  STL.64 [R1+0x408], R10 ;  /* 0x0004080a01007387 */ /* 0x0003e80000100a00 */
[----:B-1----:R-:W4:Y:S04]  /*51670*/  LDL.LU.64 R10, [R1+0x1270] ;  /* 0x00127000010a7983 */ /* 0x002f280000300a00 */
[----:B------:R-:W2:Y:S04]  /*51680*/  LDL.LU.64 R8, [R1+0x1268] ;  /* 0x0012680001087983 */ /* 0x000ea80000300a00 */
[----:B------:R1:W-:Y:S04]  /*51690*/  STL.64 [R1+0x11f8], R22 ;  /* 0x0011f81601007387 */ /* 0x0003e80000100a00 */
[----:B------:R-:W2:Y:S01]  /*516a0*/  LDL.LU R20, [R1+0x320] ;  /* 0x0003200001147983 */ /* 0x000ea20000300800 */
[----:B----4-:R-:W-:-:S02]  /*516b0*/  IMAD.MOV.U32 R21, RZ, RZ, R10 ;  /* 0x000000ffff157224 */ /* 0x010fc400078e000a */
[----:B-1----:R-:W-:Y:S01]  /*516c0*/  IMAD.MOV.U32 R22, RZ, RZ, R11 ;  /* 0x000000ffff167224 */ /* 0x002fe200078e000b */
[----:B------:R-:W4:Y:S04]  /*516d0*/  LDL.LU R10, [R1+0x1264] ;  /* 0x00126400010a7983 */ /* 0x000f280000300800 */
[----:B------:R-:W2:Y:S04]  /*516e0*/  LDL.LU R11, [R1+0x1260] ;  /* 0x00126000010b7983 */ /* 0x000ea80000300800 */
[----:B------:R-:W2:Y:S04]  /*516f0*/  LDL.LU R23, [R1+0x32c] ;  /* 0x00032c0001177983 */ /* 0x000ea80000300800 */
[----:B--2---:R4:W-:Y:S04]  /*51700*/  STL.64 [R1+0x1218], R22 ;  /* 0x0012181601007387 */ /* 0x0049e80000100a00 */
[----:B------:R1:W-:Y:S01]  /*51710*/  STL.64 [R1+0x1210], R20 ;  /* 0x0012101401007387 */ /* 0x0003e20000100a00 */
[----:B----4-:R-:W-:-:S03]  /*51720*/  IMAD.MOV.U32 R22, RZ, RZ, R10 ;  /* 0x000000ffff167224 */ /* 0x010fc600078e000a */
[----:B-1----:R-:W2:Y:S04]  /*51730*/  LDL.LU R20, [R1+0x340] ;  /* 0x0003400001147983 */ /* 0x002ea80000300800 */
[----:B------:R-:W2:Y:S04]  /*51740*/  LDL.LU R21, [R1+0x344] ;  /* 0x0003440001157983 */ /* 0x000ea80000300800 */
[----:B------:R-:W3:Y:S01]  /*51750*/  LDL.LU R10, [R1+0x125c] ;  /* 0x00125c00010a7983 */ /* 0x000ee20000300800 */
[----:B------:R-:W-:-:S03]  /*51760*/  IMAD.MOV.U32 R23, RZ, RZ, R11 ;  /* 0x000000ffff177224 */ /* 0x000fc600078e000b */
        /* <DEDUP_REMOVED lines=12> */
[----:B------:R-:W3:Y:S04]  /*51830*/  LDL.LU.64 R18, [R1+0x1248] ;  /* 0x0012480001127983 */ /* 0x000ee80000300a00 */
[----:B------:R-:W3:-:S13]  /*51840*/  LDL.LU.64 R16, [R1+0x1240] ;  /* 0x0012400001107983 */ /* 0x000eda0000300a00 */
[----:B------:R1:W-:Y:S04]  /*51850*/  STL.64 [R1+0x370], R12 ;  /* 0x0003700c01007387 */ /* 0x0003e80000100a00 */
[----:B------:R4:W-:Y:S04]  /*51860*/  STL.64 [R1+0x378], R14 ;  /* 0x0003780e01007387 */ /* 0x0009e80000100a00 */
[----:B-1----:R-:W3:Y:S04]  /*51870*/  LDL.LU R12, [R1+0x360] ;  /* 0x00036000010c7983 */ /* 0x002ee80000300800 */
[----:B------:R-:W3:Y:S04]  /*51880*/  LDL.LU R13, [R1+0x364] ;  /* 0x00036400010d7983 */ /* 0x000ee80000300800 */
[----:B----4-:R-:W3:Y:S04]  /*51890*/  LDL.LU R14, [R1+0x368] ;  /* 0x00036800010e7983 */ /* 0x010ee80000300800 */
[----:B------:R-:W3:Y:S04]  /*518a0*/  LDL.LU R15, [R1+0x36c] ;  /* 0x00036c00010f7983 */ /* 0x000ee80000300800 */
[----:B------:R1:W-:Y:S04]  /*518b0*/  STL.64 [R1+0x11e0], R6 ;  /* 0x0011e00601007387 */ /* 0x0003e80000100a00 */
[----:B------:R-:W4:Y:S04]  /*518c0*/  LDL.LU R4, [R1+0x330] ;  /* 0x0003300001047983 */ /* 0x000f280000300800 */
[----:B------:R-:W4:Y:S04]  /*518d0*/  LDL.LU R5, [R1+0x334] ;  /* 0x0003340001057983 */ /* 0x000f280000300800 */
[----:B-1----:R-:W4:Y:S04]  /*518e0*/  LDL.LU R6, [R1+0x338] ;  /* 0x0003380001067983 */ /* 0x002f280000300800 */
[----:B------:R-:W4:Y:S01]  /*518f0*/  LDL.LU R7, [R1+0x33c] ;  /* 0x00033c0001077983 */ /* 0x000f220000300800 */
[----:B---3--:R-:W-:-:S15]  /*51900*/  HMMA.1688.F32.TF32 R12, R16, R26, R12 ;  /* 0x0000001a100c723c */ /* 0x008fde000008100c */
        /* <DEDUP_REMOVED lines=17> */
[----:B-1----:R-:W4:Y:S02]  /*51a20*/  LDL.LU.64 R26, [R1+0x1208] ;  /* 0x00120800011a7983 */ /* 0x002f240000300a00 */
[----:B----4-:R-:W-:-:S15]  /*51a30*/  HMMA.1688.F32.TF32 R4, R16, R26, R4 ;  /* 0x0000001a1004723c */ /* 0x010fde0000081004 */
[----:B------:R-:W-:-:S04]  /*51a40*/  NOP ;  /* 0x0000000000007918 */ /* 0x000fc80000000000 */
[----:B------:R1:W-:Y:S04]  /*51a50*/  STL.64 [R1+0x330], R4 ;  /* 0x0003300401007387 */ /* 0x0003e80000100a00 */
[----:B------:R-:W-:Y:S01]  /*51a60*/  STL.64 [R1+0x338], R6 ;  /* 0x0003380601007387 */ /* 0x000fe20000100a00 */
[----:B-1----:R-:W-:Y:S01]  /*51a70*/  IMAD.MOV.U32 R5, RZ, RZ, R26 ;  /* 0x000000ffff057224 */ /* 0x002fe200078e001a */
[----:B------:R-:W-:Y:S02]  /*51a80*/  MOV R4, R27 ;  /* 0x0000001b00047202 */ /* 0x000fe40000000f00 */
        /* <DEDUP_REMOVED lines=11> */
[----:B------:R-:W2:-:S15]  /*51b40*/  LDL.LU R24, [R1+0x210] ;  /* 0x0002100001187983 */ /* 0x000e9e0000300800 */
[----:B------:R-:W-:Y:S02]  /*51b50*/  NOP ;  /* 0x0000000000007918 */ /* 0x000fe40000000000 */
[----:B------:R-:W-:Y:S04]  /*51b60*/  STL.64 [R1+0x310], R20 ;  /* 0x0003101401007387 */ /* 0x000fe80000100a00 */
[----:B------:R-:W-:Y:S04]  /*51b70*/  STL.64 [R1+0x318], R22 ;  /* 0x0003181601007387 */ /* 0x000fe80000100a00 */
        /* <DEDUP_REMOVED lines=9> */
[----:B---3--:R1:W-:Y:S04]  /*51c10*/  STL.64 [R1+0x1188], R26 ;  /* 0x0011881a01007387 */ /* 0x0083e80000100a00 */
[----:B--2---:R-:W-:Y:S04]  /*51c20*/  STL.64 [R1+0x1180], R24 ;  /* 0x0011801801007387 */ /* 0x004fe80000100a00 */
[----:B------:R-:W2:Y:S04]  /*51c30*/  LDL.LU R20, [R1+0x270] ;  /* 0x0002700001147983 */ /* 0x000ea80000300800 */
[----:B------:R-:W2:Y:S04]  /*51c40*/  LDL.LU R21, [R1+0x274] ;  /* 0x0002740001157983 */ /* 0x000ea80000300800 */
[----:B------:R-:W2:Y:S04]  /*51c50*/  LDL.LU R22, [R1+0x278] ;  /* 0x0002780001167983 */ /* 0x000ea80000300800 */
[----:B------:R-:W2:Y:S01]  /*51c60*/  LDL.LU R23, [R1+0x27c] ;  /* 0x00027c0001177983 */ /* 0x000ea20000300800 */
[----:B-1----:R-:W-:-:S02]  /*51c70*/  IMAD.MOV.U32 R26, RZ, RZ, R5 ;  /* 0x000000ffff1a7224 */ /* 0x002fc400078e0005 */
[----:B------:R-:W-:Y:S02]  /*51c80*/  IMAD.MOV.U32 R27, RZ, RZ, R4 ;  /* 0x000000ffff1b7224 */ /* 0x000fe400078e0004 */
[----:B------:R-:W3:Y:S04]  /*51c90*/  LDL.LU R4, [R1+0x300] ;  /* 0x0003000001047983 */ /* 0x000ee80000300800 */
[----:B------:R-:W3:Y:S04]  /*51ca0*/  LDL.LU R5, [R1+0x304] ;  /* 0x0003040001057983 */ /* 0x000ee80000300800 */
[----:B------:R-:W3:Y:S04]  /*51cb0*/  LDL.LU R6, [R1+0x308] ;  /* 0x0003080001067983 */ /* 0x000ee80000300800 */
[----:B------:R-:W3:Y:S04]  /*51cc0*/  LDL.LU R7, [R1+0x30c] ;  /* 0x00030c0001077983 */ /* 0x000ee80000300800 */
[----:B------:R1:W-:Y:S04]  /*51cd0*/  STL.64 [R1+0x1198], R26 ;  /* 0x0011981a01007387 */ /* 0x0003e80000100a00 */
[----:B-1----:R-:W4:Y:S04]  /*51ce0*/  LDL.64 R26, [R1+0x38] ;  /* 0x00003800011a7983 */ /* 0x002f280000100a00 */
[----:B----4-:R1:W-:Y:S04]  /*51cf0*/  STL.64 [R1+0x11b0], R26 ;  /* 0x0011b01a01007387 */ /* 0x0103e80000100a00 */
[----:B-1----:R-:W4:Y:S04]  /*51d00*/  LDL.64 R26, [R1+0x48] ;  /* 0x00004800011a7983 */ /* 0x002f280000100a00 */
[----:B----4-:R1:W-:Y:S02]  /*51d10*/  STL.64 [R1+0x11b8], R26 ;  /* 0x0011b81a01007387 */ /* 0x0103e40000100a00 */
[----:B-1----:R-:W-:-:S02]  /*51d20*/  IMAD.MOV.U32 R27, RZ, RZ, R12 ;  /* 0x000000ffff1b7224 */ /* 0x002fc400078e000c */
[----:B------:R-:W-:Y:S01]  /*51d30*/  IMAD.MOV.U32 R26, RZ, RZ, R13 ;  /* 0x000000ffff1a7224 */ /* 0x000fe200078e000d */
[----:B------:R-:W4:Y:S04]  /*51d40*/  LDL.LU R12, [R1+0x110] ;  /* 0x00011000010c7983 */ /* 0x000f280000300800 */
[----:B------:R-:W4:Y:S04]  /*51d50*/  LDL.LU R13, [R1+0x114] ;  /* 0x00011400010d7983 */ /* 0x000f280000300800 */
[----:B------:R-:W5:Y:S04]  /*51d60*/  LDL.LU R14, [R1+0x118] ;  /* 0x00011800010e7983 */ /* 0x000f680000300800 */
[----:B------:R-:W5:Y:S04]  /*51d70*/  LDL.LU R15, [R1+0x11c] ;  /* 0x00011c00010f7983 */ /* 0x000f680000300800 */
[----:B-----5:R1:W-:Y:S04]  /*51d80*/  STL.64 [R1+0x10e8], R14 ;  /* 0x0010e80e01007387 */ /* 0x0203e80000100a00 */
[----:B----4-:R4:W-:Y:S01]  /*51d90*/  STL.64 [R1+0x10e0], R12 ;  /* 0x0010e00c01007387 */ /* 0x0109e20000100a00 */
[----:B-1----:R-:W-:-:S02]  /*51da0*/  IMAD.MOV.U32 R14, RZ, RZ, R28 ;  /* 0x000000ffff0e7224 */ /* 0x002fc400078e001c */
[----:B------:R-:W-:-:S05]  /*51db0*/  IMAD.MOV.U32 R15, RZ, RZ, R3 ;  /* 0x000000ffff0f7224 */ /* 0x000fca00078e0003 */
[----:B------:R1:W-:Y:S04]  /*51dc0*/  STL.64 [R1+0x1190], R14 ;  /* 0x0011900e01007387 */ /* 0x0003e80000100a00 */
[----:B----4-:R-:W4:Y:S04]  /*51dd0*/  LDL.LU R12, [R1+0x230] ;  /* 0x00023000010c7983 */ /* 0x010f280000300800 */
[----:B------:R-:W4:Y:S04]  /*51de0*/  LDL.LU R13, [R1+0x234] ;  /* 0x00023400010d7983 */ /* 0x000f280000300800 */
[----:B-1----:R-:W5:Y:S04]  /*51df0*/  LDL.LU R14, [R1+0x238] ;  /* 0x00023800010e7983 */ /* 0x002f680000300800 */
[----:B------:R-:W5:Y:S01]  /*51e00*/  LDL.LU R15, [R1+0x23c] ;  /* 0x00023c00010f7983 */ /* 0x000f620000300800 */
[C---:B---3--:R-:W-:Y:S03]  /*51e10*/  HMMA.1688.F32.TF32 R4, R16.reuse, R10, R4 ;  /* 0x0000000a1004723c */ /* 0x048fe60000081004 */
        /* <DEDUP_REMOVED lines=14> */
[----:B-1----:R-:W2:Y:S02]  /*51f00*/  LDL.LU.64 R6, [R1+0x11e0] ;  /* 0x0011e00001067983 */ /* 0x002ea40000300a00 */
[----:B--2---:R-:W-:Y:S02]  /*51f10*/  HMMA.1688.F32.TF32 R16, R16, R6, R20 ;  /* 0x000000061010723c */ /* 0x004fe40000081014 */
[----:B------:R-:W3:Y:S04]  /*51f20*/  LDL.LU.64 R22, [R1+0x11d8] ;  /* 0x0011d80001167983 */ /* 0x000ee80000300a00 */
[----:B------:R-:W3:Y:S04]  /*51f30*/  LDL.LU.64 R20, [R1+0x11d0] ;  /* 0x0011d00001147983 */ /* 0x000ee80000300a00 */
[----:B------:R1:W-:Y:S04]  /*51f40*/  STL.64 [R1+0x1168], R6 ;  /* 0x0011680601007387 */ /* 0x0003e80000100a00 */
[----:B------:R-:W2:Y:S05]  /*51f50*/  LDL.LU R4, [R1+0x250] ;  /* 0x0002500001047983 */ /* 0x000eaa0000300800 */
[----:B------:R4:W-:Y:S04]  /*51f60*/  STL.64 [R1+0x270], R16 ;  /* 0x0002701001007387 */ /* 0x0009e80000100a00 */
[----:B------:R5:W-:Y:S04]  /*51f70*/  STL.64 [R1+0x278], R18 ;  /* 0x0002781201007387 */ /* 0x000be80000100a00 */
[----:B------:R-:W2:Y:S04]  /*51f80*/  LDL.LU R5, [R1+0x254] ;  /* 0x0002540001057983 */ /* 0x000ea80000300800 */
[----:B-1----:R-:W2:Y:S04]  /*51f90*/  LDL.LU R6, [R1+0x258] ;  /* 0x0002580001067983 */ /* 0x002ea80000300800 */
[----:B------:R-:W2:Y:S04]  /*51fa0*/  LDL.LU R7, [R1+0x25c] ;  /* 0x00025c0001077983 */ /* 0x000ea80000300800 */
[----:B----4-:R-:W4:Y:S04]  /*51fb0*/  LDL.LU R16, [R1+0x70] ;  /* 0x0000700001107983 */ /* 0x010f280000300800 */
[----:B------:R-:W4:Y:S04]  /*51fc0*/  LDL.LU R17, [R1+0x74] ;  /* 0x0000740001117983 */ /* 0x000f280000300800 */
[----:B-----5:R-:W5:Y:S04]  /*51fd0*/  LDL.LU R18, [R1+0x78] ;  /* 0x0000780001127983 */ /* 0x020f680000300800 */
[----:B------:R-:W5:Y:S01]  /*51fe0*/  LDL.LU R19, [R1+0x7c] ;  /* 0x00007c0001137983 */ /* 0x000f620000300800 */
[C---:B---3--:R-:W-:Y:S03]  /*51ff0*/  HMMA.1688.F32.TF32 R24, R20.reuse, R26, R12 ;  /* 0x0000001a1418723c */ /* 0x048fe6000008100c */
[----:B-----5:R1:W-:Y:S04]  /*52000*/  STL.64 [R1+0x10d8], R18 ;  /* 0x0010d81201007387 */ /* 0x0203e80000100a00 */
[----:B----4-:R-:W-:Y:S04]  /*52010*/  STL.64 [R1+0x10d0], R16 ;  /* 0x0010d01001007387 */ /* 0x010fe80000100a00 */
[----:B-1----:R-:W3:Y:S04]  /*52020*/  LDL.64 R18, [R1+0x8] ;  /* 0x0000080001127983 */ /* 0x002ee80000100a00 */
[----:B------:R-:W4:Y:S04]  /*52030*/  LDL.LU.64 R14, [R1+0x11c8] ;  /* 0x0011c800010e7983 */ /* 0x000f280000300a00 */
[----:B------:R-:W4:Y:S04]  /*52040*/  LDL.LU.64 R12, [R1+0x11c0] ;  /* 0x0011c000010c7983 */ /* 0x000f280000300a00 */
        /* <DEDUP_REMOVED lines=9> */
[----:B------:R-:W4:Y:S02]  /*520e0*/  LDL.LU.64 R26, [R1+0x11b0] ;  /* 0x0011b000011a7983 */ /* 0x000f240000300a00 */
[----:B----4-:R-:W-:Y:S01]  /*520f0*/  HMMA.1688.F32.TF32 R12, R20, R26, R12 ;  /* 0x0000001a140c723c */ /* 0x010fe2000008100c */
[----:B--2---:R-:W-:Y:S01]  /*52100*/  MOV R6, R26 ;  /* 0x0000001a00067202 */ /* 0x004fe20000000f00 */
        /* <DEDUP_REMOVED lines=21> */
[----:B-1----:R-:W2:Y:S01]  /*52260*/  LDL.64 R14, [R1+0x28] ;  /* 0x00002800010e7983 */ /* 0x002ea20000100a00 */
[----:B---3--:R-:W-:Y:S03]  /*52270*/  HMMA.1688.F32.TF32 R24, R20, R18, R24 ;  /* 0x000000121418723c */ /* 0x008fe60000081018 */
[----:B--2---:R1:W-:Y:S02]  /*52280*/  STL.64 [R1+0x1110], R14 ;  /* 0x0011100e01007387 */ /* 0x0043e40000100a00 */
[----:B-1----:R-:W-:-:S02]  /*52290*/  IMAD.MOV.U32 R14, RZ, RZ, R6 ;  /* 0x000000ffff0e7224 */ /* 0x002fc400078e0006 */
[----:B------:R-:W-:-:S05]  /*522a0*/  IMAD.MOV.U32 R15, RZ, RZ, R5 ;  /* 0x000000ffff0f7224 */ /* 0x000fca00078e0005 */
[----:B------:R1:W-:Y:S02]  /*522b0*/  STL.64 [R1+0x1128], R14 ;  /* 0x0011280e01007387 */ /* 0x0003e40000100a00 */
[----:B-1----:R-:W-:Y:S02]  /*522c0*/  IMAD.MOV.U32 R14, RZ, RZ, R4 ;  /* 0x000000ffff0e7224 */ /* 0x002fe400078e0004 */
[----:B------:R-:W-:-:S05]  /*522d0*/  IMAD.MOV.U32 R15, RZ, RZ, R3 ;  /* 0x000000ffff0f7224 */ /* 0x000fca00078e0003 */
[----:B------:R1:W-:Y:S04]  /*522e0*/  STL.64 [R1+0x1140], R14 ;  /* 0x0011400e01007387 */ /* 0x0003e80000100a00 */
[----:B-1----:R-:W2:Y:S04]  /*522f0*/  LDL.64 R14, [R1+0x58] ;  /* 0x00005800010e7983 */ /* 0x002ea80000100a00 */
        /* <DEDUP_REMOVED lines=45> */
[----:B------:R-:W2:Y:S01]  /*525d0*/  LDL.LU.64 R24, [R1+0x1158] ;  /* 0x0011580001187983 */ /* 0x000ea20000300a00 */
[----:B------:R-:W-:-:S02]  /*525e0*/  IMAD.MOV.U32 R28, RZ, RZ, R14 ;  /* 0x000000ffff1c7224 */ /* 0x000fc400078e000e */
[----:B------:R-:W-:-:S10]  /*525f0*/  IMAD.MOV.U32 R3, RZ, RZ, R15 ;  /* 0x000000ffff037224 */ /* 0x000fd400078e000f */
        /* <DEDUP_REMOVED lines=45> */
[----:B----4-:R-:W-:Y:S03]  /*528d0*/  HMMA.1688.F32.TF32 R20, R24, R10, R20 ;  /* 0x0000000a1814723c */ /* 0x010fe60000081014 */
[----:B------:R-:W-:Y:S04]  /*528e0*/  LDS R14, [R0+UR10+0x9f200] ;  /* 0x09f2000a000e7984 */ /* 0x000fe80008000800 */
[----:B------:R-:W-:Y:S01]  /*528f0*/  LDS R15, [R2+UR10+0x9f200] ;  /* 0x09f2000a020f7984 */ /* 0x000fe20008000800 */
[----:B-1----:R-:W-:Y:S01]  /*52900*/  IMAD.MOV.U32 R13, RZ, RZ, R18 ;  /* 0x000000ffff0d7224 */ /* 0x002fe200078e0012 */
[----:B------:R-:W-:-:S02]  /*52910*/  MOV R12, R19 ;  /* 0x00000013000c7202 */ /* 0x000fc40000000f00 */
[----:B------:R-:W2:Y:S04]  /*52920*/  LDL.LU.64 R18, [R1+0x10d8] ;  /* 0x0010d80001127983 */ /* 0x000ea80000300a00 */
[----:B------:R-:W2:Y:S04]  /*52930*/  LDL.LU.64 R16, [R1+0x10d0] ;  /* 0x0010d00001107983 */ /* 0x000ea80000300a00 */
[----:B------:R1:W-:Y:S04]  /*52940*/  STL.64 [R1+0x1058], R10 ;  /* 0x0010580a01007387 */ /* 0x0003e80000100a00 */
[----:B------:R-:W-:Y:S04]  /*52950*/  STL.64 [R1+0x1050], R8 ;  /* 0x0010500801007387 */ /* 0x000fe80000100a00 */
[----:B------:R-:W-:Y:S04]  /*52960*/  STL.64 [R1+0x100], R20 ;  /* 0x0001001401007387 */ /* 0x000fe80000100a00 */
[----:B------:R-:W-:Y:S04]  /*52970*/  STL.64 [R1+0x108], R22 ;  /* 0x0001081601007387 */ /* 0x000fe80000100a00 */
[----:B------:R-:W-:Y:S04]  /*52980*/  STL.64 [R1+0x10a8], R6 ;  /* 0x0010a80601007387 */ /* 0x000fe80000100a00 */
[----:B------:R-:W-:Y:S04]  /*52990*/  LDS R22, [R0+UR10+0x9f300] ;  /* 0x09f3000a00167984 */ /* 0x000fe80008000800 */
[----:B------:R-:W-:Y:S04]  /*529a0*/  LDS R23, [R2+UR10+0x9f300] ;  /* 0x09f3000a02177984 */ /* 0x000fe80008000800 */
[----:B------:R-:W-:Y:S04]  /*529b0*/  LDS R20, [R0+UR10+0x9e300] ;  /* 0x09e3000a00147984 */ /* 0x000fe80008000800 */
[----:B------:R-:W-:Y:S01]  /*529c0*/  LDS R21, [R2+UR10+0x9e300] ;  /* 0x09e3000a02157984 */ /* 0x000fe20008000800 */
[----:B-1----:R-:W-:-:S02]  /*529d0*/  IMAD.MOV.U32 R10, RZ, RZ, R13 ;  /* 0x000000ffff0a7224 */ /* 0x002fc400078e000d */
[----:B------:R-:W-:Y:S01]  /*529e0*/  IMAD.MOV.U32 R11, RZ, RZ, R12 ;  /* 0x000000ffff0b7224 */ /* 0x000fe200078e000c */
[----:B------:R-:W-:Y:S04]  /*529f0*/  LDS R13, [R2+UR10+0x9e200] ;  /* 0x09e2000a020d7984 */ /* 0x000fe80008000800 */
[----:B------:R-:W-:Y:S01]  /*52a00*/  LDS R12, [R0+UR10+0x9e200] ;  /* 0x09e2000a000c7984 */ /* 0x000fe20008000800 */
[----:B--2---:R-:W-:Y:S03]  /*52a10*/  HMMA.1688.F32.TF32 R16, R24, R6, R16 ;  /* 0x000000061810723c */ /* 0x004fe60000081010 */
        /* <DEDUP_REMOVED lines=10> */
[----:B------:R-:W-:Y:S01]  /*52ac0*/  STL.64 [R1+0x1070], R10 ;  /* 0x0010700a01007387 */ /* 0x000fe20000100a00 */
[----:B------:R-:W-:Y:S01]  /*52ad0*/  UIMAD UR10, UR4, -0x80, UR6 ;  /* 0xffffff80040a78a4 */ /* 0x000fe2000f8e0206 */
[----:B------:R-:W-:Y:S06]  /*52ae0*/  BAR.SYNC.DEFER_BLOCKING 0x0 ;  /* 0x0000000000007b1d */ /* 0x000fec0000010000 */
[----:B-1----:R-:W-:Y:S04]  /*52af0*/  STL.64 [R1+0x1048], R18 ;  /* 0x0010481201007387 */ /* 0x002fe80000100a00 */
[----:B--2---:R1:W-:Y:S04]  /*52b00*/  STL.64 [R1+0x1040], R16 ;  /* 0x0010401001007387 */ /* 0x0043e80000100a00 */
[----:B-1----:R-:W2:Y:S04]  /*52b10*/  LDL.LU R16, [R1+0x380] ;  /* 0x0003800001107983 */ /* 0x002ea80000300800 */
[----:B------:R-:W2:Y:S04]  /*52b20*/  LDL.LU R17, [R1+0x384] ;  /* 0x0003840001117983 */ /* 0x000ea80000300800 */
[----:B------:R-:W3:Y:S04]  /*52b30*/  LDL.LU R18, [R1+0x388] ;  /* 0x0003880001127983 */ /* 0x000ee80000300800 */
[----:B------:R-:W3:Y:S04]  /*52b40*/  LDL.LU R19, [R1+0x38c] ;  /* 0x00038c0001137983 */ /* 0x000ee80000300800 */
[----:B------:R-:W4:Y:S04]  /*52b50*/  LDL.64 R10, [R1+0x18] ;  /* 0x00001800010a7983 */ /* 0x000f280000100a00 */
[----:B----4-:R-:W-:Y:S04]  /*52b60*/  STL.64 [R1+0x1088], R10 ;  /* 0x0010880a01007387 */ /* 0x010fe80000100a00 */
        /* <DEDUP_REMOVED lines=8> */
[----:B------:R-:W4:Y:S04]  /*52bf0*/  LDL.LU R4, [R1+0x3c0] ;  /* 0x0003c00001047983 */ /* 0x000f280000300800 */
[----:B------:R-:W4:Y:S04]  /*52c00*/  LDL.LU R5, [R1+0x3c4] ;  /* 0x0003c40001057983 */ /* 0x000f280000300800 */
[----:B------:R-:W5:Y:S04]  /*52c10*/  LDL.LU R6, [R1+0x3c8] ;  /* 0x0003c80001067983 */ /* 0x000f680000300800 */
[----:B------:R-:W5:Y:S04]  /*52c20*/  LDL.LU R7, [R1+0x3cc] ;  /* 0x0003cc0001077983 */ /* 0x000f680000300800 */
[----:B-----5:R1:W-:Y:S04]  /*52c30*/  STL.64 [R1+0x10b8], R6 ;  /* 0x0010b80601007387 */ /* 0x0203e80000100a00 */
[----:B----4-:R-:W-:Y:S04]  /*52c40*/  STL.64 [R1+0x10b0], R4 ;  /* 0x0010b00401007387 */ /* 0x010fe80000100a00 */
[----:B-1----:R-:W4:Y:S04]  /*52c50*/  LDL.64 R6, [R1+0x48] ;  /* 0x0000480001067983 */ /* 0x002f280000100a00 */
[----:B----4-:R-:W-:Y:S04]  /*52c60*/  STL.64 [R1+0x10c8], R6 ;  /* 0x0010c80601007387 */ /* 0x010fe80000100a00 */
[----:B------:R1:W-:Y:S04]  /*52c70*/  STL.64 [R1+0x10a0], R10 ;  /* 0x0010a00a01007387 */ /* 0x0003e80000100a00 */
[----:B-1----:R-:W4:Y:S04]  /*52c80*/  LDL.LU.64 R10, [R1+0x38] ;  /* 0x00003800010a7983 */ /* 0x002f280000300a00 */
[----:B----4-:R1:W-:Y:S04]  /*52c90*/  STL.64 [R1+0x10c0], R10 ;  /* 0x0010c00a01007387 */ /* 0x0103e80000100a00 */
[----:B------:R-:W4:Y:S04]  /*52ca0*/  LDL.LU R8, [R1+0x3d0] ;  /* 0x0003d00001087983 */ /* 0x000f280000300800 */
[----:B------:R-:W4:Y:S04]  /*52cb0*/  LDL.LU R9, [R1+0x3d4] ;  /* 0x0003d40001097983 */ /* 0x000f280000300800 */
[----:B-1----:R-:W4:Y:S04]  /*52cc0*/  LDL.LU R10, [R1+0x3d8] ;  /* 0x0003d800010a7983 */ /* 0x002f280000300800 */
[----:B------:R-:W4:Y:S04]  /*52cd0*/  LDL.LU R11, [R1+0x3dc] ;  /* 0x0003dc00010b7983 */ /* 0x000f280000300800 */
[----:B------:R-:W5:Y:S04]  /*52ce0*/  LDL.LU R4, [R1+0x3e0] ;  /* 0x0003e00001047983 */ /* 0x000f680000300800 */
[----:B------:R-:W5:Y:S04]  /*52cf0*/  LDL.LU R5, [R1+0x3e4] ;  /* 0x0003e40001057983 */ /* 0x000f680000300800 */
[----:B------:R-:W5:Y:S04]  /*52d00*/  LDL.LU R6, [R1+0x3e8] ;  /* 0x0003e80001067983 */ /* 0x000f680000300800 */
[----:B------:R-:W5:Y:S04]  /*52d10*/  LDL.LU R7, [R1+0x3ec] ;  /* 0x0003ec0001077983 */ /* 0x000f680000300800 */
        /* <DEDUP_REMOVED lines=12> */
[----:B------:R1:W-:Y:S02]  /*52de0*/  STL.64 [R1+0xfb8], R22 ;  /* 0x000fb81601007387 */ /* 0x0003e40000100a00 */
[----:B-1----:R-:W-:-:S02]  /*52df0*/  IMAD.MOV.U32 R22, RZ, RZ, R28 ;  /* 0x000000ffff167224 */ /* 0x002fc400078e001c */
[----:B------:R-:W-:-:S07]  /*52e00*/  IMAD.MOV.U32 R23, RZ, RZ, R3 ;  /* 0x000000ffff177224 */ /* 0x000fce00078e0003 */
[C---:B-----5:R-:W-:Y:S01]  /*52e10*/  HMMA.1688.F32.TF32 R4, R12.reuse, R22, R4 ;  /* 0x000000160c04723c */ /* 0x060fe20000081004 */
[----:B------:R-:W-:Y:S04]  /*52e20*/  STL.64 [R1+0xfb0], R20 ;  /* 0x000fb01401007387 */ /* 0x000fe80000100a00 */
[----:B------:R-:W-:Y:S04]  /*52e30*/  STL.64 [R1+0xf48], R26 ;  /* 0x000f481a01007387 */ /* 0x000fe80000100a00 */
[----:B------:R1:W-:Y:S04]  /*52e40*/  STL.64 [R1+0xf40], R24 ;  /* 0x000f401801007387 */ /* 0x0003e80000100a00 */
[----:B-1----:R-:W3:Y:S04]  /*52e50*/  LDL.LU R24, [R1+0x2e0] ;  /* 0x0002e00001187983 */ /* 0x002ee80000300800 */
[----:B------:R-:W3:Y:S04]  /*52e60*/  LDL.LU R25, [R1+0x2e4] ;  /* 0x0002e40001197983 */ /* 0x000ee80000300800 */
[----:B------:R-:W3:Y:S04]  /*52e70*/  LDL.LU R26, [R1+0x2e8] ;  /* 0x0002e800011a7983 */ /* 0x000ee80000300800 */
[----:B------:R-:W3:Y:S04]  /*52e80*/  LDL.LU R27, [R1+0x2ec] ;  /* 0x0002ec00011b7983 */ /* 0x000ee80000300800 */
        /* <DEDUP_REMOVED lines=40> */
[----:B-1----:R-:W2:Y:S04]  /*53110*/  LDL.LU.64 R10, [R1+0x1058] ;  /* 0x00105800010a7983 */ /* 0x002ea80000300a00 */
[----:B------:R-:W5:Y:S01]  /*53120*/  LDL.LU.64 R8, [R1+0x1050] ;  /* 0x0010500001087983 */ /* 0x000f620000300a00 */
[----:B--2---:R-:W-:-:S15]  /*53130*/  HMMA.1688.F32.TF32 R16, R12, R10, R16 ;  /* 0x0000000a0c10723c */ /* 0x004fde0000081010 */
[----:B------:R-:W-:-:S04]  /*53140*/  NOP ;  /* 0x0000000000007918 */ /* 0x000fc80000000000 */
[----:B------:R-:W-:Y:S04]  /*53150*/  STL.64 [R1+0x380], R16 ;  /* 0x0003801001007387 */ /* 0x000fe80000100a00 */
[----:B------:R1:W-:Y:S04]  /*53160*/  STL.64 [R1+0x388], R18 ;  /* 0x0003881201007387 */ /* 0x0003e80000100a00 */
[----:B-1----:R-:W3:Y:S04]  /*53170*/  LDL.LU.64 R18, [R1+0x1048] ;  /* 0x0010480001127983 */ /* 0x002ee80000300a00 */
[----:B------:R-:W3:Y:S04]  /*53180*/  LDL.LU.64 R16, [R1+0x1040] ;  /* 0x0010400001107983 */ /* 0x000ee80000300a00 */
[----:B------:R-:W-:Y:S04]  /*53190*/  STL.64 [R1+0xfd8], R10 ;  /* 0x000fd80a01007387 */ /* 0x000fe80000100a00 */
[----:B-----5:R1:W-:Y:S04]  /*531a0*/  STL.64 [R1+0xfd0], R8 ;  /* 0x000fd00801007387 */ /* 0x0203e80000100a00 */
[----:B-1----:R-:W2:Y:S04]  /*531b0*/  LDL.LU R8, [R1+0x2f0] ;  /* 0x0002f00001087983 */ /* 0x002ea80000300800 */
[----:B------:R-:W2:Y:S04]  /*531c0*/  LDL.LU R9, [R1+0x2f4] ;  /* 0x0002f40001097983 */ /* 0x000ea80000300800 */
[----:B------:R-:W2:Y:S04]  /*531d0*/  LDL.LU R10, [R1+0x2f8] ;  /* 0x0002f800010a7983 */ /* 0x000ea80000300800 */
[----:B------:R-:W2:Y:S04]  /*531e0*/  LDL.LU R11, [R1+0x2fc] ;  /* 0x0002fc00010b7983 */ /* 0x000ea80000300800 */
[----:B----4-:R3:W-:Y:S01]  /*531f0*/  STL.64 [R1+0xfe0], R6 ;  /* 0x000fe00601007387 */ /* 0x0107e20000100a00 */
[----:B--2---:R-:W-:Y:S01]  /*53200*/  HMMA.1688.F32.TF32 R8, R12, R6, R8 ;  /* 0x000000060c08723c */ /* 0x004fe20000081008 */
[----:B------:R-:W-:-:S02]  /*53210*/  IMAD.MOV.U32 R14, RZ, RZ, R5 ;  /* 0x000000ffff0e7224 */ /* 0x000fc400078e0005 */
[----:B------:R-:W-:-:S05]  /*53220*/  IMAD.MOV.U32 R15, RZ, RZ, R4 ;  /* 0x000000ffff0f7224 */ /* 0x000fca00078e0004 */
[----:B---3--:R-:W-:Y:S11]  /*53230*/  HMMA.1688.F32.TF32 R4, R16, R22, R24 ;  /* 0x000000161004723c */ /* 0x008ff60000081018 */
[----:B------:R-:W-:Y:S04]  /*53240*/  STL.64 [R1+0x2f0], R8 ;  /* 0x0002f00801007387 */ /* 0x000fe80000100a00 */
[----:B------:R-:W-:Y:S04]  /*53250*/  STL.64 [R1+0x2f8], R10 ;  /* 0x0002f80a01007387 */ /* 0x000fe80000100a00 */
[----:B------:R-:W-:Y:S04]  /*53260*/  STL.64 [R1+0x1018], R14 ;  /* 0x0010180e01007387 */ /* 0x000fe80000100a00 */
[----:B------:R-:W2:Y:S04]  /*53270*/  LDL.LU R24, [R1+0x190] ;  /* 0x0001900001187983 */ /* 0x000ea80000300800 */
        /* <DEDUP_REMOVED lines=17> */
[----:B------:R-:W2:Y:S04]  /*53390*/  LDL.LU R6, [R1+0x298] ;  /* 0x0002980001067983 */ /* 0x000ea80000300800 */
[----:B------:R-:W2:Y:S01]  /*533a0*/  LDL.LU R7, [R1+0x29c] ;  /* 0x00029c0001077983 */ /* 0x000ea20000300800 */
[----:B------:R-:W-:-:S02]  /*533b0*/  IMAD.MOV.U32 R14, RZ, RZ, R2 ;  /* 0x000000ffff0e7224 */ /* 0x000fc400078e0002 */
[----:B------:R-:W-:Y:S01]  /*533c0*/  IMAD.MOV.U32 R15, RZ, RZ, R3 ;  /* 0x000000ffff0f7224 */ /* 0x000fe200078e0003 */
[----:B------:R-:W3:Y:S04]  /*533d0*/  LDL.LU R2, [R1+0x103c] ;  /* 0x00103c0001027983 */ /* 0x000ee80000300800 */
[----:B------:R-:W3:Y:S04]  /*533e0*/  LDL.LU R3, [R1+0x1038] ;  /* 0x0010380001037983 */ /* 0x000ee80000300800 */
[----:B--2---:R1:W-:Y:S04]  /*533f0*/  STL.64 [R1+0xff0], R6 ;  /* 0x000ff00601007387 */ /* 0x0043e80000100a00 */
[----:B------:R2:W-:Y:S01]  /*53400*/  STL.64 [R1+0xfe8], R4 ;  /* 0x000fe80401007387 */ /* 0x0005e20000100a00 */
[----:B-1----:R-:W-:-:S02]  /*53410*/  IMAD.MOV.U32 R6, RZ, RZ, R29 ;  /* 0x000000ffff067224 */ /* 0x002fc400078e001d */
[----:B------:R-:W-:Y:S01]  /*53420*/  IMAD.MOV.U32 R7, RZ, RZ, R28 ;  /* 0x000000ffff077224 */ /* 0x000fe200078e001c */
[----:B------:R-:W3:Y:S04]  /*53430*/  LDL.LU R29, [R1+0x1034] ;  /* 0x00103400011d7983 */ /* 0x000ee80000300800 */
[----:B------:R-:W3:Y:S04]  /*53440*/  LDL.LU R28, [R1+0x1030] ;  /* 0x00103000011c7983 */ /* 0x000ee80000300800 */
[----:B------:R1:W-:Y:S04]  /*53450*/  STL.64 [R1+0x1000], R6 ;  /* 0x0010000601007387 */ /* 0x0003e80000100a00 */
[----:B--2---:R-:W2:Y:S04]  /*53460*/  LDL.LU R4, [R1+0x2b0] ;  /* 0x0002b00001047983 */ /* 0x004ea80000300800 */
        /* <DEDUP_REMOVED lines=15> */
[----:B------:R-:W3:Y:S01]  /*53560*/  LDL.LU.64 R10, [R1+0x8] ;  /* 0x00000800010a7983 */ /* 0x000ee20000300a00 */
[C---:B--2---:R-:W-:Y:S03]  /*53570*/  HMMA.1688.F32.TF32 R12, R16.reuse, R14, R4 ;  /* 0x0000000e100c723c */ /* 0x044fe60000081004 */
[----:B---3--:R1:W-:Y:S04]  /*53580*/  STL.64 [R1+0xff8], R10 ;  /* 0x000ff80a01007387 */ /* 0x0083e80000100a00 */
[----:B------:R-:W2:Y:S04]  /*53590*/  LDL.LU R8, [R1+0x2a0] ;  /* 0x0002a00001087983 */ /* 0x000ea80000300800 */
[----:B------:R-:W2:Y:S04]  /*535a0*/  LDL.LU R9, [R1+0x2a4] ;  /* 0x0002a40001097983 */ /* 0x000ea80000300800 */
[----:B-1----:R-:W2:Y:S04]  /*535b0*/  LDL.LU R10, [R1+0x2a8] ;  /* 0x0002a800010a7983 */ /* 0x002ea80000300800 */
[----:B------:R-:W2:Y:S04]  /*535c0*/  LDL.LU R11, [R1+0x2ac] ;  /* 0x0002ac00010b7983 */ /* 0x000ea80000300800 */
[----:B-----5:R-:W-:Y:S04]  /*535d0*/  STL.64 [R1+0xfc8], R22 ;  /* 0x000fc81601007387 */ /* 0x020fe80000100a00 */
[----:B----4-:R1:W-:Y:S04]  /*535e0*/  STL.64 [R1+0xfc0], R20 ;  /* 0x000fc01401007387 */ /* 0x0103e80000100a00 */
[----:B-1----:R-:W3:Y:S04]  /*535f0*/  LDL.LU R20, [R1+0x280] ;  /* 0x0002800001147983 */ /* 0x002ee80000300800 */
[----:B------:R-:W3:Y:S04]  /*53600*/  LDL.LU R21, [R1+0x284] ;  /* 0x0002840001157983 */ /* 0x000ee80000300800 */
[----:B------:R-:W3:Y:S04]  /*53610*/  LDL.LU R22, [R1+0x288] ;  /* 0x0002880001167983 */ /* 0x000ee80000300800 */
[----:B------:R-:W3:Y:S04]  /*53620*/  LDL.LU R23, [R1+0x28c] ;  /* 0x00028c0001177983 */ /* 0x000ee80000300800 */
[----:B------:R1:W-:Y:S04]  /*53630*/  STL.64 [R1+0xf70], R26 ;  /* 0x000f701a01007387 */ /* 0x0003e80000100a00 */
[----:B------:R-:W-:Y:S04]  /*53640*/  STL.64 [R1+0xf68], R24 ;  /* 0x000f681801007387 */ /* 0x000fe80000100a00 */
[----:B-1----:R-:W4:Y:S04]  /*53650*/  LDL.LU.64 R26, [R1+0x28] ;  /* 0x00002800011a7983 */ /* 0x002f280000300a00 */
[----:B------:R-:W5:Y:S04]  /*53660*/  LDL.LU.64 R6, [R1+0x1028] ;  /* 0x0010280001067983 */ /* 0x000f680000300a00 */
[----:B------:R-:W5:Y:S04]  /*53670*/  LDL.LU.64 R4, [R1+0x1020] ;  /* 0x0010200001047983 */ /* 0x000f680000300a00 */
[----:B------:R-:W-:Y:S04]  /*53680*/  STL.64 [R1+0x2d0], R12 ;  /* 0x0002d00c01007387 */ /* 0x000fe80000100a00 */
[----:B------:R1:W-:Y:S04]  /*53690*/  STL.64 [R1+0x2d8], R14 ;  /* 0x0002d80e01007387 */ /* 0x0003e80000100a00 */
[----:B-1----:R-:W5:Y:S02]  /*536a0*/  LDL.LU.64 R14, [R1+0x1018] ;  /* 0x00101800010e7983 */ /* 0x002f640000300a00 */
[----:B-----5:R-:W-:-:S15]  /*536b0*/  HMMA.1688.F32.TF32 R4, R16, R14, R4 ;  /* 0x0000000e1004723c */ /* 0x020fde0000081004 */
[----:B------:R-:W-:-:S04]  /*536c0*/  NOP ;  /* 0x0000000000007918 */ /* 0x000fc80000000000 */
[----:B------:R-:W-:Y:S04]  /*536d0*/  STL.64 [R1+0x2c0], R4 ;  /* 0x0002c00401007387 */ /* 0x000fe80000100a00 */
[----:B------:R1:W-:Y:S04]  /*536e0*/  STL.64 [R1+0x2c8], R6 ;  /* 0x0002c80601007387 */ /* 0x0003e80000100a00 */
[----:B-1----:R-:W4:Y:S04]  /*536f0*/  LDL.LU.64 R6, [R1+0x1010] ;  /* 0x0010100001067983 */ /* 0x002f280000300a00 */
[----:B------:R-:W4:Y:S04]  /*53700*/  LDL.LU.64 R4, [R1+0x1008] ;  /* 0x0010080001047983 */ /* 0x000f280000300a00 */
[----:B------:R1:W-:Y:S04]  /*53710*/  STL.64 [R1+0xf80], R14 ;  /* 0x000f800e01007387 */ /* 0x0003e80000100a00 */
[----:B-1----:R-:W5:Y:S01]  /*53720*/  LDL.LU.64 R14, [R1+0x48] ;  /* 0x00004800010e7983 */ /* 0x002f620000300a00 */
[----:B----4-:R-:W-:Y:S03]  /*53730*/  HMMA.1688.F32.TF32 R4, R16, R26, R4 ;  /* 0x0000001a1004723c */ /* 0x010fe60000081004 */
[----:B-----5:R1:W-:Y:S04]  /*53740*/  STL.64 [R1+0xf98], R14 ;  /* 0x000f980e01007387 */ /* 0x0203e80000100a00 */
[----:B-1----:R-:W4:-:S12]  /*53750*/  LDL.LU.64 R14, [R1+0x58] ;  /* 0x00005800010e7983 */ /* 0x002f180000300a00 */
[----:B------:R-:W-:Y:S04]  /*53760*/  STL.64 [R1+0x2b0], R4 ;  /* 0x0002b00401007387 */ /* 0x000fe80000100a00 */
[----:B------:R1:W-:Y:S04]  /*53770*/  STL.64 [R1+0x2b8], R6 ;  /* 0x0002b80601007387 */ /* 0x0003e80000100a00 */
[----:B-1----:R-:W2:Y:S04]  /*53780*/  LDL.LU.64 R6, [R1+0x1000] ;  /* 0x0010000001067983 */ /* 0x002ea80000300a00 */
[----:B------:R1:W-:Y:S04]  /*53790*/  STL.64 [R1+0xf78], R26 ;  /* 0x000f781a01007387 */ /* 0x0003e80000100a00 */
        /* <DEDUP_REMOVED lines=10> */
[C---:B------:R-:W-:Y:S03]  /*53840*/  HMMA.1688.F32.TF32 R4, R16.reuse, R6, R8 ;  /* 0x000000061004723c */ /* 0x040fe60000081008 */
[----:B-----5:R-:W-:Y:S04]  /*53850*/  STL.64 [R1+0xfa8], R26 ;  /* 0x000fa81a01007387 */ /* 0x020fe80000100a00 */
[----:B--2---:R1:W-:Y:S04]  /*53860*/  STL.64 [R1+0xfa0], R24 ;  /* 0x000fa01801007387 */ /* 0x0043e80000100a00 */
[----:B-1----:R-:W2:Y:S04]  /*53870*/  LDL.LU R24, [R1+0x1e0] ;  /* 0x0001e00001187983 */ /* 0x002ea80000300800 */
[----:B------:R-:W2:Y:S04]  /*53880*/  LDL.LU R25, [R1+0x1e4] ;  /* 0x0001e40001197983 */ /* 0x000ea80000300800 */
[----:B------:R-:W2:Y:S04]  /*53890*/  LDL.LU R26, [R1+0x1e8] ;  /* 0x0001e800011a7983 */ /* 0x000ea80000300800 */
[----:B------:R-:W2:Y:S04]  /*538a0*/  LDL.LU R27, [R1+0x1ec] ;  /* 0x0001ec00011b7983 */ /* 0x000ea80000300800 */
[----:B------:R-:W5:Y:S04]  /*538b0*/  LDL.LU.64 R10, [R1+0xff8] ;  /* 0x000ff800010a7983 */ /* 0x000f680000300a00 */
[----:B------:R-:W-:Y:S04]  /*538c0*/  STL.64 [R1+0x2a0], R4 ;  /* 0x0002a00401007387 */ /* 0x000fe80000100a00 */
[----:B------:R1:W-:Y:S04]  /*538d0*/  STL.64 [R1+0x2a8], R6 ;  /* 0x0002a80601007387 */ /* 0x0003e80000100a00 */
[----:B-1----:R-:W5:Y:S04]  /*538e0*/  LDL.LU.64 R6, [R1+0xff0] ;  /* 0x000ff00001067983 */ /* 0x002f680000300a00 */
[----:B------:R-:W5:Y:S02]  /*538f0*/  LDL.LU.64 R4, [R1+0xfe8] ;  /* 0x000fe80001047983 */ /* 0x000f640000300a00 */
[----:B-----5:R-:W-:-:S15]  /*53900*/  HMMA.1688.F32.TF32 R4, R16, R10, R4 ;  /* 0x0000000a1004723c */ /* 0x020fde0000081004 */
[----:B------:R-:W-:-:S04]  /*53910*/  NOP ;  /* 0x0000000000007918 */ /* 0x000fc80000000000 */
[----:B------:R1:W-:Y:S04]  /*53920*/  STL.64 [R1+0x290], R4 ;  /* 0x0002900401007387 */ /* 0x0003e80000100a00 */
[----:B------:R5:W-:Y:S01]  /*53930*/  STL.64 [R1+0x298], R6 ;  /* 0x0002980601007387 */ /* 0x000be20000100a00 */
[----:B-1----:R-:W-:-:S03]  /*53940*/  IMAD.MOV.U32 R5, RZ, RZ, R10 ;  /* 0x000000ffff057224 */ /* 0x002fc600078e000a */
[----:B-----5:R-:W5:Y:S01]  /*53950*/  LDL.LU.64 R6, [R1+0xfe0] ;  /* 0x000fe00001067983 */ /* 0x020f620000300a00 */
[----:B------:R-:W-:-:S03]  /*53960*/  IMAD.MOV.U32 R4, RZ, RZ, R11 ;  /* 0x000000ffff047224 */ /* 0x000fc600078e000b */
[----:B------:R-:W3:Y:S04]  /*53970*/  LDL.LU.64 R10, [R1+0xfd8] ;  /* 0x000fd800010a7983 */ /* 0x000ee80000300a00 */
[----:B------:R-:W2:Y:S01]  /*53980*/  LDL.LU.64 R8, [R1+0xfd0] ;  /* 0x000fd00001087983 */ /* 0x000ea20000300a00 */
[----:B---3--:R-:W-:-:S15]  /*53990*/  HMMA.1688.F32.TF32 R20, R16, R10, R20 ;  /* 0x0000000a1014723c */ /* 0x008fde0000081014 */
[----:B------:R-:W-:-:S04]  /*539a0*/  NOP ;  /* 0x0000000000007918 */ /* 0x000fc80000000000 */
[----:B------:R-:W-:Y:S04]  /*539b0*/  STL.64 [R1+0x280], R20 ;  /* 0x0002801401007387 */ /* 0x000fe80000100a00 */
[----:B------:R1:W-:Y:S04]  /*539c0*/  STL.64 [R1+0x288], R22 ;  /* 0x0002881601007387 */ /* 0x0003e80000100a00 */
[----:B-1----:R-:W5:Y:S04]  /*539d0*/  LDL.LU.64 R22, [R1+0xfc8] ;  /* 0x000fc80001167983 */ /* 0x002f680000300a00 */
[----:B------:R-:W5:Y:S02]  /*539e0*/  LDL.LU.64 R20, [R1+0xfc0] ;  /* 0x000fc00001147983 */ /* 0x000f640000300a00 */
[----:B-----5:R-:W-:Y:S02]  /*539f0*/  HMMA.1688.F32.TF32 R16, R16, R6, R20 ;  /* 0x000000061010723c */ /* 0x020fe40000081014 */
[----:B------:R-:W3:Y:S04]  /*53a00*/  LDL.LU.64 R22, [R1+0xfb8] ;  /* 0x000fb80001167983 */ /* 0x000ee80000300a00 */
[----:B------:R-:W3:Y:S04]  /*53a10*/  LDL.LU.64 R20, [R1+0xfb0] ;  /* 0x000fb00001147983 */ /* 0x000ee80000300a00 */
[----:B------:R1:W-:Y:S04]  /*53a20*/  STL.64 [R1+0xf50], R6 ;  /* 0x000f500601007387 */ /* 0x0003e80000100a00 */
[----:B-1----:R-:W5:Y:S05]  /*53a30*/  LDL.LU.64 R6, [R1+0x18] ;  /* 0x0000180001067983 */ /* 0x002f6a0000300a00 */
[----:B------:R1:W-:Y:S04]  /*53a40*/  STL.64 [R1+0x1f0], R16 ;  /* 0x0001f01001007387 */ /* 0x0003e80000100a00 */
[----:B------:R2:W-:Y:S04]  /*53a50*/  STL.64 [R1+0x1f8], R18 ;  /* 0x0001f81201007387 */ /* 0x0005e80000100a00 */
[----:B-1----:R-:W5:Y:S04]  /*53a60*/  LDL.LU R16, [R1+0x60] ;  /* 0x0000600001107983 */ /* 0x002f680000300800 */
[----:B------:R-:W5:Y:S01]  /*53a70*/  LDL.LU R17, [R1+0x64] ;  /* 0x0000640001117983 */ /* 0x000f620000300800 */
[----:B--2---:R-:W-:Y:S01]  /*53a80*/  IMAD.MOV.U32 R18, RZ, RZ, R9 ;  /* 0x000000ffff127224 */ /* 0x004fe200078e0009 */
[----:B------:R-:W-:-:S05]  /*53a90*/  MOV R19, R8 ;  /* 0x0000000800137202 */ /* 0x000fca0000000f00 */
[----:B------:R-:W-:Y:S01]  /*53aa0*/  STL.64 [R1+0xeb8], R18 ;  /* 0x000eb81201007387 */ /* 0x000fe20000100a00 */
[----:B----4-:R-:W-:Y:S02]  /*53ab0*/  IMAD.MOV.U32 R9, RZ, RZ, R14 ;  /* 0x000000ffff097224 */ /* 0x010fe400078e000e */
[----:B------:R-:W-:Y:S01]  /*53ac0*/  IMAD.MOV.U32 R8, RZ, RZ, R15 ;  /* 0x000000ffff087224 */ /* 0x000fe200078e000f */
[----:B---3--:R-:W-:Y:S01]  /*53ad0*/  HMMA.1688.F32.TF32 R24, R20, R14, R24 ;  /* 0x0000000e1418723c */ /* 0x008fe20000081018 */
[----:B-----5:R-:W-:-:S15]  /*53ae0*/  STL.64 [R1+0xeb0], R16 ;  /* 0x000eb01001007387 */ /* 0x020fde0000100a00 */
[----:B------:R-:W-:-:S03]  /*53af0*/  NOP ;  /* 0x0000000000007918 */ /* 0x000fc60000000000 */
        /* <DEDUP_REMOVED lines=19> */
[----:B------:R1:W-:Y:S04]  /*53c30*/  STL.64 [R1+0xf00], R14 ;  /* 0x000f000e01007387 */ /* 0x0003e80000100a00 */
[----:B------:R-:W2:Y:S04]  /*53c40*/  LDL.LU R12, [R1+0x1b0] ;  /* 0x0001b000010c7983 */ /* 0x000ea80000300800 */
[----:B------:R-:W2:Y:S04]  /*53c50*/  LDL.LU R13, [R1+0x1b4] ;  /* 0x0001b400010d7983 */ /* 0x000ea80000300800 */
[----:B-1----:R-:W2:Y:S04]  /*53c60*/  LDL.LU R14, [R1+0x1b8] ;  /* 0x0001b800010e7983 */ /* 0x002ea80000300800 */
[----:B------:R-:W2:Y:S02]  /*53c70*/  LDL.LU R15, [R1+0x1bc] ;  /* 0x0001bc00010f7983 */ /* 0x000ea40000300800 */
        /* <DEDUP_REMOVED lines=16> */
[----:B------:R-:W3:Y:S01]  /*53d80*/  LDL.LU R4, [R1+0x180] ;  /* 0x0001800001047983 */ /* 0x000ee20000300800 */
[----:B------:R-:W-:Y:S02]  /*53d90*/  IMAD.MOV.U32 R15, RZ, RZ, R6 ;  /* 0x000000ffff0f7224 */ /* 0x000fe400078e0006 */
[----:B------:R-:W-:Y:S02]  /*53da0*/  IMAD.MOV.U32 R14, RZ, RZ, R7 ;  /* 0x000000ffff0e7224 */ /* 0x000fe400078e0007 */
[----:B--2---:R-:W-:-:S15]  /*53db0*/  HMMA.1688.F32.TF32 R24, R20, R18, R24 ;  /* 0x000000121418723c */ /* 0x004fde0000081018 */
[----:B------:R-:W-:-:S04]  /*53dc0*/  NOP ;  /* 0x0000000000007918 */ /* 0x000fc80000000000 */
[----:B------:R-:W-:Y:S04]  /*53dd0*/  STL.64 [R1+0x190], R24 ;  /* 0x0001901801007387 */ /* 0x000fe80000100a00 */
[----:B------:R-:W-:Y:S04]  /*53de0*/  STL.64 [R1+0x198], R26 ;  /* 0x0001981a01007387 */ /* 0x000fe80000100a00 */
[----:B------:R-:W3:Y:S04]  /*53df0*/  LDL.LU R5, [R1+0x184] ;  /* 0x0001840001057983 */ /* 0x000ee80000300800 */
[----:B------:R-:W3:Y:S04]  /*53e00*/  LDL.LU R6, [R1+0x188] ;  /* 0x0001880001067983 */ /* 0x000ee80000300800 */
[----:B------:R-:W3:Y:S04]  /*53e10*/  LDL.LU R7, [R1+0x18c] ;  /* 0x00018c0001077983 */ /* 0x000ee80000300800 */
[----:B------:R1:W-:Y:S02]  /*53e20*/  STL.64 [R1+0xec8], R18 ;  /* 0x000ec81201007387 */ /* 0x0003e40000100a00 */
[----:B-1----:R-:W-:Y:S01]  /*53e30*/  MOV R18, R15 ;  /* 0x0000000f00127202 */ /* 0x002fe20000000f00 */
[----:B------:R-:W-:-:S02]  /*53e40*/  IMAD.MOV.U32 R19, RZ, RZ, R14 ;  /* 0x000000ffff137224 */ /* 0x000fc400078e000e */
[----:B------:R-:W-:Y:S02]  /*53e50*/  IMAD.MOV.U32 R14, RZ, RZ, R17 ;  /* 0x000000ffff0e7224 */ /* 0x000fe400078e0011 */
[----:B------:R-:W-:-:S05]  /*53e60*/  IMAD.MOV.U32 R15, RZ, RZ, R16 ;  /* 0x000000ffff0f7224 */ /* 0x000fca00078e0010 */
[----:B------:R-:W-:Y:S04]  /*53e70*/  STL.64 [R1+0xf18], R14 ;  /* 0x000f180e01007387 */ /* 0x000fe80000100a00 */
[----:B------:R1:W-:Y:S02]  /*53e80*/  STL.64 [R1+0xee0], R18 ;  /* 0x000ee01201007387 */ /* 0x0003e40000100a00 */
[----:B-1----:R-:W-:Y:S02]  /*53e90*/  IMAD.MOV.U32 R18, RZ, RZ, R13 ;  /* 0x000000ffff127224 */ /* 0x002fe400078e000d */
[----:B------:R-:W-:-:S05]  /*53ea0*/  IMAD.MOV.U32 R19, RZ, RZ, R12 ;  /* 0x000000ffff137224 */ /* 0x000fca00078e000c */
[----:B------:R1:W-:Y:S04]  /*53eb0*/  STL.64 [R1+0xef8], R18 ;  /* 0x000ef81201007387 */ /* 0x0003e80000100a00 */
[----:B------:R-:W2:Y:S04]  /*53ec0*/  LDL.LU R16, [R1+0xc0] ;  /* 0x0000c00001107983 */ /* 0x000ea80000300800 */
[----:B------:R-:W2:Y:S04]  /*53ed0*/  LDL.LU R17, [R1+0xc4] ;  /* 0x0000c40001117983 */ /* 0x000ea80000300800 */
[----:B-1----:R-:W4:Y:S04]  /*53ee0*/  LDL.LU R18, [R1+0xc8] ;  /* 0x0000c80001127983 */ /* 0x002f280000300800 */
        /* <DEDUP_REMOVED lines=11> */
[----:B---3--:R-:W-:Y:S01]  /*53fa0*/  HMMA.1688.F32.TF32 R4, R20, R10, R4 ;  /* 0x0000000a1404723c */ /* 0x008fe20000081004 */
[----:B------:R-:W-:-:S02]  /*53fb0*/  IMAD.MOV.U32 R15, RZ, RZ, R8 ;  /* 0x000000ffff0f7224 */ /* 0x000fc400078e0008 */
[----:B------:R-:W-:Y:S01]  /*53fc0*/  IMAD.MOV.U32 R14, RZ, RZ, R9 ;  /* 0x000000ffff0e7224 */ /* 0x000fe200078e0009 */
        /* <DEDUP_REMOVED lines=9> */
[----:B------:R1:W-:Y:S04]  /*54060*/  STL.64 [R1+0xec0], R10 ;  /* 0x000ec00a01007387 */ /* 0x0003e80000100a00 */
        /* <DEDUP_REMOVED lines=20> */
[----:B------:R4:W-:Y:S01]  /*541b0*/  STL.64 [R1+0xf8], R22 ;  /* 0x0000f81601007387 */ /* 0x0009e20000100a00 */
[----:B-1----:R-:W-:-:S02]  /*541c0*/  IMAD.MOV.U32 R20, RZ, RZ, R28 ;  /* 0x000000ffff147224 */ /* 0x002fc400078e001c */
[----:B------:R-:W-:Y:S01]  /*541d0*/  IMAD.MOV.U32 R21, RZ, RZ, R29 ;  /* 0x000000ffff157224 */ /* 0x000fe200078e001d */
[----:B------:R-:W5:Y:S04]  /*541e0*/  LDL.LU R28, [R1+0xf3c] ;  /* 0x000f3c00011c7983 */ /* 0x000f680000300800 */
[----:B------:R-:W3:Y:S01]  /*541f0*/  LDL.LU R29, [R1+0xf38] ;  /* 0x000f3800011d7983 */ /* 0x000ee20000300800 */
[----:B----4-:R-:W-:Y:S01]  /*54200*/  IMAD.MOV.U32 R22, RZ, RZ, R3 ;  /* 0x000000ffff167224 */ /* 0x010fe200078e0003 */
[----:B------:R-:W-:Y:S02]  /*54210*/  MOV R23, R2 ;  /* 0x0000000200177202 */ /* 0x000fe40000000f00 */
[----:B------:R-:W4:Y:S04]  /*54220*/  LDL.LU R3, [R1+0xf34] ;  /* 0x000f340001037983 */ /* 0x000f280000300800 */
        /* <DEDUP_REMOVED lines=13> */
[----:B------:R-:W3:Y:S01]  /*54300*/  LDL R4, [R1+0xeac] ;  /* 0x000eac0001047983 */ /* 0x000ee20000100800 */
[----:B--2---:R-:W-:Y:S03]  /*54310*/  HMMA.1688.F32.TF32 R12, R24, R14, R16 ;  /* 0x0000000e180c723c */ /* 0x004fe60000081010 */
[----:B------:R-:W3:-:S15]  /*54320*/  LDL.LU.64 R18, [R1+0xef8] ;  /* 0x000ef80001127983 */ /* 0x000ede0000300a00 */
[----:B------:R-:W-:Y:S01]  /*54330*/  NOP ;  /* 0x0000000000007918 */ /* 0x000fe20000000000 */
[----:B------:R-:W-:Y:S04]  /*54340*/  STL.64 [R1+0xc0], R12 ;  /* 0x0000c00c01007387 */ /* 0x000fe80000100a00 */
[----:B------:R-:W-:Y:S01]  /*54350*/  STL.64 [R1+0xc8], R14 ;  /* 0x0000c80e01007387 */ /* 0x000fe20000100a00 */
[----:B---3--:R-:W-:Y:S03]  /*54360*/  HMMA.1688.F32.TF32 R16, R24, R18, R8 ;  /* 0x000000121810723c */ /* 0x008fe60000081008 */
        /* <DEDUP_REMOVED lines=17> */
[----:B------:R-:W3:Y:S04]  /*54480*/  LDL.LU.64 R16, [R1+0xeb0] ;  /* 0x000eb00001107983 */ /* 0x000ee80000300a00 */
[----:B------:R-:W4:Y:S04]  /*54490*/  LDL.LU R8, [R1+0xe00] ;  /* 0x000e000001087983 */ /* 0x000f280000300800 */
[----:B------:R-:W4:Y:S04]  /*544a0*/  LDL.LU R15, [R1+0xdf4] ;  /* 0x000df400010f7983 */ /* 0x000f280000300800 */
[----:B------:R-:W5:Y:S01]  /*544b0*/  LDL.LU R12, [R1+0xdfc] ;  /* 0x000dfc00010c7983 */ /* 0x000f620000300800 */
[----:B------:R-:W1:Y:S01]  /*544c0*/  S2R R14, SR_TID.X ;  /* 0x00000000000e7919 */ /* 0x000e620000002100 */
[----:B--2---:R-:W-:-:S15]  /*544d0*/  HMMA.1688.F32.TF32 R20, R24, R10, R20 ;  /* 0x0000000a1814723c */ /* 0x004fde0000081014 */
[----:B------:R-:W-:-:S04]  /*544e0*/  NOP ;  /* 0x0000000000007918 */ /* 0x000fc80000000000 */
[----:B------:R-:W-:Y:S04]  /*544f0*/  STL.64 [R1+0x70], R20 ;  /* 0x0000701401007387 */ /* 0x000fe80000100a00 */
[----:B------:R-:W-:Y:S04]  /*54500*/  STL.64 [R1+0x78], R22 ;  /* 0x0000781601007387 */ /* 0x000fe80000100a00 */
[----:B------:R-:W2:Y:S04]  /*54510*/  LDL.LU R11, [R1+0xde4] ;  /* 0x000de400010b7983 */ /* 0x000ea80000300800 */
[----:B------:R-:W2:Y:S01]  /*54520*/  LDL.LU R10, [R1+0xdf0] ;  /* 0x000df000010a7983 */ /* 0x000ea20000300800 */
[----:B-1----:R-:W-:-:S04]  /*54530*/  SHF.R.U32.HI R13, RZ, 0x8, R14 ;  /* 0x00000008ff0d7819 */ /* 0x002fc8000001160e */
[----:B------:R-:W-:Y:S01]  /*54540*/  SGXT.U32 R13, R13, 0x1 ;  /* 0x000000010d0d781a */ /* 0x000fe20000000000 */
[----:B---3--:R-:W-:Y:S01]  /*54550*/  HMMA.1688.F32.TF32 R24, R24, R6, R16 ;  /* 0x000000061818723c */ /* 0x008fe20000081010 */
[----:B------:R-:W1:Y:S02]  /*54560*/  S2R R19, SR_TID.X ;  /* 0x0000000000137919 */ /* 0x000e640000002100 */
[C---:B------:R-:W-:Y:S02]  /*54570*/  ISETP.GE.AND P1, PT, R13.reuse, UR10, PT ;  /* 0x0000000a0d007c0c */ /* 0x040fe4000bf26270 */
[----:B------:R-:W-:Y:S02]  /*54580*/  ISETP.LE.AND P0, PT, R4, UR4, PT ;  /* 0x0000000404007c0c */ /* 0x000fe4000bf03270 */
[----:B------:R-:W-:Y:S02]  /*54590*/  SEL R4, RZ, 0x4, P1 ;  /* 0x00000004ff047807 */ /* 0x000fe40000800000 */
[----:B------:R-:W-:-:S02]  /*545a0*/  LOP3.LUT R5, R13, 0x4, RZ, 0xfc, !PT ;  /* 0x000000040d057812 */ /* 0x000fc400078efcff */
[----:B------:R-:W-:Y:S02]  /*545b0*/  SEL R4, R4, RZ, !P0 ;  /* 0x000000ff04047207 */ /* 0x000fe40004000000 */
[----:B------:R-:W-:Y:S02]  /*545c0*/  ISETP.GE.AND P1, PT, R5, UR10, PT ;  /* 0x0000000a05007c0c */ /* 0x000fe4000bf26270 */
[----:B------:R-:W-:Y:S01]  /*545d0*/  ISETP.NE.U32.AND P2, PT, R4, RZ, PT ;  /* 0x000000ff0400720c */ /* 0x000fe20003f45070 */
[----:B----4-:R-:W-:Y:S01]  /*545e0*/  VIADD R4, R8, 0x1 ;  /* 0x0000000108047836 */ /* 0x010fe20000000000 */
[----:B------:R-:W-:-:S04]  /*545f0*/  SEL R5, RZ, 0x4, P1 ;  /* 0x00000004ff057807 */ /* 0x000fc80000800000 */
[----:B------:R-:W-:-:S04]  /*54600*/  ISETP.GT.AND P1, PT, R4, 0x1, PT ;  /* 0x000000010400780c */ /* 0x000fc80003f24270 */
[----:B------:R-:W-:Y:S02]  /*54610*/  SEL R9, R4, RZ, !P1 ;  /* 0x000000ff04097207 */ /* 0x000fe40004800000 */
[----:B-----5:R-:W-:-:S05]  /*54620*/  IADD3 R12, P1, PT, R12, R28, RZ ;  /* 0x0000001c0c0c7210 */ /* 0x020fca0007f3e0ff */
[----:B------:R-:W-:Y:S01]  /*54630*/  IMAD.X R15, R15, 0x1, R29, P1 ;  /* 0x000000010f0f7824 */ /* 0x000fe200008e061d */
[----:B-1----:R-:W-:Y:S02]  /*54640*/  LOP3.LUT R16, R19, 0xff, RZ, 0xc0, !PT ;  /* 0x000000ff13107812 */ /* 0x002fe400078ec0ff */
[----:B------:R-:W-:Y:S01]  /*54650*/  SHF.R.S32.HI R17, RZ, 0x8, R19 ;  /* 0x00000008ff117819 */ /* 0x000fe20000011413 */
[----:B------:R1:W-:Y:S02]  /*54660*/  STL [R1+0xdfc], R12 ;  /* 0x000dfc0c01007387 */ /* 0x0003e40000100800 */
[----:B------:R-:W-:Y:S01]  /*54670*/  IMAD.SHL.U32 R16, R16, 0x4, RZ ;  /* 0x0000000410107824 */ /* 0x000fe200078e00ff */
[----:B------:R-:W-:Y:S01]  /*54680*/  SGXT R17, R17, 0x1 ;  /* 0x000000011111781a */ /* 0x000fe20000000200 */
[----:B------:R-:W-:Y:S01]  /*54690*/  IMAD.MOV.U32 R6, RZ, RZ, R12 ;  /* 0x000000ffff067224 */ /* 0x000fe200078e000c */
[----:B------:R-:W-:Y:S02]  /*546a0*/  LEA R8, R9, UR5, 0x11 ;  /* 0x0000000509087c11 */ /* 0x000fe4000f8e88ff */
[----:B------:R-:W-:-:S04]  /*546b0*/  LOP3.LUT R16, R16, 0x420, R17, 0x78, !PT ;  /* 0x0000042010107812 */ /* 0x000fc800078e7811 */
[----:B------:R-:W-:Y:S02]  /*546c0*/  IADD3 R4, PT, PT, R16, 0x100000, R8 ;  /* 0x0010000010047810 */ /* 0x000fe40007ffe008 */
[----:B--2---:R-:W-:-:S05]  /*546d0*/  IADD3 R10, P4, PT, R10, R28, RZ ;  /* 0x0000001c0a0a7210 */ /* 0x004fca0007f9e0ff */
[----:B------:R-:W-:Y:S01]  /*546e0*/  IMAD.X R11, R11, 0x1, R29, P4 ;  /* 0x000000010b0b7824 */ /* 0x000fe200020e061d */
[----:B------:R-:W-:Y:S04]  /*546f0*/  STL [R1+0xdf0], R10 ;  /* 0x000df00a01007387 */ /* 0x000fe80000100800 */
[----:B------:R2:W-:Y:S04]  /*54700*/  STL [R1+0xdf4], R15 ;  /* 0x000df40f01007387 */ /* 0x0005e80000100800 */
[----:B------:R3:W-:Y:S04]  /*54710*/  STL [R1+0xde4], R11 ;  /* 0x000de40b01007387 */ /* 0x0007e80000100800 */
[----:B------:R-:W4:Y:S04]  /*54720*/  LDL.LU R18, [R1+0xdd8] ;  /* 0x000dd80001127983 */ /* 0x000f280000300800 */
[----:B-1----:R-:W5:Y:S04]  /*54730*/  LDL.LU R12, [R1+0xddc] ;  /* 0x000ddc00010c7983 */ /* 0x002f680000300800 */
[----:B------:R-:W4:Y:S04]  /*54740*/  LDL.LU R17, [R1+0xdc8] ;  /* 0x000dc80001117983 */ /* 0x000f280000300800 */
[----:B------:R-:W4:Y:S01]  /*54750*/  LDL.LU R16, [R1+0xdcc] ;  /* 0x000dcc0001107983 */ /* 0x000f220000300800 */
[----:B------:R-:W-:Y:S01]  /*54760*/  SEL R5, R5, RZ, !P0 ;  /* 0x000000ff05057207 */ /* 0x000fe20004000000 */
[----:B------:R-:W-:-:S02]  /*54770*/  IMAD.MOV.U32 R7, RZ, RZ, R15 ;  /* 0x000000ffff077224 */ /* 0x000fc400078e000f */
[----:B--2---:R-:W2:Y:S01]  /*54780*/  LDL.LU R15, [R1+0xdb8] ;  /* 0x000db800010f7983 */ /* 0x004ea20000300800 */
[----:B------:R-:W-:-:S03]  /*54790*/  ISETP.NE.U32.AND P3, PT, R5, RZ, PT ;  /* 0x000000ff0500720c */ /* 0x000fc60003f65070 */
[----:B------:R-:W-:Y:S01]  /*547a0*/  @!PT LDS RZ, [RZ] ;  /* 0x00000000fffff984 */ /* 0x000fe20000000800 */
[----:B------:R-:W-:Y:S01]  /*547b0*/  @!PT LDS RZ, [RZ] ;  /* 0x00000000fffff984 */ /* 0x000fe20000000800 */
[----:B------:R-:W-:Y:S01]  /*547c0*/  @!PT LDS RZ, [RZ] ;  /* 0x00000000fffff984 */ /* 0x000fe20000000800 */
[----:B------:R1:W-:Y:S02]  /*547d0*/  LDGSTS.E [R4+-0x80000], desc[UR8][R6.64], P2 ;  /* 0x8000000006047fae */ /* 0x0003e400091a1008 */
[----:B-1----:R-:W-:Y:S02]  /*547e0*/  IMAD.MOV.U32 R6, RZ, RZ, R10 ;  /* 0x000000ffff067224 */ /* 0x002fe400078e000a */
[----:B------:R-:W-:Y:S02]  /*547f0*/  IMAD.MOV.U32 R7, RZ, RZ, R11 ;  /* 0x000000ffff077224 */ /* 0x000fe400078e000b */
[----:B---3--:R-:W3:Y:S04]  /*54800*/  LDL.LU R11, [R1+0xdbc] ;  /* 0x000dbc00010b7983 */ /* 0x008ee80000300800 */
[----:B------:R1:W-:Y:S04]  /*54810*/  LDGSTS.E [R4+-0x7f000], desc[UR8][R6.64], P3 ;  /* 0x8100000006047fae */ /* 0x0003e800099a1008 */
[----:B------:R-:W2:Y:S01]  /*54820*/  LDL.LU R10, [R1+0xdac] ;  /* 0x000dac00010a7983 */ /* 0x000ea20000300800 */
[----:B-----5:R-:W-:-:S02]  /*54830*/  IADD3 R12, P3, PT, R12, R28, RZ ;  /* 0x0000001c0c0c7210 */ /* 0x020fc40007f7e0ff */
[----:B----4-:R-:W-:-:S03]  /*54840*/  IADD3 R16, P4, PT, R16, R28, RZ ;  /* 0x0000001c10107210 */ /* 0x010fc60007f9e0ff */
[----:B------:R-:W-:Y:S01]  /*54850*/  IMAD.X R18, R18, 0x1, R29, P3 ;  /* 0x0000000112127824 */ /* 0x000fe200018e061d */
[----:B------:R4:W-:Y:S01]  /*54860*/  STL [R1+0xddc], R12 ;  /* 0x000ddc0c01007387 */ /* 0x0009e20000100800 */
[----:B-1----:R-:W-:-:S03]  /*54870*/  MOV R6, R12 ;  /* 0x0000000c00067202 */ /* 0x002fc60000000f00 */
[----:B------:R1:W-:Y:S04]  /*54880*/  STL [R1+0xdd8], R18 ;  /* 0x000dd81201007387 */ /* 0x0003e80000100800 */
[----:B------:R-:W-:Y:S04]  /*54890*/  STL [R1+0xdcc], R16 ;  /* 0x000dcc1001007387 */ /* 0x000fe80000100800 */
[----:B----4-:R-:W4:Y:S01]  /*548a0*/  LDL.LU R12, [R1+0xda8] ;  /* 0x000da800010c7983 */ /* 0x010f220000300800 */
[----:B------:R-:W-:-:S04]  /*548b0*/  LOP3.LUT R5, R13, 0x8, RZ, 0xfc, !PT ;  /* 0x000000080d057812 */ /* 0x000fc800078efcff */
[----:B------:R-:W-:Y:S02]  /*548c0*/  ISETP.GE.AND P1, PT, R5, UR10, PT ;  /* 0x0000000a05007c0c */ /* 0x000fe4000bf26270 */
[----:B------:R-:W-:-:S04]  /*548d0*/  LOP3.LUT R5, R13, 0xc, RZ, 0xfc, !PT ;  /* 0x0000000c0d057812 */ /* 0x000fc800078efcff */
[----:B------:R-:W-:Y:S02]  /*548e0*/  ISETP.GE.AND P2, PT, R5, UR10, PT ;  /* 0x0000000a05007c0c */ /* 0x000fe4000bf46270 */
[----:B------:R-:W-:-:S04]  /*548f0*/  SEL R5, RZ, 0x4, P1 ;  /* 0x00000004ff057807 */ /* 0x000fc80000800000 */
[----:B------:R-:W-:-:S04]  /*54900*/  SEL R5, R5, RZ, !P0 ;  /* 0x000000ff05057207 */ /* 0x000fc80004000000 */
[----:B------:R-:W-:Y:S02]  /*54910*/  ISETP.NE.U32.AND P1, PT, R5, RZ, PT ;  /* 0x000000ff0500720c */ /* 0x000fe40003f25070 */
[----:B------:R-:W-:-:S04]  /*54920*/  SEL R5, RZ, 0x4, P2 ;  /* 0x00000004ff057807 */ /* 0x000fc80001000000 */
[----:B------:R-:W-:Y:S02]  /*54930*/  SEL R5, R5, RZ, !P0 ;  /* 0x000000ff05057207 */ /* 0x000fe40004000000 */
[-C--:B---3--:R-:W-:Y:S01]  /*54940*/  IADD3 R11, P3, PT, R11, R28.reuse, RZ ;  /* 0x0000001c0b0b7210 */ /* 0x088fe20007f7e0ff */
[----:B------:R-:W-:Y:S01]  /*54950*/  IMAD.MOV.U32 R7, RZ, RZ, R18 ;  /* 0x000000ffff077224 */ /* 0x000fe200078e0012 */
[----:B------:R-:W-:Y:S01]  /*54960*/  ISETP.NE.U32.AND P2, PT, R5, RZ, PT ;  /* 0x000000ff0500720c */ /* 0x000fe20003f45070 */
[--C-:B------:R-:W-:Y:S01]  /*54970*/  IMAD.X R17, R17, 0x1, R29.reuse, P4 ;  /* 0x0000000111117824 */ /* 0x100fe200020e061d */
[----:B--2---:R-:W-:Y:S01]  /*54980*/  IADD3 R10, P4, PT, R10, R28, RZ ;  /* 0x0000001c0a0a7210 */ /* 0x004fe20007f9e0ff */
[----:B------:R-:W-:Y:S01]  /*54990*/  IMAD.X R15, R15, 0x1, R29, P3 ;  /* 0x000000010f0f7824 */ /* 0x000fe200018e061d */
[----:B------:R2:W-:Y:S04]  /*549a0*/  LDGSTS.E [R4+-0x7e000], desc[UR8][R6.64], P1 ;  /* 0x8200000006047fae */ /* 0x0005e800089a1008 */
[----:B------:R-:W-:Y:S04]  /*549b0*/  STL [R1+0xdc8], R17 ;  /* 0x000dc81101007387 */ /* 0x000fe80000100800 */
[----:B------:R3:W-:Y:S04]  /*549c0*/  STL [R1+0xdbc], R11 ;  /* 0x000dbc0b01007387 */ /* 0x0007e80000100800 */
[----:B------:R5:W-:Y:S04]  /*549d0*/  STL [R1+0xdb8], R15 ;  /* 0x000db80f01007387 */ /* 0x000be80000100800 */
[----:B------:R-:W-:Y:S04]  /*549e0*/  STL [R1+0xdac], R10 ;  /* 0x000dac0a01007387 */ /* 0x000fe80000100800 */
[----:B-1----:R-:W5:Y:S01]  /*549f0*/  LDL.LU R18, [R1+0xd98] ;  /* 0x000d980001127983 */ /* 0x002f620000300800 */
[----:B--2---:R-:W-:-:S02]  /*54a00*/  IMAD.MOV.U32 R6, RZ, RZ, R16 ;  /* 0x000000ffff067224 */ /* 0x004fc400078e0010 */
[----:B------:R-:W-:-:S05]  /*54a10*/  IMAD.MOV.U32 R7, RZ, RZ, R17 ;  /* 0x000000ffff077224 */ /* 0x000fca00078e0011 */
[----:B------:R1:W-:Y:S02]  /*54a20*/  LDGSTS.E [R4+-0x7d000], desc[UR8][R6.64], P2 ;  /* 0x8300000006047fae */ /* 0x0003e400091a1008 */
[----:B-1----:R-:W-:Y:S02]  /*54a30*/  IMAD.MOV.U32 R6, RZ, RZ, R11 ;  /* 0x000000ffff067224 */ /* 0x002fe400078e000b */
[----:B----4-:R-:W-:-:S05]  /*54a40*/  IMAD.X R12, R12, 0x1, R29, P4 ;  /* 0x000000010c0c7824 */ /* 0x010fca00020e061d */
[----:B------:R1:W-:Y:S04]  /*54a50*/  STL [R1+0xda8], R12 ;  /* 0x000da80c01007387 */ /* 0x0003e80000100800 */
[----:B---3--:R-:W2:Y:S04]  /*54a60*/  LDL.LU R11, [R1+0xd9c] ;  /* 0x000d9c00010b7983 */ /* 0x008ea80000300800 */
[----:B------:R-:W3:Y:S04]  /*54a70*/  LDL.LU R17, [R1+0xd88] ;  /* 0x000d880001117983 */ /* 0x000ee80000300800 */
[----:B------:R-:W4:Y:S01]  /*54a80*/  LDL.LU R16, [R1+0xd8c] ;  /* 0x000d8c0001107983 */ /* 0x000f220000300800 */
        /* <DEDUP_REMOVED lines=8> */
[----:B------:R-:W-:Y:S01]  /*54b10*/  SEL R5, R5, RZ, !P0 ;  /* 0x000000ff05057207 */ /* 0x000fe20004000000 */
[----:B------:R-:W-:Y:S02]  /*54b20*/  IMAD.MOV.U32 R7, RZ, RZ, R15 ;  /* 0x000000ffff077224 */ /* 0x000fe400078e000f */
[----:B-----5:R-:W5:Y:S01]  /*54b30*/  LDL.LU R15, [R1+0xd78] ;  /* 0x000d7800010f7983 */ /* 0x020f620000300800 */
[----:B------:R-:W-:-:S03]  /*54b40*/  ISETP.NE.U32.AND P2, PT, R5, RZ, PT ;  /* 0x000000ff0500720c */ /* 0x000fc60003f45070 */
[----:B------:R1:W-:Y:S02]  /*54b50*/  LDGSTS.E [R4+-0x7c000], desc[UR8][R6.64], P1 ;  /* 0x8400000006047fae */ /* 0x0003e400089a1008 */
[----:B-1----:R-:W-:Y:S02]  /*54b60*/  IMAD.MOV.U32 R7, RZ, RZ, R12 ;  /* 0x000000ffff077224 */ /* 0x002fe400078e000c */
[----:B------:R-:W-:Y:S01]  /*54b70*/  IMAD.MOV.U32 R6, RZ, RZ, R10 ;  /* 0x000000ffff067224 */ /* 0x000fe200078e000a */
[----:B------:R-:W5:Y:S04]  /*54b80*/  LDL.LU R12, [R1+0xd7c] ;  /* 0x000d7c00010c7983 */ /* 0x000f680000300800 */
[----:B------:R-:W5:Y:S04]  /*54b90*/  LDL.LU R10, [R1+0xd6c] ;  /* 0x000d6c00010a7983 */ /* 0x000f680000300800 */
[----:B------:R1:W-:Y:S01]  /*54ba0*/  LDGSTS.E [R4+-0x7b000], desc[UR8][R6.64], P2 ;  /* 0x8500000006047fae */ /* 0x0003e200091a1008 */
[----:B--2---:R-:W-:-:S02]  /*54bb0*/  IADD3 R11, P3, PT, R11, R28, RZ ;  /* 0x0000001c0b0b7210 */ /* 0x004fc40007f7e0ff */
[----:B----4-:R-:W-:-:S03]  /*54bc0*/  IADD3 R16, P4, PT, R16, R28, RZ ;  /* 0x0000001c10107210 */ /* 0x010fc60007f9e0ff */
[----:B------:R-:W-:Y:S01]  /*54bd0*/  IMAD.X R18, R18, 0x1, R29, P3 ;  /* 0x0000000112127824 */ /* 0x000fe200018e061d */
[----:B------:R2:W-:Y:S01]  /*54be0*/  STL [R1+0xd9c], R11 ;  /* 0x000d9c0b01007387 */ /* 0x0005e20000100800 */
[----:B-1----:R-:W-:-:S03]  /*54bf0*/  IMAD.MOV.U32 R6, RZ, RZ, R11 ;  /* 0x000000ffff067224 */ /* 0x002fc600078e000b */
[----:B------:R1:W-:Y:S04]  /*54c00*/  STL [R1+0xd98], R18 ;  /* 0x000d981201007387 */ /* 0x0003e80000100800 */
[----:B------:R-:W-:Y:S04]  /*54c10*/  STL [R1+0xd8c], R16 ;  /* 0x000d8c1001007387 */ /* 0x000fe80000100800 */
[----:B--2---:R-:W2:Y:S01]  /*54c20*/  LDL.LU R11, [R1+0xd68] ;  /* 0x000d6800010b7983 */ /* 0x004ea20000300800 */
        /* <DEDUP_REMOVED lines=9> */
[----:B------:R-:W-:-:S03]  /*54cc0*/  IMAD.MOV.U32 R7, RZ, RZ, R18 ;  /* 0x000000ffff077224 */ /* 0x000fc600078e0012 */
[----:B------:R-:W-:Y:S02]  /*54cd0*/  ISETP.NE.U32.AND P2, PT, R5, RZ, PT ;  /* 0x000000ff0500720c */ /* 0x000fe40003f45070 */
[----:B---3--:R-:W-:Y:S02]  /*54ce0*/  IADD3.X R17, PT, PT, R17, R29, RZ, P4, !PT ;  /* 0x0000001d11117210 */ /* 0x008fe400027fe4ff */
[-C--:B-----5:R-:W-:Y:S02]  /*54cf0*/  IADD3 R12, P3, PT, R12, R28.reuse, RZ ;  /* 0x0000001c0c0c7210 */ /* 0x0a0fe40007f7e0ff */
[----:B------:R-:W-:Y:S01]  /*54d00*/  IADD3 R10, P4, PT, R10, R28, RZ ;  /* 0x0000001c0a0a7210 */ /* 0x000fe20007f9e0ff */
[----:B------:R3:W-:Y:S02]  /*54d10*/  LDGSTS.E [R4+-0x7a000], desc[UR8][R6.64], P1 ;  /* 0x8600000006047fae */ /* 0x0007e400089a1008 */
[----:B------:R-:W-:Y:S02]  /*54d20*/  IMAD.X R15, R15, 0x1, R29, P3 ;  /* 0x000000010f0f7824 */ /* 0x000fe400018e061d */
[----:B------:R-:W-:Y:S04]  /*54d30*/  STL [R1+0xd88], R17 ;  /* 0x000d881101007387 */ /* 0x000fe80000100800 */
[----:B------:R4:W-:Y:S04]  /*54d40*/  STL [R1+0xd7c], R12 ;  /* 0x000d7c0c01007387 */ /* 0x0009e80000100800 */
[----:B------:R5:W-:Y:S01]  /*54d50*/  STL [R1+0xd78], R15 ;  /* 0x000d780f01007387 */ /* 0x000be20000100800 */
[----:B---3--:R-:W-:-:S02]  /*54d60*/  IMAD.MOV.U32 R6, RZ, RZ, R16 ;  /* 0x000000ffff067224 */ /* 0x008fc400078e0010 */
[----:B------:R-:W-:Y:S01]  /*54d70*/  IMAD.MOV.U32 R7, RZ, RZ, R17 ;  /* 0x000000ffff077224 */ /* 0x000fe200078e0011 */
[----:B------:R3:W-:Y:S04]  /*54d80*/  STL [R1+0xd6c], R10 ;  /* 0x000d6c0a01007387 */ /* 0x0007e80000100800 */
[----:B-1----:R-:W3:Y:S04]  /*54d90*/  LDL.LU R18, [R1+0xd58] ;  /* 0x000d580001127983 */ /* 0x002ee80000300800 */
[----:B------:R1:W-:Y:S02]  /*54da0*/  LDGSTS.E [R4+-0x79000], desc[UR8][R6.64], P2 ;  /* 0x8700000006047fae */ /* 0x0003e400091a1008 */
[----:B-1----:R-:W-:-:S02]  /*54db0*/  IMAD.MOV.U32 R6, RZ, RZ, R12 ;  /* 0x000000ffff067224 */ /* 0x002fc400078e000c */
[----:B--2---:R-:W-:-:S05]  /*54dc0*/  IMAD.X R11, R11, 0x1, R29, P4 ;  /* 0x000000010b0b7824 */ /* 0x004fca00020e061d */
[----:B------:R1:W-:Y:S04]  /*54dd0*/  STL [R1+0xd68], R11 ;  /* 0x000d680b01007387 */ /* 0x0003e80000100800 */
[----:B----4-:R-:W2:Y:S04]  /*54de0*/  LDL.LU R12, [R1+0xd5c] ;  /* 0x000d5c00010c7983 */ /* 0x010ea80000300800 */
[----:B------:R-:W4:Y:S04]  /*54df0*/  LDL.LU R17, [R1+0xd48] ;  /* 0x000d480001117983 */ /* 0x000f280000300800 */
        /* <DEDUP_REMOVED lines=16> */
[----:B---3--:R-:W3:Y:S04]  /*54f00*/  LDL.LU R10, [R1+0xbfc] ;  /* 0x000bfc00010a7983 */ /* 0x008ee80000300800 */
[----:B------:R-:W5:Y:S04]  /*54f10*/  LDL.LU R11, [R1+0xc0c] ;  /* 0x000c0c00010b7983 */ /* 0x000f680000300800 */
[----:B------:R1:W-:Y:S01]  /*54f20*/  LDGSTS.E [R4+-0x77000], desc[UR8][R6.64], P2 ;  /* 0x8900000006047fae */ /* 0x0003e200091a1008 */
[----:B--2---:R-:W-:-:S02]  /*54f30*/  IADD3 R12, P3, PT, R12, R28, RZ ;  /* 0x0000001c0c0c7210 */ /* 0x004fc40007f7e0ff */
[----:B----4-:R-:W-:Y:S02]  /*54f40*/  IADD3 R16, P4, PT, R16, R28, RZ ;  /* 0x0000001c10107210 */ /* 0x010fe40007f9e0ff */
[----:B------:R-:W-:Y:S01]  /*54f50*/  IADD3.X R18, PT, PT, R18, R29, RZ, P3, !PT ;  /* 0x0000001d12127210 */ /* 0x000fe20001ffe4ff */
        /* <DEDUP_REMOVED lines=14> */
[--C-:B------:R-:W-:Y:S02]  /*55040*/  IMAD.X R17, R17, 0x1, R29.reuse, P4 ;  /* 0x0000000111117824 */ /* 0x100fe400020e061d */
[----:B------:R-:W-:Y:S01]  /*55050*/  IMAD.MOV.U32 R7, RZ, RZ, R18 ;  /* 0x000000ffff077224 */ /* 0x000fe200078e0012 */
[----:B------:R-:W-:Y:S02]  /*55060*/  ISETP.NE.U32.AND P2, PT, R5, RZ, PT ;  /* 0x000000ff0500720c */ /* 0x000fe40003f45070 */
[-C--:B---3--:R-:W-:Y:S02]  /*55070*/  IADD3 R10, P3, PT, R10, R28.reuse, RZ ;  /* 0x0000001c0a0a7210 */ /* 0x088fe40007f7e0ff */
[----:B-----5:R-:W-:Y:S01]  /*55080*/  IADD3 R11, P4, PT, R11, R28, RZ ;  /* 0x0000001c0b0b7210 */ /* 0x020fe20007f9e0ff */
[----:B------:R3:W-:Y:S04]  /*55090*/  STL [R1+0xd48], R17 ;  /* 0x000d481101007387 */ /* 0x0007e80000100800 */
[----:B------:R4:W-:Y:S01]  /*550a0*/  LDGSTS.E [R4+-0x76000], desc[UR8][R6.64], P1 ;  /* 0x8a00000006047fae */ /* 0x0009e200089a1008 */
[----:B------:R-:W-:-:S03]  /*550b0*/  IMAD.X R15, R15, 0x1, R29, P3 ;  /* 0x000000010f0f7824 */ /* 0x000fc600018e061d */
[----:B------:R5:W-:Y:S04]  /*550c0*/  STL [R1+0xbfc], R10 ;  /* 0x000bfc0a01007387 */ /* 0x000be80000100800 */
[----:B------:R-:W-:Y:S04]  /*550d0*/  STL [R1+0xbf8], R15 ;  /* 0x000bf80f01007387 */ /* 0x000fe80000100800 */
[----:B------:R-:W-:Y:S04]  /*550e0*/  STL [R1+0xc0c], R11 ;  /* 0x000c0c0b01007387 */ /* 0x000fe80000100800 */
[----:B-1----:R-:W5:Y:S01]  /*550f0*/  LDL.LU R18, [R1+0xc18] ;  /* 0x000c180001127983 */ /* 0x002f620000300800 */
[----:B----4-:R-:W-:-:S02]  /*55100*/  IMAD.MOV.U32 R6, RZ, RZ, R16 ;  /* 0x000000ffff067224 */ /* 0x010fc400078e0010 */
[----:B------:R-:W-:-:S05]  /*55110*/  IMAD.MOV.U32 R7, RZ, RZ, R17 ;  /* 0x000000ffff077224 */ /* 0x000fca00078e0011 */
[----:B------:R1:W-:Y:S02]  /*55120*/  LDGSTS.E [R4+-0x75000], desc[UR8][R6.64], P2 ;  /* 0x8b00000006047fae */ /* 0x0003e400091a1008 */
[----:B-1----:R-:W-:Y:S02]  /*55130*/  IMAD.MOV.U32 R6, RZ, RZ, R10 ;  /* 0x000000ffff067224 */ /* 0x002fe400078e000a */
[----:B--2---:R-:W-:-:S05]  /*55140*/  IMAD.X R12, R12, 0x1, R29, P4 ;  /* 0x000000010c0c7824 */ /* 0x004fca00020e061d */
[----:B------:R1:W-:Y:S04]  /*55150*/  STL [R1+0xc08], R12 ;  /* 0x000c080c01007387 */ /* 0x0003e80000100800 */
[----:B---3--:R-:W2:Y:S04]  /*55160*/  LDL.LU R17, [R1+0xc1c] ;  /* 0x000c1c0001117983 */ /* 0x008ea80000300800 */
[----:B-----5:R-:W3:Y:S04]  /*55170*/  LDL.LU R10, [R1+0xc2c] ;  /* 0x000c2c00010a7983 */ /* 0x020ee80000300800 */
        /* <DEDUP_REMOVED lines=11> */
[----:B------:R-:W-:-:S03]  /*55230*/  ISETP.NE.U32.AND P2, PT, R5, RZ, PT ;  /* 0x000000ff0500720c */ /* 0x000fc60003f45070 */
[----:B------:R5:W-:Y:S02]  /*55240*/  LDGSTS.E [R4+-0x74000], desc[UR8][R6.64], P1 ;  /* 0x8c00000006047fae */ /* 0x000be400089a1008 */
[----:B-----5:R-:W-:Y:S01]  /*55250*/  IMAD.MOV.U32 R6, RZ, RZ, R11 ;  /* 0x000000ffff067224 */ /* 0x020fe200078e000b */
[----:B------:R-:W-:Y:S02]  /*55260*/  MOV R7, R12 ;  /* 0x0000000c00077202 */ /* 0x000fe40000000f00 */
[----:B-1----:R-:W5:Y:S04]  /*55270*/  LDL.LU R12, [R1+0xc3c] ;  /* 0x000c3c00010c7983 */ /* 0x002f680000300800 */
[----:B------:R-:W5:Y:S04]  /*55280*/  LDL.LU R11, [R1+0xc4c] ;  /* 0x000c4c00010b7983 */ /* 0x000f680000300800 */
[----:B------:R1:W-:Y:S01]  /*55290*/  LDGSTS.E [R4+-0x73000], desc[UR8][R6.64], P2 ;  /* 0x8d00000006047fae */ /* 0x0003e200091a1008 */
[----:B--2---:R-:W-:-:S02]  /*552a0*/  IADD3 R17, P3, PT, R17, R28, RZ ;  /* 0x0000001c11117210 */ /* 0x004fc40007f7e0ff */
[----:B---3--:R-:W-:-:S03]  /*552b0*/  IADD3 R10, P4, PT, R10, R28, RZ ;  /* 0x0000001c0a0a7210 */ /* 0x008fc60007f9e0ff */
[--C-:B------:R-:W-:Y:S02]  /*552c0*/  IMAD.X R18, R18, 0x1, R29.reuse, P3 ;  /* 0x0000000112127824 */ /* 0x100fe400018e061d */
[----:B----4-:R-:W-:Y:S01]  /*552d0*/  IMAD.X R16, R16, 0x1, R29, P4 ;  /* 0x0000000110107824 */ /* 0x010fe200020e061d */
[----:B------:R2:W-:Y:S04]  /*552e0*/  STL [R1+0xc1c], R17 ;  /* 0x000c1c1101007387 */ /* 0x0005e80000100800 */
[----:B------:R3:W-:Y:S04]  /*552f0*/  STL [R1+0xc18], R18 ;  /* 0x000c181201007387 */ /* 0x0007e80000100800 */
[----:B------:R4:W-:Y:S01]  /*55300*/  STL [R1+0xc2c], R10 ;  /* 0x000c2c0a01007387 */ /* 0x0009e20000100800 */
[----:B-1----:R-:W-:-:S03]  /*55310*/  IMAD.MOV.U32 R6, RZ, RZ, R17 ;  /* 0x000000ffff067224 */ /* 0x002fc600078e0011 */
[----:B------:R1:W-:Y:S04]  /*55320*/  STL [R1+0xc28], R16 ;  /* 0x000c281001007387 */ /* 0x0003e80000100800 */
[----:B--2---:R-:W2:Y:S04]  /*55330*/  LDL.LU R17, [R1+0xc38] ;  /* 0x000c380001117983 */ /* 0x004ea80000300800 */
[----:B------:R-:W2:Y:S01]  /*55340*/  LDL.LU R19, [R1+0xc48] ;  /* 0x000c480001137983 */ /* 0x000ea20000300800 */
[----:B------:R-:W3:Y:S01]  /*55350*/  S2R R15, SR_TID.X ;  /* 0x00000000000f7919 */ /* 0x000ee20000002100 */
[----:B------:R-:W-:-:S04]  /*55360*/  LOP3.LUT R5, R13, 0x38, RZ, 0xfc, !PT ;  /* 0x000000380d057812 */ /* 0x000fc800078efcff */
[----:B------:R-:W-:Y:S02]  /*55370*/  ISETP.GE.AND P1, PT, R5, UR10, PT ;  /* 0x0000000a05007c0c */ /* 0x000fe4000bf26270 */
[----:B------:R-:W-:-:S04]  /*55380*/  LOP3.LUT R5, R13, 0x3c, RZ, 0xfc, !PT ;  /* 0x0000003c0d057812 */ /* 0x000fc800078efcff */
[----:B------:R-:W-:Y:S02]  /*55390*/  ISETP.GE.AND P2, PT, R5, UR10, PT ;  /* 0x0000000a05007c0c */ /* 0x000fe4000bf46270 */
[----:B------:R-:W-:-:S04]  /*553a0*/  SEL R5, RZ, 0x4, P1 ;  /* 0x00000004ff057807 */ /* 0x000fc80000800000 */
[----:B------:R-:W-:Y:S01]  /*553b0*/  SEL R5, R5, RZ, !P0 ;  /* 0x000000ff05057207 */ /* 0x000fe20004000000 */
[----:B------:R-:W-:-:S03]  /*553c0*/  IMAD.MOV.U32 R7, RZ, RZ, R18 ;  /* 0x000000ffff077224 */ /* 0x000fc600078e0012 */
[----:B------:R-:W-:Y:S02]  /*553d0*/  ISETP.NE.U32.AND P1, PT, R5, RZ, PT ;  /* 0x000000ff0500720c */ /* 0x000fe40003f25070 */
[----:B------:R-:W-:-:S04]  /*553e0*/  SEL R5, RZ, 0x4, P2 ;  /* 0x00000004ff057807 */ /* 0x000fc80001000000 */
[----:B------:R-:W-:Y:S02]  /*553f0*/  SEL R5, R5, RZ, !P0 ;  /* 0x000000ff05057207 */ /* 0x000fe40004000000 */
[----:B---3--:R-:W-:-:S05]  /*55400*/  SHF.R.U32.HI R18, RZ, 0x8, R15 ;  /* 0x00000008ff127819 */ /* 0x008fca000001160f */
[----:B------:R3:W-:Y:S01]  /*55410*/  LDGSTS.E [R4+-0x72000], desc[UR8][R6.64], P1 ;  /* 0x8e00000006047fae */ /* 0x0007e200089a1008 */
[----:B------:R-:W-:Y:S02]  /*55420*/  SGXT.U32 R18, R18, 0x1 ;  /* 0x000000011212781a */ /* 0x000fe40000000000 */
[----:B------:R-:W-:Y:S02]  /*55430*/  ISETP.NE.U32.AND P2, PT, R5, RZ, PT ;  /* 0x000000ff0500720c */ /* 0x000fe40003f45070 */
[-C--:B-----5:R-:W-:Y:S02]  /*55440*/  IADD3 R12, P3, PT, R12, R28.reuse, RZ ;  /* 0x0000001c0c0c7210 */ /* 0x0a0fe40007f7e0ff */
[C---:B------:R-:W-:Y:S02]  /*55450*/  LOP3.LUT R15, R18.reuse, 0x40, RZ, 0xfc, !PT ;  /* 0x00000040120f7812 */ /* 0x040fe400078efcff */
[----:B------:R-:W-:Y:S02]  /*55460*/  IADD3 R11, P4, PT, R11, R28, RZ ;  /* 0x0000001c0b0b7210 */ /* 0x000fe40007f9e0ff */
[----:B------:R-:W-:Y:S01]  /*55470*/  ISETP.GE.AND P1, PT, R15, UR10, PT ;  /* 0x0000000a0f007c0c */ /* 0x000fe2000bf26270 */
[----:B---3--:R-:W-:Y:S01]  /*55480*/  IMAD.MOV.U32 R6, RZ, RZ, R10 ;  /* 0x000000ffff067224 */ /* 0x008fe200078e000a */
[----:B----4-:R-:W-:Y:S01]  /*55490*/  LOP3.LUT R10, R18, 0x44, RZ, 0xfc, !PT ;  /* 0x00000044120a7812 */ /* 0x010fe200078efcff */
[----:B------:R-:W-:Y:S01]  /*554a0*/  IMAD.MOV.U32 R7, RZ, RZ, R16 ;  /* 0x000000ffff077224 */ /* 0x000fe200078e0010 */
[----:B------:R-:W-:Y:S01]  /*554b0*/  SEL R5, RZ, 0x4, P1 ;  /* 0x00000004ff057807 */ /* 0x000fe20000800000 */
[----:B-1----:R-:W3:Y:S01]  /*554c0*/  LDL.LU R16, [R1+0xc5c] ;  /* 0x000c5c0001107983 */ /* 0x002ee20000300800 */
[----:B------:R-:W-:-:S03]  /*554d0*/  ISETP.GE.AND P1, PT, R10, UR10, PT ;  /* 0x0000000a0a007c0c */ /* 0x000fc6000bf26270 */
[----:B------:R-:W4:Y:S04]  /*554e0*/  LDL.LU R10, [R1+0xc6c] ;  /* 0x000c6c00010a7983 */ /* 0x000f280000300800 */
[----:B------:R-:W-:Y:S04]  /*554f0*/  STL [R1+0xc3c], R12 ;  /* 0x000c3c0c01007387 */ /* 0x000fe80000100800 */
[----:B------:R1:W-:Y:S01]  /*55500*/  LDGSTS.E [R4+-0x71000], desc[UR8][R6.64], P2 ;  /* 0x8f00000006047fae */ /* 0x0003e200091a1008 */
[--C-:B--2---:R-:W-:Y:S02]  /*55510*/  IMAD.X R17, R17, 0x1, R29.reuse, P3 ;  /* 0x0000000111117824 */ /* 0x104fe400018e061d */
[----:B------:R-:W-:-:S03]  /*55520*/  IMAD.X R19, R19, 0x1, R29, P4 ;  /* 0x0000000113137824 */ /* 0x000fc600020e061d */
[----:B------:R2:W-:Y:S04]  /*55530*/  STL [R1+0xc38], R17 ;  /* 0x000c381101007387 */ /* 0x0005e80000100800 */
[----:B------:R5:W-:Y:S04]  /*55540*/  STL [R1+0xc4c], R11 ;  /* 0x000c4c0b01007387 */ /* 0x000be80000100800 */
[----:B------:R-:W-:Y:S04]  /*55550*/  STL [R1+0xc48], R19 ;  /* 0x000c481301007387 */ /* 0x000fe80000100800 */
[----:B------:R-:W5:Y:S01]  /*55560*/  LDL.LU R18, [R1+0xc58] ;  /* 0x000c580001127983 */ /* 0x000f620000300800 */
[----:B-1----:R-:W-:-:S03]  /*55570*/  IMAD.MOV.U32 R7, RZ, RZ, R17 ;  /* 0x000000ffff077224 */ /* 0x002fc600078e0011 */
[----:B--2---:R-:W2:Y:S01]  /*55580*/  LDL.LU R17, [R1+0xc68] ;  /* 0x000c680001117983 */ /* 0x004ea20000300800 */
[----:B------:R-:W1:Y:S01]  /*55590*/  S2R R15, SR_TID.X ;  /* 0x00000000000f7919 */ /* 0x000e620000002100 */
[----:B------:R-:W-:-:S04]  /*555a0*/  SEL R5, R5, RZ, !P0 ;  /* 0x000000ff05057207 */ /* 0x000fc80004000000 */
[----:B------:R-:W-:Y:S02]  /*555b0*/  ISETP.NE.U32.AND P2, PT, R5, RZ, PT ;  /* 0x000000ff0500720c */ /* 0x000fe40003f45070 */
[----:B------:R-:W-:-:S04]  /*555c0*/  SEL R5, RZ, 0x4, P1 ;  /* 0x00000004ff057807 */ /* 0x000fc80000800000 */
[----:B------:R-:W-:Y:S01]  /*555d0*/  SEL R5, R5, RZ, !P0 ;  /* 0x000000ff05057207 */ /* 0x000fe20004000000 */
[----:B------:R-:W-:-:S03]  /*555e0*/  IMAD.MOV.U32 R6, RZ, RZ, R12 ;  /* 0x000000ffff067224 */ /* 0x000fc600078e000c */
[----:B------:R-:W-:-:S03]  /*555f0*/  ISETP.NE.U32.AND P1, PT, R5, RZ, PT ;  /* 0x000000ff0500720c */ /* 0x000fc60003f25070 */
[----:B------:R1:W-:Y:S02]  /*55600*/  LDGSTS.E [R4+-0x70000], desc[UR8][R6.64], P2 ;  /* 0x9000000006047fae */ /* 0x0003e400091a1008 */
[----:B-1----:R-:W-:Y:S02]  /*55610*/  SHF.R.U32.HI R15, RZ, 0x8, R15 ;  /* 0x00000008ff0f7819 */ /* 0x002fe4000001160f */
[----:B------:R-:W-:Y:S01]  /*55620*/  MOV R6, R11 ;  /* 0x0000000b00067202 */ /* 0x000fe20000000f00 */
[----:B------:R-:W-:Y:S01]  /*55630*/  IMAD.MOV.U32 R7, RZ, RZ, R19 ;  /* 0x000000ffff077224 */ /* 0x000fe200078e0013 */
[----:B------:R-:W-:Y:S02]  /*55640*/  SGXT.U32 R15, R15, 0x1 ;  /* 0x000000010f0f781a */ /* 0x000fe40000000000 */
[-C--:B---3--:R-:W-:Y:S02]  /*55650*/  IADD3 R16, P3, PT, R16, R28.reuse, RZ ;  /* 0x0000001c10107210 */ /* 0x088fe40007f7e0ff */
[----:B----4-:R-:W-:Y:S01]  /*55660*/  IADD3 R10, P4, PT, R10, R28, RZ ;  /* 0x0000001c0a0a7210 */ /* 0x010fe20007f9e0ff */
[----:B------:R1:W-:Y:S01]  /*55670*/  LDGSTS.E [R4+-0x6f000], desc[UR8][R6.64], P1 ;  /* 0x9100000006047fae */ /* 0x0003e200089a1008 */
[----:B------:R-:W-:-:S02]  /*55680*/  LOP3.LUT R12, R15, 0x48, RZ, 0xfc, !PT ;  /* 0x000000480f0c7812 */ /* 0x000fc400078efcff */
[----:B-----5:R-:W-:Y:S02]  /*55690*/  LOP3.LUT R11, R15, 0x4c, RZ, 0xfc, !PT ;  /* 0x0000004c0f0b7812 */ /* 0x020fe400078efcff */
[----:B------:R-:W-:Y:S02]  /*556a0*/  ISETP.GE.AND P1, PT, R12, UR10, PT ;  /* 0x0000000a0c007c0c */ /* 0x000fe4000bf26270 */
[----:B------:R-:W3:Y:S02]  /*556b0*/  LDL.LU R12, [R1+0xc7c] ;  /* 0x000c7c00010c7983 */ /* 0x000ee40000300800 */
[----:B------:R-:W-:Y:S02]  /*556c0*/  SEL R5, RZ, 0x4, P1 ;  /* 0x00000004ff057807 */ /* 0x000fe40000800000 */
[----:B------:R-:W-:Y:S02]  /*556d0*/  ISETP.GE.AND P1, PT, R11, UR10, PT ;  /* 0x0000000a0b007c0c */ /* 0x000fe4000bf26270 */
[----:B------:R-:W4:Y:S04]  /*556e0*/  LDL.LU R11, [R1+0xc8c] ;  /* 0x000c8c00010b7983 */ /* 0x000f280000300800 */
[----:B------:R5:W-:Y:S01]  /*556f0*/  STL [R1+0xc5c], R16 ;  /* 0x000c5c1001007387 */ /* 0x000be20000100800 */
[----:B-1----:R-:W-:-:S02]  /*55700*/  IMAD.MOV.U32 R6, RZ, RZ, R16 ;  /* 0x000000ffff067224 */ /* 0x002fc400078e0010 */
[--C-:B------:R-:W-:Y:S02]  /*55710*/  IMAD.X R18, R18, 0x1, R29.reuse, P3 ;  /* 0x0000000112127824 */ /* 0x100fe400018e061d */
[----:B--2---:R-:W-:-:S03]  /*55720*/  IMAD.X R17, R17, 0x1, R29, P4 ;  /* 0x0000000111117824 */ /* 0x004fc600020e061d */
[----:B------:R1:W-:Y:S04]  /*55730*/  STL [R1+0xc58], R18 ;  /* 0x000c581201007387 */ /* 0x0003e80000100800 */
[----:B------:R-:W-:Y:S04]  /*55740*/  STL [R1+0xc6c], R10 ;  /* 0x000c6c0a01007387 */ /* 0x000fe80000100800 */
[----:B------:R2:W-:Y:S04]  /*55750*/  STL [R1+0xc68], R17 ;  /* 0x000c681101007387 */ /* 0x0005e80000100800 */
[----:B-----5:R-:W5:Y:S04]  /*55760*/  LDL.LU R16, [R1+0xc78] ;  /* 0x000c780001107983 */ /* 0x020f680000300800 */
[----:B------:R-:W5:Y:S01]  /*55770*/  LDL.LU R19, [R1+0xc88] ;  /* 0x000c880001137983 */ /* 0x000f620000300800 */
        /* <DEDUP_REMOVED lines=8> */
[----:B-1----:R-:W-:Y:S01]  /*55800*/  SHF.R.U32.HI R18, RZ, 0x8, R15 ;  /* 0x00000008ff127819 */ /* 0x002fe2000001160f */
[----:B------:R-:W-:Y:S02]  /*55810*/  IMAD.MOV.U32 R6, RZ, RZ, R10 ;  /* 0x000000ffff067224 */ /* 0x000fe400078e000a */
[----:B------:R-:W-:Y:S01]  /*55820*/  IMAD.MOV.U32 R7, RZ, RZ, R17 ;  /* 0x000000ffff077224 */ /* 0x000fe200078e0011 */
[----:B------:R-:W-:Y:S01]  /*55830*/  SGXT.U32 R18, R18, 0x1 ;  /* 0x000000011212781a */ /* 0x000fe20000000000 */
[----:B--2---:R-:W2:Y:S04]  /*55840*/  LDL.LU R17, [R1+0xc9c] ;  /* 0x000c9c0001117983 */ /* 0x004ea80000300800 */
[----:B------:R1:W-:Y:S01]  /*55850*/  LDGSTS.E [R4+-0x6d000], desc[UR8][R6.64], P1 ;  /* 0x9300000006047fae */ /* 0x0003e200089a1008 */
[----:B------:R-:W-:-:S02]  /*55860*/  LOP3.LUT R15, R18, 0x50, RZ, 0xfc, !PT ;  /* 0x00000050120f7812 */ /* 0x000fc400078efcff */
[-C--:B---3--:R-:W-:Y:S02]  /*55870*/  IADD3 R12, P3, PT, R12, R28.reuse, RZ ;  /* 0x0000001c0c0c7210 */ /* 0x088fe40007f7e0ff */
[----:B------:R-:W-:Y:S02]  /*55880*/  LOP3.LUT R10, R18, 0x54, RZ, 0xfc, !PT ;  /* 0x00000054120a7812 */ /* 0x000fe400078efcff */
[----:B------:R-:W-:Y:S02]  /*55890*/  ISETP.GE.AND P1, PT, R15, UR10, PT ;  /* 0x0000000a0f007c0c */ /* 0x000fe4000bf26270 */
[----:B----4-:R-:W-:Y:S02]  /*558a0*/  IADD3 R11, P4, PT, R11, R28, RZ ;  /* 0x0000001c0b0b7210 */ /* 0x010fe40007f9e0ff */
[----:B------:R-:W-:Y:S02]  /*558b0*/  SEL R5, RZ, 0x4, P1 ;  /* 0x00000004ff057807 */ /* 0x000fe40000800000 */
[----:B------:R-:W-:-:S02]  /*558c0*/  ISETP.GE.AND P1, PT, R10, UR10, PT ;  /* 0x0000000a0a007c0c */ /* 0x000fc4000bf26270 */
[----:B------:R-:W3:Y:S04]  /*558d0*/  LDL.LU R10, [R1+0xcac] ;  /* 0x000cac00010a7983 */ /* 0x000ee80000300800 */
[----:B------:R-:W-:Y:S01]  /*558e0*/  STL [R1+0xc7c], R12 ;  /* 0x000c7c0c01007387 */ /* 0x000fe20000100800 */
[--C-:B-----5:R-:W-:Y:S02]  /*558f0*/  IMAD.X R16, R16, 0x1, R29.reuse, P3 ;  /* 0x0000000110107824 */ /* 0x120fe400018e061d */
[----:B------:R-:W-:-:S03]  /*55900*/  IMAD.X R19, R19, 0x1, R29, P4 ;  /* 0x0000000113137824 */ /* 0x000fc600020e061d */
[----:B------:R4:W-:Y:S04]  /*55910*/  STL [R1+0xc78], R16 ;  /* 0x000c781001007387 */ /* 0x0009e80000100800 */
[----:B------:R5:W-:Y:S04]  /*55920*/  STL [R1+0xc8c], R11 ;  /* 0x000c8c0b01007387 */ /* 0x000be80000100800 */
[----:B------:R-:W-:Y:S04]  /*55930*/  STL [R1+0xc88], R19 ;  /* 0x000c881301007387 */ /* 0x000fe80000100800 */
[----:B------:R-:W5:Y:S01]  /*55940*/  LDL.LU R18, [R1+0xc98] ;  /* 0x000c980001127983 */ /* 0x000f620000300800 */
[----:B-1----:R-:W-:-:S03]  /*55950*/  MOV R7, R16 ;  /* 0x0000001000077202 */ /* 0x002fc60000000f00 */
[----:B----4-:R-:W4:Y:S01]  /*55960*/  LDL.LU R16, [R1+0xca8] ;  /* 0x000ca80001107983 */ /* 0x010f220000300800 */
        /* <DEDUP_REMOVED lines=11> */
[----:B------:R-:W-:Y:S02]  /*55a20*/  SGXT.U32 R15, R15, 0x1 ;  /* 0x000000010f0f781a */ /* 0x000fe40000000000 */
[-C--:B--2---:R-:W-:Y:S02]  /*55a30*/  IADD3 R17, P3, PT, R17, R28.reuse, RZ ;  /* 0x0000001c11117210 */ /* 0x084fe40007f7e0ff */
[----:B---3--:R-:W-:Y:S01]  /*55a40*/  IADD3 R10, P4, PT, R10, R28, RZ ;  /* 0x0000001c0a0a7210 */ /* 0x008fe20007f9e0ff */
[----:B------:R1:W-:Y:S01]  /*55a50*/  LDGSTS.E [R4+-0x6b000], desc[UR8][R6.64], P1 ;  /* 0x9500000006047fae */ /* 0x0003e200089a1008 */
[----:B------:R-:W-:-:S02]  /*55a60*/  LOP3.LUT R12, R15, 0x58, RZ, 0xfc, !PT ;  /* 0x000000580f0c7812 */ /* 0x000fc400078efcff */
[----:B-----5:R-:W-:Y:S02]  /*55a70*/  LOP3.LUT R11, R15, 0x5c, RZ, 0xfc, !PT ;  /* 0x0000005c0f0b7812 */ /* 0x020fe400078efcff */
[----:B------:R-:W-:Y:S02]  /*55a80*/  ISETP.GE.AND P1, PT, R12, UR10, PT ;  /* 0x0000000a0c007c0c */ /* 0x000fe4000bf26270 */
[----:B------:R-:W2:Y:S02]  /*55a90*/  LDL.LU R12, [R1+0xcbc] ;  /* 0x000cbc00010c7983 */ /* 0x000ea40000300800 */
[----:B------:R-:W-:Y:S02]  /*55aa0*/  SEL R5, RZ, 0x4, P1 ;  /* 0x00000004ff057807 */ /* 0x000fe40000800000 */
[----:B------:R-:W-:Y:S02]  /*55ab0*/  ISETP.GE.AND P1, PT, R11, UR10, PT ;  /* 0x0000000a0b007c0c */ /* 0x000fe4000bf26270 */
[----:B------:R-:W3:Y:S04]  /*55ac0*/  LDL.LU R11, [R1+0xccc] ;  /* 0x000ccc00010b7983 */ /* 0x000ee80000300800 */
[----:B------:R5:W-:Y:S01]  /*55ad0*/  STL [R1+0xc9c], R17 ;  /* 0x000c9c1101007387 */ /* 0x000be20000100800 */
[----:B-1----:R-:W-:-:S02]  /*55ae0*/  IMAD.MOV.U32 R6, RZ, RZ, R17 ;  /* 0x000000ffff067224 */ /* 0x002fc400078e0011 */
[--C-:B------:R-:W-:Y:S02]  /*55af0*/  IMAD.X R18, R18, 0x1, R29.reuse, P3 ;  /* 0x0000000112127824 */ /* 0x100fe400018e061d */
[----:B----4-:R-:W-:-:S03]  /*55b00*/  IMAD.X R16, R16, 0x1, R29, P4 ;  /* 0x0000000110107824 */ /* 0x010fc600020e061d */
        /* <DEDUP_REMOVED lines=17> */
[----:B----4-:R-:W4:Y:S04]  /*55c20*/  LDL.LU R16, [R1+0xcdc] ;  /* 0x000cdc0001107983 */ /* 0x010f280000300800 */
[----:B------:R1:W-:Y:S01]  /*55c30*/  LDGSTS.E [R4+-0x69000], desc[UR8][R6.64], P1 ;  /* 0x9700000006047fae */ /* 0x0003e200089a1008 */
[----:B------:R-:W-:-:S02]  /*55c40*/  LOP3.LUT R15, R18, 0x60, RZ, 0xfc, !PT ;  /* 0x00000060120f7812 */ /* 0x000fc400078efcff */
[-C--:B--2---:R-:W-:Y:S02]  /*55c50*/  IADD3 R12, P3, PT, R12, R28.reuse, RZ ;  /* 0x0000001c0c0c7210 */ /* 0x084fe40007f7e0ff */
[----:B------:R-:W-:Y:S02]  /*55c60*/  LOP3.LUT R10, R18, 0x64, RZ, 0xfc, !PT ;  /* 0x00000064120a7812 */ /* 0x000fe400078efcff */
[----:B------:R-:W-:Y:S02]  /*55c70*/  ISETP.GE.AND P1, PT, R15, UR10, PT ;  /* 0x0000000a0f007c0c */ /* 0x000fe4000bf26270 */
[----:B---3--:R-:W-:Y:S02]  /*55c80*/  IADD3 R11, P4, PT, R11, R28, RZ ;  /* 0x0000001c0b0b7210 */ /* 0x008fe40007f9e0ff */
[----:B------:R-:W-:Y:S02]  /*55c90*/  SEL R5, RZ, 0x4, P1 ;  /* 0x00000004ff057807 */ /* 0x000fe40000800000 */
[----:B------:R-:W-:-:S02]  /*55ca0*/  ISETP.GE.AND P1, PT, R10, UR10, PT ;  /* 0x0000000a0a007c0c */ /* 0x000fc4000bf26270 */
[----:B------:R-:W2:Y:S04]  /*55cb0*/  LDL.LU R10, [R1+0xcec] ;  /* 0x000cec00010a7983 */ /* 0x000ea80000300800 */
[----:B------:R-:W-:Y:S01]  /*55cc0*/  STL [R1+0xcbc], R12 ;  /* 0x000cbc0c01007387 */ /* 0x000fe20000100800 */
[--C-:B-----5:R-:W-:Y:S02]  /*55cd0*/  IMAD.X R17, R17, 0x1, R29.reuse, P3 ;  /* 0x0000000111117824 */ /* 0x120fe400018e061d */
[----:B------:R-:W-:-:S03]  /*55ce0*/  IMAD.X R19, R19, 0x1, R29, P4 ;  /* 0x0000000113137824 */ /* 0x000fc600020e061d */
[----:B------:R3:W-:Y:S04]  /*55cf0*/  STL [R1+0xcb8], R17 ;  /* 0x000cb81101007387 */ /* 0x0007e80000100800 */
[----:B------:R5:W-:Y:S01]  /*55d00*/  STL [R1+0xccc], R11 ;  /* 0x000ccc0b01007387 */ /* 0x000be20000100800 */
[----:B-1----:R-:W-:-:S03]  /*55d10*/  IMAD.MOV.U32 R7, RZ, RZ, R17 ;  /* 0x000000ffff077224 */ /* 0x002fc600078e0011 */
[----:B------:R1:W-:Y:S04]  /*55d20*/  STL [R1+0xcc8], R19 ;  /* 0x000cc81301007387 */ /* 0x0003e80000100800 */
[----:B---3--:R-:W3:Y:S04]  /*55d30*/  LDL.LU R17, [R1+0xcd8] ;  /* 0x000cd80001117983 */ /* 0x008ee80000300800 */
[----:B------:R-:W3:Y:S01]  /*55d40*/  LDL.LU R18, [R1+0xce8] ;  /* 0x000ce80001127983 */ /* 0x000ee20000300800 */
[----:B------:R-:W1:Y:S01]  /*55d50*/  S2R R15, SR_TID.X ;  /* 0x00000000000f7919 */ /* 0x000e620000002100 */
[----:B------:R-:W-:-:S04]  /*55d60*/  SEL R5, R5, RZ, !P0 ;  /* 0x000000ff05057207 */ /* 0x000fc80004000000 */
[----:B------:R-:W-:Y:S02]  /*55d70*/  ISETP.NE.U32.AND P2, PT, R5, RZ, PT ;  /* 0x000000ff0500720c */ /* 0x000fe40003f45070 */
[----:B------:R-:W-:Y:S02]  /*55d80*/  MOV R6, R12 ;  /* 0x0000000c00067202 */ /* 0x000fe40000000f00 */
[----:B------:R-:W-:-:S04]  /*55d90*/  SEL R5, RZ, 0x4, P1 ;  /* 0x00000004ff057807 */ /* 0x000fc80000800000 */
[----:B------:R-:W-:-:S05]  /*55da0*/  SEL R5, R5, RZ, !P0 ;  /* 0x000000ff05057207 */ /* 0x000fca0004000000 */
[----:B------:R1:W-:Y:S01]  /*55db0*/  LDGSTS.E [R4+-0x68000], desc[UR8][R6.64], P2 ;  /* 0x9800000006047fae */ /* 0x0003e200091a1008 */
[----:B------:R-:W-:Y:S02]  /*55dc0*/  ISETP.NE.U32.AND P1, PT, R5, RZ, PT ;  /* 0x000000ff0500720c */ /* 0x000fe40003f25070 */
[----:B-1----:R-:W-:-:S04]  /*55dd0*/  SHF.R.U32.HI R15, RZ, 0x8, R15 ;  /* 0x00000008ff0f7819 */ /* 0x002fc8000001160f */
[----:B------:R-:W-:Y:S01]  /*55de0*/  SGXT.U32 R15, R15, 0x1 ;  /* 0x000000010f0f781a */ /* 0x000fe20000000000 */
[----:B------:R-:W-:-:S03]  /*55df0*/  IMAD.MOV.U32 R6, RZ, RZ, R11 ;  /* 0x000000ffff067224 */ /* 0x000fc600078e000b */
[C---:B------:R-:W-:Y:S02]  /*55e00*/  LOP3.LUT R12, R15.reuse, 0x68, RZ, 0xfc, !PT ;  /* 0x000000680f0c7812 */ /* 0x040fe400078efcff */
[----:B-----5:R-:W-:Y:S02]  /*55e10*/  LOP3.LUT R11, R15, 0x6c, RZ, 0xfc, !PT ;  /* 0x0000006c0f0b7812 */ /* 0x020fe400078efcff */
[----:B------:R-:W1:Y:S01]  /*55e20*/  S2R R15, SR_TID.X ;  /* 0x00000000000f7919 */ /* 0x000e620000002100 */
[----:B------:R-:W-:Y:S01]  /*55e30*/  IMAD.MOV.U32 R7, RZ, RZ, R19 ;  /* 0x000000ffff077224 */ /* 0x000fe200078e0013 */
[-C--:B----4-:R-:W-:Y:S02]  /*55e40*/  IADD3 R16, P3, PT, R16, R28.reuse, RZ ;  /* 0x0000001c10107210 */ /* 0x090fe40007f7e0ff */
[----:B--2---:R-:W-:Y:S02]  /*55e50*/  IADD3 R10, P4, PT, R10, R28, RZ ;  /* 0x0000001c0a0a7210 */ /* 0x004fe40007f9e0ff */
[----:B------:R2:W-:Y:S01]  /*55e60*/  LDGSTS.E [R4+-0x67000], desc[UR8][R6.64], P1 ;  /* 0x9900000006047fae */ /* 0x0005e200089a1008 */
[----:B------:R-:W-:-:S04]  /*55e70*/  ISETP.GE.AND P1, PT, R12, UR10, PT ;  /* 0x0000000a0c007c0c */ /* 0x000fc8000bf26270 */
[----:B------:R-:W-:Y:S02]  /*55e80*/  SEL R5, RZ, 0x4, P1 ;  /* 0x00000004ff057807 */ /* 0x000fe40000800000 */
[----:B------:R-:W-:Y:S02]  /*55e90*/  ISETP.GE.AND P1, PT, R11, UR10, PT ;  /* 0x0000000a0b007c0c */ /* 0x000fe4000bf26270 */
[----:B------:R-:W4:Y:S04]  /*55ea0*/  LDL.LU R11, [R1+0xcfc] ;  /* 0x000cfc00010b7983 */ /* 0x000f280000300800 */
[----:B------:R-:W5:Y:S04]  /*55eb0*/  LDL.LU R12, [R1+0xd0c] ;  /* 0x000d0c00010c7983 */ /* 0x000f680000300800 */
[----:B------:R-:W-:Y:S01]  /*55ec0*/  STL [R1+0xcdc], R16 ;  /* 0x000cdc1001007387 */ /* 0x000fe20000100800 */
[----:B-1----:R-:W-:Y:S01]  /*55ed0*/  SHF.R.U32.HI R19, RZ, 0x8, R15 ;  /* 0x00000008ff137819 */ /* 0x002fe2000001160f */
[----:B---3--:R-:W-:-:S02]  /*55ee0*/  IMAD.X R17, R17, 0x1, R29, P3 ;  /* 0x0000000111117824 */ /* 0x008fc400018e061d */
[----:B------:R-:W-:-:S03]  /*55ef0*/  IMAD.X R18, R18, 0x1, R29, P4 ;  /* 0x0000000112127824 */ /* 0x000fc600020e061d */
[----:B------:R1:W-:Y:S04]  /*55f00*/  STL [R1+0xcd8], R17 ;  /* 0x000cd81101007387 */ /* 0x0003e80000100800 */
[----:B------:R3:W-:Y:S01]  /*55f10*/  STL [R1+0xcec], R10 ;  /* 0x000cec0a01007387 */ /* 0x0007e20000100800 */
[----:B--2---:R-:W-:-:S03]  /*55f20*/  IMAD.MOV.U32 R7, RZ, RZ, R17 ;  /* 0x000000ffff077224 */ /* 0x004fc600078e0011 */
[----:B------:R-:W-:Y:S04]  /*55f30*/  STL [R1+0xce8], R18 ;  /* 0x000ce81201007387 */ /* 0x000fe80000100800 */
[----:B-1----:R-:W2:Y:S04]  /*55f40*/  LDL.LU R17, [R1+0xcf8] ;  /* 0x000cf80001117983 */ /* 0x002ea80000300800 */
[----:B------:R-:W2:Y:S01]  /*55f50*/  LDL.LU R15, [R1+0xd08] ;  /* 0x000d0800010f7983 */ /* 0x000ea20000300800 */
[----:B------:R-:W-:-:S04]  /*55f60*/  SEL R5, R5, RZ, !P0 ;  /* 0x000000ff05057207 */ /* 0x000fc80004000000 */
[----:B------:R-:W-:Y:S02]  /*55f70*/  ISETP.NE.U32.AND P2, PT, R5, RZ, PT ;  /* 0x000000ff0500720c */ /* 0x000fe40003f45070 */
[----:B------:R-:W-:-:S04]  /*55f80*/  SEL R5, RZ, 0x4, P1 ;  /* 0x00000004ff057807 */ /* 0x000fc80000800000 */
[----:B------:R-:W-:Y:S01]  /*55f90*/  SEL R5, R5, RZ, !P0 ;  /* 0x000000ff05057207 */ /* 0x000fe20004000000 */
[----:B------:R-:W-:-:S03]  /*55fa0*/  IMAD.MOV.U32 R6, RZ, RZ, R16 ;  /* 0x000000ffff067224 */ /* 0x000fc600078e0010 */
[----:B------:R-:W-:Y:S02]  /*55fb0*/  ISETP.NE.U32.AND P1, PT, R5, RZ, PT ;  /* 0x000000ff0500720c */ /* 0x000fe40003f25070 */
[----:B------:R-:W-:Y:S01]  /*55fc0*/  SGXT.U32 R19, R19, 0x1 ;  /* 0x000000011313781a */ /* 0x000fe20000000000 */
[----:B------:R1:W-:Y:S03]  /*55fd0*/  LDGSTS.E [R4+-0x66000], desc[UR8][R6.64], P2 ;  /* 0x9a00000006047fae */ /* 0x0003e600091a1008 */
[C---:B------:R-:W-:Y:S01]  /*55fe0*/  LOP3.LUT R16, R19.reuse, 0x70, RZ, 0xfc, !PT ;  /* 0x0000007013107812 */ /* 0x040fe200078efcff */
[----:B-1----:R-:W-:Y:S02]  /*55ff0*/  IMAD.MOV.U32 R6, RZ, RZ, R10 ;  /* 0x000000ffff067224 */ /* 0x002fe400078e000a */
[----:B------:R-:W-:Y:S01]  /*56000*/  IMAD.MOV.U32 R7, RZ, RZ, R18 ;  /* 0x000000ffff077224 */ /* 0x000fe200078e0012 */
[----:B---3--:R-:W-:-:S04]  /*56010*/  LOP3.LUT R10, R19, 0x74, RZ, 0xfc, !PT ;  /* 0x00000074130a7812 */ /* 0x008fc800078efcff */
[----:B------:R1:W-:Y:S01]  /*56020*/  LDGSTS.E [R4+-0x65000], desc[UR8][R6.64], P1 ;  /* 0x9b00000006047fae */ /* 0x0003e200089a1008 */
[----:B------:R-:W-:-:S03]  /*56030*/  ISETP.GE.AND P1, PT, R16, UR10, PT ;  /* 0x0000000a10007c0c */ /* 0x000fc6000bf26270 */
[----:B------:R-:W3:Y:S01]  /*56040*/  LDL.LU R16, [R1+0xd1c] ;  /* 0x000d1c0001107983 */ /* 0x000ee20000300800 */
[-C--:B----4-:R-:W-:Y:S02]  /*56050*/  IADD3 R11, P3, PT, R11, R28.reuse, RZ ;  /* 0x0000001c0b0b7210 */ /* 0x090fe40007f7e0ff */
[----:B------:R-:W-:Y:S02]  /*56060*/  SEL R5, RZ, 0x4, P1 ;  /* 0x00000004ff057807 */ /* 0x000fe40000800000 */
[----:B-----5:R-:W-:Y:S02]  /*56070*/  IADD3 R12, P4, PT, R12, R28, RZ ;  /* 0x0000001c0c0c7210 */ /* 0x020fe40007f9e0ff */
[----:B------:R-:W-:Y:S02]  /*56080*/  ISETP.GE.AND P1, PT, R10, UR10, PT ;  /* 0x0000000a0a007c0c */ /* 0x000fe4000bf26270 */
[----:B------:R-:W4:Y:S04]  /*56090*/  LDL.LU R10, [R1+0xd2c] ;  /* 0x000d2c00010a7983 */ /* 0x000f280000300800 */
[----:B------:R-:W-:Y:S01]  /*560a0*/  STL [R1+0xcfc], R11 ;  /* 0x000cfc0b01007387 */ /* 0x000fe20000100800 */
[----:B-1----:R-:W-:Y:S01]  /*560b0*/  IMAD.MOV.U32 R6, RZ, RZ, R11 ;  /* 0x000000ffff067224 */ /* 0x002fe200078e000b */
[----:B------:R-:W1:Y:S01]  /*560c0*/  S2R R19, SR_TID.X ;  /* 0x0000000000137919 */ /* 0x000e620000002100 */
[----:B--2---:R-:W-:Y:S01]  /*560d0*/  IMAD.X R17, R17, 0x1, R29, P3 ;  /* 0x0000000111117824 */ /* 0x004fe200018e061d */
[----:B------:R-:W-:-:S03]  /*560e0*/  IADD3.X R15, PT, PT, R15, R29, RZ, P4, !PT ;  /* 0x0000001d0f0f7210 */ /* 0x000fc600027fe4ff */
[----:B------:R-:W-:Y:S01]  /*560f0*/  IMAD.MOV.U32 R7, RZ, RZ, R17 ;  /* 0x000000ffff077224 */ /* 0x000fe200078e0011 */
[----:B------:R2:W-:Y:S04]  /*56100*/  STL [R1+0xcf8], R17 ;  /* 0x000cf81101007387 */ /* 0x0005e80000100800 */
[----:B------:R-:W-:Y:S04]  /*56110*/  STL [R1+0xd0c], R12 ;  /* 0x000d0c0c01007387 */ /* 0x000fe80000100800 */
[----:B--2---:R-:W2:Y:S04]  /*56120*/  LDL.LU R17, [R1+0xd18] ;  /* 0x000d180001117983 */ /* 0x004ea80000300800 */
[----:B------:R5:W-:Y:S04]  /*56130*/  STL [R1+0xd08], R15 ;  /* 0x000d080f01007387 */ /* 0x000be80000100800 */
[----:B------:R-:W2:Y:S01]  /*56140*/  LDL.LU R11, [R1+0xd28] ;  /* 0x000d2800010b7983 */ /* 0x000ea20000300800 */
[----:B------:R-:W-:-:S04]  /*56150*/  SEL R5, R5, RZ, !P0 ;  /* 0x000000ff05057207 */ /* 0x000fc80004000000 */
[----:B------:R-:W-:Y:S02]  /*56160*/  ISETP.NE.U32.AND P2, PT, R5, RZ, PT ;  /* 0x000000ff0500720c */ /* 0x000fe40003f45070 */
[----:B------:R-:W-:-:S04]  /*56170*/  SEL R5, RZ, 0x4, P1 ;  /* 0x00000004ff057807 */ /* 0x000fc80000800000 */
[----:B------:R-:W-:Y:S02]  /*56180*/  SEL R5, R5, RZ, !P0 ;  /* 0x000000ff05057207 */ /* 0x000fe40004000000 */
[----:B-1----:R-:W-:Y:S02]  /*56190*/  SHF.R.U32.HI R18, RZ, 0x8, R19 ;  /* 0x00000008ff127819 */ /* 0x002fe40000011613 */
[----:B------:R-:W-:Y:S02]  /*561a0*/  ISETP.NE.U32.AND P1, PT, R5, RZ, PT ;  /* 0x000000ff0500720c */ /* 0x000fe40003f25070 */
[----:B------:R-:W-:Y:S01]  /*561b0*/  SGXT.U32 R18, R18, 0x1 ;  /* 0x000000011212781a */ /* 0x000fe20000000000 */
[----:B------:R1:W-:Y:S03]  /*561c0*/  LDGSTS.E [R4+-0x64000], desc[UR8][R6.64], P2 ;  /* 0x9c00000006047fae */ /* 0x0003e600091a1008 */
[----:B------:R-:W-:Y:S01]  /*561d0*/  LOP3.LUT R19, R18, 0x78, RZ, 0xfc, !PT ;  /* 0x0000007812137812 */ /* 0x000fe200078efcff */
[----:B-1----:R-:W-:-:S02]  /*561e0*/  IMAD.MOV.U32 R6, RZ, RZ, R12 ;  /* 0x000000ffff067224 */ /* 0x002fc400078e000c */
[----:B------:R-:W-:Y:S02]  /*561f0*/  IMAD.MOV.U32 R7, RZ, RZ, R15 ;  /* 0x000000ffff077224 */ /* 0x000fe400078e000f */
[----:B-----5:R-:W5:Y:S04]  /*56200*/  LDL.LU R15, [R1+0xdec] ;  /* 0x000dec00010f7983 */ /* 0x020f680000300800 */
[----:B------:R-:W5:Y:S04]  /*56210*/  LDL.LU R12, [R1+0xdf8] ;  /* 0x000df800010c7983 */ /* 0x000f680000300800 */
[----:B------:R1:W-:Y:S01]  /*56220*/  LDGSTS.E [R4+-0x63000], desc[UR8][R6.64], P1 ;  /* 0x9d00000006047fae */ /* 0x0003e200089a1008 */
[----:B------:R-:W-:-:S04]  /*56230*/  ISETP.GE.AND P1, PT, R19, UR10, PT ;  /* 0x0000000a13007c0c */ /* 0x000fc8000bf26270 */
[----:B------:R-:W-:Y:S02]  /*56240*/  SEL R5, RZ, 0x4, P1 ;  /* 0x00000004ff057807 */ /* 0x000fe40000800000 */
[----:B---3--:R-:W-:Y:S02]  /*56250*/  IADD3 R16, P3, PT, R16, R28, RZ ;  /* 0x0000001c10107210 */ /* 0x008fe40007f7e0ff */
[----:B------:R-:W-:-:S04]  /*56260*/  SEL R5, R5, RZ, !P0 ;  /* 0x000000ff05057207 */ /* 0x000fc80004000000 */
[----:B------:R-:W-:Y:S02]  /*56270*/  ISETP.NE.U32.AND P2, PT, R5, RZ, PT ;  /* 0x000000ff0500720c */ /* 0x000fe40003f45070 */
[----:B----4-:R-:W-:Y:S01]  /*56280*/  IADD3 R10, P4, PT, R10, R28, RZ ;  /* 0x0000001c0a0a7210 */ /* 0x010fe20007f9e0ff */
[----:B-1----:R-:W-:Y:S01]  /*56290*/  IMAD.MOV.U32 R6, RZ, RZ, R16 ;  /* 0x000000ffff067224 */ /* 0x002fe200078e0010 */
[----:B------:R-:W-:Y:S01]  /*562a0*/  STL [R1+0xd1c], R16 ;  /* 0x000d1c1001007387 */ /* 0x000fe20000100800 */
[----:B------:R-:W-:Y:S01]  /*562b0*/  LOP3.LUT R18, R18, 0x7c, RZ, 0xfc, !PT ;  /* 0x0000007c12127812 */ /* 0x000fe200078efcff */
[----:B------:R-:W1:Y:S01]  /*562c0*/  S2R R19, SR_TID.X ;  /* 0x0000000000137919 */ /* 0x000e620000002100 */
[--C-:B--2---:R-:W-:Y:S02]  /*562d0*/  IMAD.X R17, R17, 0x1, R29.reuse, P3 ;  /* 0x0000000111117824 */ /* 0x104fe400018e061d */
[----:B------:R-:W-:Y:S02]  /*562e0*/  IMAD.X R11, R11, 0x1, R29, P4 ;  /* 0x000000010b0b7824 */ /* 0x000fe400020e061d */
[----:B------:R-:W-:Y:S01]  /*562f0*/  IMAD.MOV.U32 R7, RZ, RZ, R17 ;  /* 0x000000ffff077224 */ /* 0x000fe200078e0011 */
[----:B------:R-:W-:Y:S04]  /*56300*/  STL [R1+0xd18], R17 ;  /* 0x000d181101007387 */ /* 0x000fe80000100800 */
[----:B------:R-:W-:Y:S04]  /*56310*/  STL [R1+0xd2c], R10 ;  /* 0x000d2c0a01007387 */ /* 0x000fe80000100800 */
[----:B------:R2:W-:Y:S04]  /*56320*/  STL [R1+0xd28], R11 ;  /* 0x000d280b01007387 */ /* 0x0005e80000100800 */
[----:B------:R3:W-:Y:S02]  /*56330*/  LDGSTS.E [R4+-0x62000], desc[UR8][R6.64], P2 ;  /* 0x9e00000006047fae */ /* 0x0007e400091a1008 */
[----:B---3--:R-:W-:-:S02]  /*56340*/  IMAD.MOV.U32 R7, RZ, RZ, R11 ;  /* 0x000000ffff077224 */ /* 0x008fc400078e000b */
[----:B------:R-:W-:Y:S01]  /*56350*/  IMAD.MOV.U32 R6, RZ, RZ, R10 ;  /* 0x000000ffff067224 */ /* 0x000fe200078e000a */
[----:B--2---:R-:W2:Y:S04]  /*56360*/  LDL.LU R11, [R1+0xdd4] ;  /* 0x000dd400010b7983 */ /* 0x004ea80000300800 */
[----:B------:R-:W3:Y:S01]  /*56370*/  LDL.LU R10, [R1+0xde8] ;  /* 0x000de800010a7983 */ /* 0x000ee20000300800 */
[----:B------:R-:W-:-:S04]  /*56380*/  ISETP.GE.AND P1, PT, R18, UR10, PT ;  /* 0x0000000a12007c0c */ /* 0x000fc8000bf26270 */
[----:B------:R-:W-:-:S04]  /*56390*/  SEL R5, RZ, 0x4, P1 ;  /* 0x00000004ff057807 */ /* 0x000fc80000800000 */
[----:B------:R-:W-:-:S04]  /*563a0*/  SEL R5, R5, RZ, !P0 ;  /* 0x000000ff05057207 */ /* 0x000fc80004000000 */
[----:B------:R-:W-:Y:S02]  /*563b0*/  ISETP.NE.U32.AND P1, PT, R5, RZ, PT ;  /* 0x000000ff0500720c */ /* 0x000fe40003f25070 */
[----:B-1----:R-:W-:Y:S02]  /*563c0*/  SHF.R.S32.HI R17, RZ, 0x8, R19 ;  /* 0x00000008ff117819 */ /* 0x002fe40000011413 */
[----:B------:R-:W-:Y:S02]  /*563d0*/  LOP3.LUT R16, R19, 0xff, RZ, 0xc0, !PT ;  /* 0x000000ff13107812 */ /* 0x000fe400078ec0ff */
[----:B------:R-:W-:Y:S02]  /*563e0*/  SGXT R17, R17, 0x1 ;  /* 0x000000011111781a */ /* 0x000fe40000000200 */
[----:B------:R-:W-:-:S05]  /*563f0*/  SHF.L.U32 R16, R16, 0x2, RZ ;  /* 0x0000000210107819 */ /* 0x000fca00000006ff */
[----:B------:R1:W-:Y:S01]  /*56400*/  LDGSTS.E [R4+-0x61000], desc[UR8][R6.64], P1 ;  /* 0x9f00000006047fae */ /* 0x0003e200089a1008 */
[----:B------:R-:W-:Y:S02]  /*56410*/  LOP3.LUT R16, R16, 0x420, R17, 0x78, !PT ;  /* 0x0000042010107812 */ /* 0x000fe400078e7811 */
[----:B-1----:R-:W-:-:S04]  /*56420*/  LOP3.LUT R4, R13, 0x2, RZ, 0xfc, !PT ;  /* 0x000000020d047812 */ /* 0x002fc800078efcff */
[----:B------:R-:W-:-:S04]  /*56430*/  ISETP.GE.AND P1, PT, R4, UR10, PT ;  /* 0x0000000a04007c0c */ /* 0x000fc8000bf26270 */
[----:B------:R-:W-:Y:S02]  /*56440*/  SEL R4, RZ, 0x4, P1 ;  /* 0x00000004ff047807 */ /* 0x000fe40000800000 */
[----:B-----5:R-:W-:Y:S02]  /*56450*/  IADD3 R12, P1, PT, R12, R28, RZ ;  /* 0x0000001c0c0c7210 */ /* 0x020fe40007f3e0ff */
[----:B------:R-:W-:Y:S02]  /*56460*/  LOP3.LUT R16, R16, 0x40, RZ, 0x3c, !PT ;  /* 0x0000004010107812 */ /* 0x000fe400078e3cff */
[----:B------:R-:W-:Y:S01]  /*56470*/  SEL R4, R4, RZ, !P0 ;  /* 0x000000ff04047207 */ /* 0x000fe20004000000 */
[----:B------:R-:W-:Y:S01]  /*56480*/  IMAD.X R15, R15, 0x1, R29, P1 ;  /* 0x000000010f0f7824 */ /* 0x000fe200008e061d */
[----:B------:R-:W-:Y:S02]  /*56490*/  STL [R1+0xdf8], R12 ;  /* 0x000df80c01007387 */ /* 0x000fe40000100800 */
[----:B------:R-:W-:-:S02]  /*564a0*/  ISETP.NE.U32.AND P2, PT, R4, RZ, PT ;  /* 0x000000ff0400720c */ /* 0x000fc40003f45070 */
[----:B------:R-:W-:Y:S01]  /*564b0*/  IADD3 R4, PT, PT, R16, 0x100000, R8 ;  /* 0x0010000010047810 */ /* 0x000fe20007ffe008 */
[----:B------:R-:W-:Y:S01]  /*564c0*/  IMAD.MOV.U32 R7, RZ, RZ, R15 ;  /* 0x000000ffff077224 */ /* 0x000fe200078e000f */
[----:B------:R1:W-:Y:S04]  /*564d0*/  STL [R1+0xdec], R15 ;  /* 0x000dec0f01007387 */ /* 0x0003e80000100800 */
[----:B------:R-:W4:Y:S01]  /*564e0*/  LDL.LU R16, [R1+0xdc4] ;  /* 0x000dc40001107983 */ /* 0x000f220000300800 */
[----:B------:R-:W-:-:S03]  /*564f0*/  LOP3.LUT R5, R13, 0x6, RZ, 0xfc, !PT ;  /* 0x000000060d057812 */ /* 0x000fc600078efcff */
[----:B-1----:R-:W5:Y:S01]  /*56500*/  LDL.LU R15, [R1+0xde0] ;  /* 0x000de000010f7983 */ /* 0x002f620000300800 */
[----:B------:R-:W-:-:S03]  /*56510*/  IMAD.MOV.U32 R6, RZ, RZ, R12 ;  /* 0x000000ffff067224 */ /* 0x000fc600078e000c */
[----:B------:R-:W4:Y:S04]  /*56520*/  LDL.LU R12, [R1+0xdb4] ;  /* 0x000db400010c7983 */ /* 0x000f280000300800 */
[----:B------:R-:W4:Y:S01]  /*56530*/  LDL.LU R8, [R1+0xdd0] ;  /* 0x000dd00001087983 */ /* 0x000f220000300800 */
[----:B------:R-:W-:-:S03]  /*56540*/  ISETP.GE.AND P1, PT, R5, UR10, PT ;  /* 0x0000000a05007c0c */ /* 0x000fc6000bf26270 */
[----:B------:R1:W-:Y:S01]  /*56550*/  LDGSTS.E [R4+-0x7f800], desc[UR8][R6.64], P2 ;  /* 0x8080000006047fae */ /* 0x0003e200091a1008 */
[----:B------:R-:W-:Y:S02]  /*56560*/  SEL R5, RZ, 0x4, P1 ;  /* 0x00000004ff057807 */ /* 0x000fe40000800000 */
[----:B---3--:R-:W-:-:S05]  /*56570*/  IADD3 R10, P1, PT, R10, R28, RZ ;  /* 0x0000001c0a0a7210 */ /* 0x008fca0007f3e0ff */
[----:B--2---:R-:W-:Y:S01]  /*56580*/  IMAD.X R11, R11, 0x1, R29, P1 ;  /* 0x000000010b0b7824 */ /* 0x004fe200008e061d */
[----:B------:R-:W-:Y:S01]  /*56590*/  STL [R1+0xde8], R10 ;  /* 0x000de80a01007387 */ /* 0x000fe20000100800 */
[----:B-1----:R-:W-:Y:S02]  /*565a0*/  IMAD.MOV.U32 R6, RZ, RZ, R10 ;  /* 0x000000ffff067224 */ /* 0x002fe400078e000a */
[----:B------:R-:W-:Y:S01]  /*565b0*/  IMAD.MOV.U32 R7, RZ, RZ, R11 ;  /* 0x000000ffff077224 */ /* 0x000fe200078e000b */
[----:B------:R1:W-:Y:S04]  /*565c0*/  STL [R1+0xdd4], R11 ;  /* 0x000dd40b01007387 */ /* 0x0003e80000100800 */
[----:B-1----:R-:W2:Y:S04]  /*565d0*/  LDL.LU R11, [R1+0xda4] ;  /* 0x000da400010b7983 */ /* 0x002ea80000300800 */
[----:B------:R-:W3:Y:S01]  /*565e0*/  LDL.LU R10, [R1+0xdc0] ;  /* 0x000dc000010a7983 */ /* 0x000ee20000300800 */
[----:B------:R-:W-:-:S04]  /*565f0*/  SEL R5, R5, RZ, !P0 ;  /* 0x000000ff05057207 */ /* 0x000fc80004000000 */
[----:B------:R-:W-:Y:S02]  /*56600*/  ISETP.NE.U32.AND P2, PT, R5, RZ, PT ;  /* 0x000000ff0500720c */ /* 0x000fe40003f45070 */
[----:B------:R-:W-:-:S04]  /*56610*/  LOP3.LUT R5, R13, 0xa, RZ, 0xfc, !PT ;  /* 0x0000000a0d057812 */ /* 0x000fc800078efcff */
[----:B------:R-:W-:-:S04]  /*56620*/  ISETP.GE.AND P1, PT, R5, UR10, PT ;  /* 0x0000000a05007c0c */ /* 0x000fc8000bf26270 */
[----:B------:R-:W-:-:S04]  /*56630*/  SEL R5, RZ, 0x4, P1 ;  /* 0x00000004ff057807 */ /* 0x000fc80000800000 */
[----:B------:R-:W-:Y:S01]  /*56640*/  SEL R5, R5, RZ, !P0 ;  /* 0x000000ff05057207 */ /* 0x000fe20004000000 */
[----:B------:R1:W-:Y:S03]  /*56650*/  LDGSTS.E [R4+-0x7e800], desc[UR8][R6.64], P2 ;  /* 0x8180000006047fae */ /* 0x0003e600091a1008 */
[----:B------:R-:W-:Y:S02]  /*56660*/  ISETP.NE.U32.AND P2, PT, R5, RZ, PT ;  /* 0x000000ff0500720c */ /* 0x000fe40003f45070 */
[----:B------:R-:W-:Y:S02]  /*56670*/  LOP3.LUT R5, R13, 0xe, RZ, 0xfc, !PT ;  /* 0x0000000e0d057812 */ /* 0x000fe400078efcff */
[----:B-----5:R-:W-:-:S05]  /*56680*/  IADD3 R15, P1, PT, R15, R28, RZ ;  /* 0x0000001c0f0f7210 */ /* 0x020fca0007f3e0ff */
[----:B----4-:R-:W-:Y:S01]  /*56690*/  IMAD.X R16, R16, 0x1, R29, P1 ;  /* 0x0000000110107824 */ /* 0x010fe200008e061d */
[----:B------:R-:W-:Y:S01]  /*566a0*/  ISETP.GE.AND P1, PT, R5, UR10, PT ;  /* 0x0000000a05007c0c */ /* 0x000fe2000bf26270 */
[----:B-1----:R-:W-:-:S03]  /*566b0*/  IMAD.MOV.U32 R6, RZ, RZ, R15 ;  /* 0x000000ffff067224 */ /* 0x002fc600078e000f */
[----:B------:R-:W-:Y:S02]  /*566c0*/  SEL R5, RZ, 0x4, P1 ;  /* 0x00000004ff057807 */ /* 0x000fe40000800000 */
[----:B------:R-:W-:Y:S01]  /*566d0*/  IADD3 R8, P1, PT, R8, R28, RZ ;  /* 0x0000001c08087210 */ /* 0x000fe20007f3e0ff */
[----:B------:R-:W-:Y:S01]  /*566e0*/  IMAD.MOV.U32 R7, RZ, RZ, R16 ;  /* 0x000000ffff077224 */ /* 0x000fe200078e0010 */
[----:B------:R-:W-:-:S03]  /*566f0*/  SEL R5, R5, RZ, !P0 ;  /* 0x000000ff05057207 */ /* 0x000fc60004000000 */
[----:B------:R-:W-:Y:S01]  /*56700*/  IMAD.X R12, R12, 0x1, R29, P1 ;  /* 0x000000010c0c7824 */ /* 0x000fe200008e061d */
[----:B------:R-:W-:Y:S04]  /*56710*/  STL [R1+0xde0], R15 ;  /* 0x000de00f01007387 */ /* 0x000fe80000100800 */
[----:B------:R1:W-:Y:S04]  /*56720*/  LDGSTS.E [R4+-0x7d800], desc[UR8][R6.64], P2 ;  /* 0x8280000006047fae */ /* 0x0003e800091a1008 */
[----:B------:R-:W-:Y:S01]  /*56730*/  STL [R1+0xdc4], R16 ;  /* 0x000dc41001007387 */ /* 0x000fe20000100800 */
[----:B------:R-:W-:-:S02]  /*56740*/  ISETP.NE.U32.AND P2, PT, R5, RZ, PT ;  /* 0x000000ff0500720c */ /* 0x000fc40003f45070 */
[----:B------:R-:W-:Y:S01]  /*56750*/  LOP3.LUT R5, R13, 0x12, RZ, 0xfc, !PT ;  /* 0x000000120d057812 */ /* 0x000fe200078efcff */
[----:B------:R-:W-:Y:S04]  /*56760*/  STL [R1+0xdd0], R8 ;  /* 0x000dd00801007387 */ /* 0x000fe80000100800 */
[----:B------:R4:W-:Y:S01]  /*56770*/  STL [R1+0xdb4], R12 ;  /* 0x000db40c01007387 */ /* 0x0009e20000100800 */
[----:B------:R-:W-:Y:S01]  /*56780*/  ISETP.GE.AND P1, PT, R5, UR10, PT ;  /* 0x0000000a05007c0c */ /* 0x000fe2000bf26270 */
[----:B-1----:R-:W-:Y:S01]  /*56790*/  IMAD.MOV.U32 R7, RZ, RZ, R12 ;  /* 0x000000ffff077224 */ /* 0x002fe200078e000c */
[----:B------:R-:W-:Y:S01]  /*567a0*/  MOV R6, R8 ;  /* 0x0000000800067202 */ /* 0x000fe20000000f00 */
[----:B----4-:R-:W4:Y:S04]  /*567b0*/  LDL.LU R12, [R1+0xd94] ;  /* 0x000d9400010c7983 */ /* 0x010f280000300800 */
[----:B------:R-:W5:Y:S01]  /*567c0*/  LDL.LU R8, [R1+0xdb0] ;  /* 0x000db00001087983 */ /* 0x000f620000300800 */
[----:B------:R-:W-:-:S03]  /*567d0*/  SEL R5, RZ, 0x4, P1 ;  /* 0x00000004ff057807 */ /* 0x000fc60000800000 */
[----:B------:R1:W-:Y:S01]  /*567e0*/  LDGSTS.E [R4+-0x7c800], desc[UR8][R6.64], P2 ;  /* 0x8380000006047fae */ /* 0x0003e200091a1008 */
[----:B---3--:R-:W-:-:S05]  /*567f0*/  IADD3 R10, P1, PT, R10, R28, RZ ;  /* 0x0000001c0a0a7210 */ /* 0x008fca0007f3e0ff */
[----:B--2---:R-:W-:Y:S01]  /*56800*/  IMAD.X R11, R11, 0x1, R29, P1 ;  /* 0x000000010b0b7824 */ /* 0x004fe200008e061d */
[----:B------:R-:W-:Y:S04]  /*56810*/  STL [R1+0xdc0], R10 ;  /* 0x000dc00a01007387 */ /* 0x000fe80000100800 */
[----:B------:R2:W-:Y:S04]  /*56820*/  STL [R1+0xda4], R11 ;  /* 0x000da40b01007387 */ /* 0x0005e80000100800 */
[----:B------:R-:W3:Y:S04]  /*56830*/  LDL.LU R16, [R1+0xd84] ;  /* 0x000d840001107983 */ /* 0x000ee80000300800 */
[----:B------:R-:W3:Y:S01]  /*56840*/  LDL.LU R15, [R1+0xda0] ;  /* 0x000da000010f7983 */ /* 0x000ee20000300800 */
[----:B-1----:R-:W-:-:S02]  /*56850*/  IMAD.MOV.U32 R7, RZ, RZ, R11 ;  /* 0x000000ffff077224 */ /* 0x002fc400078e000b */
[----:B------:R-:W-:Y:S01]  /*56860*/  IMAD.MOV.U32 R6, RZ, RZ, R10 ;  /* 0x000000ffff067224 */ /* 0x000fe200078e000a */
[----:B--2---:R-:W2:Y:S04]  /*56870*/  LDL.LU R11, [R1+0xd74] ;  /* 0x000d7400010b7983 */ /* 0x004ea80000300800 */
[----:B------:R-:W2:Y:S01]  /*56880*/  LDL.LU R10, [R1+0xd90] ;  /* 0x000d9000010a7983 */ /* 0x000ea20000300800 */
        /* <DEDUP_REMOVED lines=12> */
[----:B------:R-:W-:Y:S04]  /*56950*/  STL [R1+0xdb0], R8 ;  /* 0x000db00801007387 */ /* 0x000fe80000100800 */
[----:B------:R4:W-:Y:S01]  /*56960*/  STL [R1+0xd94], R12 ;  /* 0x000d940c01007387 */ /* 0x0009e20000100800 */
[----:B-1----:R-:W-:Y:S02]  /*56970*/  IMAD.MOV.U32 R7, RZ, RZ, R12 ;  /* 0x000000ffff077224 */ /* 0x002fe400078e000c */
[----:B------:R-:W-:Y:S01]  /*56980*/  IMAD.MOV.U32 R6, RZ, RZ, R8 ;  /* 0x000000ffff067224 */ /* 0x000fe200078e0008 */
[----:B------:R-:W-:Y:S01]  /*56990*/  SEL R5, RZ, 0x4, P1 ;  /* 0x00000004ff057807 */ /* 0x000fe20000800000 */
[----:B----4-:R-:W4:Y:S04]  /*569a0*/  LDL.LU R12, [R1+0xd64] ;  /* 0x000d6400010c7983 */ /* 0x010f280000300800 */
[----:B------:R-:W5:Y:S01]  /*569b0*/  LDL.LU R8, [R1+0xd80] ;  /* 0x000d800001087983 */ /* 0x000f620000300800 */
[----:B------:R-:W-:-:S03]  /*569c0*/  SEL R5, R5, RZ, !P0 ;  /* 0x000000ff05057207 */ /* 0x000fc60004000000 */
[----:B------:R1:W-:Y:S01]  /*569d0*/  LDGSTS.E [R4+-0x7a800], desc[UR8][R6.64], P2 ;  /* 0x8580000006047fae */ /* 0x0003e200091a1008 */
[----:B------:R-:W-:Y:S02]  /*569e0*/  ISETP.NE.U32.AND P2, PT, R5, RZ, PT ;  /* 0x000000ff0500720c */ /* 0x000fe40003f45070 */
[----:B------:R-:W-:Y:S02]  /*569f0*/  LOP3.LUT R5, R13, 0x1e, RZ, 0xfc, !PT ;  /* 0x0000001e0d057812 */ /* 0x000fe400078efcff */
[----:B---3--:R-:W-:-:S05]  /*56a00*/  IADD3 R15, P1, PT, R15, R28, RZ ;  /* 0x0000001c0f0f7210 */ /* 0x008fca0007f3e0ff */
[----:B------:R-:W-:Y:S01]  /*56a10*/  IMAD.X R16, R16, 0x1, R29, P1 ;  /* 0x0000000110107824 */ /* 0x000fe200008e061d */
[----:B------:R-:W-:-:S04]  /*56a20*/  ISETP.GE.AND P1, PT, R5, UR10, PT ;  /* 0x0000000a05007c0c */ /* 0x000fc8000bf26270 */
[----:B------:R-:W-:Y:S02]  /*56a30*/  SEL R5, RZ, 0x4, P1 ;  /* 0x00000004ff057807 */ /* 0x000fe40000800000 */
[----:B--2---:R-:W-:Y:S01]  /*56a40*/  IADD3 R10, P1, PT, R10, R28, RZ ;  /* 0x0000001c0a0a7210 */ /* 0x004fe20007f3e0ff */
[----:B-1----:R-:W-:Y:S02]  /*56a50*/  IMAD.MOV.U32 R6, RZ, RZ, R15 ;  /* 0x000000ffff067224 */ /* 0x002fe400078e000f */
[----:B------:R-:W-:Y:S01]  /*56a60*/  IMAD.MOV.U32 R7, RZ, RZ, R16 ;  /* 0x000000ffff077224 */ /* 0x000fe200078e0010 */
[----:B------:R-:W-:Y:S01]  /*56a70*/  IADD3.X R11, PT, PT, R11, R29, RZ, P1, !PT ;  /* 0x0000001d0b0b7210 */ /* 0x000fe20000ffe4ff */
[----:B------:R-:W-:Y:S04]  /*56a80*/  STL [R1+0xda0], R15 ;  /* 0x000da00f01007387 */ /* 0x000fe80000100800 */
[----:B------:R-:W-:Y:S04]  /*56a90*/  STL [R1+0xd84], R16 ;  /* 0x000d841001007387 */ /* 0x000fe80000100800 */
[----:B------:R1:W-:Y:S04]  /*56aa0*/  LDGSTS.E [R4+-0x79800], desc[UR8][R6.64], P2 ;  /* 0x8680000006047fae */ /* 0x0003e800091a1008 */
[----:B------:R-:W-:Y:S04]  /*56ab0*/  STL [R1+0xd90], R10 ;  /* 0x000d900a01007387 */ /* 0x000fe80000100800 */
[----:B------:R2:W-:Y:S01]  /*56ac0*/  STL [R1+0xd74], R11 ;  /* 0x000d740b01007387 */ /* 0x0005e20000100800 */
[----:B-1----:R-:W-:-:S02]  /*56ad0*/  IMAD.MOV.U32 R7, RZ, RZ, R11 ;  /* 0x000000ffff077224 */ /* 0x002fc400078e000b */
[----:B------:R-:W-:Y:S01]  /*56ae0*/  IMAD.MOV.U32 R6, RZ, RZ, R10 ;  /* 0x000000ffff067224 */ /* 0x000fe200078e000a */
[----:B--2---:R-:W2:Y:S04]  /*56af0*/  LDL.LU R11, [R1+0xd54] ;  /* 0x000d5400010b7983 */ /* 0x004ea80000300800 */
        /* <DEDUP_REMOVED lines=12> */
[----:B------:R-:W-:Y:S04]  /*56bc0*/  STL [R1+0xd80], R8 ;  /* 0x000d800801007387 */ /* 0x000fe80000100800 */
[----:B------:R4:W-:Y:S04]  /*56bd0*/  STL [R1+0xd64], R12 ;  /* 0x000d640c01007387 */ /* 0x0009e80000100800 */
[----:B------:R-:W5:Y:S04]  /*56be0*/  LDL.LU R16, [R1+0xd44] ;  /* 0x000d440001107983 */ /* 0x000f680000300800 */
[----:B------:R-:W5:Y:S01]  /*56bf0*/  LDL.LU R15, [R1+0xd60] ;  /* 0x000d6000010f7983 */ /* 0x000f620000300800 */
[----:B------:R-:W-:Y:S01]  /*56c00*/  ISETP.GE.AND P1, PT, R5, UR10, PT ;  /* 0x0000000a05007c0c */ /* 0x000fe2000bf26270 */
[----:B-1----:R-:W-:-:S02]  /*56c10*/  IMAD.MOV.U32 R7, RZ, RZ, R12 ;  /* 0x000000ffff077224 */ /* 0x002fc400078e000c */
[----:B------:R-:W-:Y:S01]  /*56c20*/  IMAD.MOV.U32 R6, RZ, RZ, R8 ;  /* 0x000000ffff067224 */ /* 0x000fe200078e0008 */
[----:B------:R-:W-:Y:S01]  /*56c30*/  SEL R5, RZ, 0x4, P1 ;  /* 0x00000004ff057807 */ /* 0x000fe20000800000 */
[----:B----4-:R-:W4:Y:S04]  /*56c40*/  LDL.LU R12, [R1+0xbf4] ;  /* 0x000bf400010c7983 */ /* 0x010f280000300800 */
[----:B------:R-:W4:Y:S04]  /*56c50*/  LDL.LU R8, [R1+0xd50] ;  /* 0x000d500001087983 */ /* 0x000f280000300800 */
[----:B------:R1:W-:Y:S01]  /*56c60*/  LDGSTS.E [R4+-0x77800], desc[UR8][R6.64], P2 ;  /* 0x8880000006047fae */ /* 0x0003e200091a1008 */
        /* <DEDUP_REMOVED lines=18> */
[----:B------:R-:W-:Y:S01]  /*56d90*/  IMAD.X R16, R16, 0x1, R29, P1 ;  /* 0x0000000110107824 */ /* 0x000fe200008e061d */
[----:B------:R-:W-:Y:S01]  /*56da0*/  ISETP.GE.AND P1, PT, R5, UR10, PT ;  /* 0x0000000a05007c0c */ /* 0x000fe2000bf26270 */
[----:B-1----:R-:W-:-:S03]  /*56db0*/  IMAD.MOV.U32 R6, RZ, RZ, R15 ;  /* 0x000000ffff067224 */ /* 0x002fc600078e000f */
[----:B------:R-:W-:Y:S02]  /*56dc0*/  SEL R5, RZ, 0x4, P1 ;  /* 0x00000004ff057807 */ /* 0x000fe40000800000 */
[----:B------:R-:W-:Y:S02]  /*56dd0*/  MOV R7, R16 ;  /* 0x0000001000077202 */ /* 0x000fe40000000f00 */
[----:B------:R-:W-:Y:S02]  /*56de0*/  SEL R5, R5, RZ, !P0 ;  /* 0x000000ff05057207 */ /* 0x000fe40004000000 */
[----:B----4-:R-:W-:Y:S01]  /*56df0*/  IADD3 R8, P1, PT, R8, R28, RZ ;  /* 0x0000001c08087210 */ /* 0x010fe20007f3e0ff */
[----:B------:R1:W-:Y:S01]  /*56e00*/  LDGSTS.E [R4+-0x75800], desc[UR8][R6.64], P2 ;  /* 0x8a80000006047fae */ /* 0x0003e200091a1008 */
[----:B------:R-:W-:Y:S02]  /*56e10*/  ISETP.NE.U32.AND P2, PT, R5, RZ, PT ;  /* 0x000000ff0500720c */ /* 0x000fe40003f45070 */
[----:B------:R-:W-:Y:S01]  /*56e20*/  LOP3.LUT R5, R13, 0x32, RZ, 0xfc, !PT ;  /* 0x000000320d057812 */ /* 0x000fe200078efcff */
[----:B------:R-:W-:-:S03]  /*56e30*/  IMAD.X R12, R12, 0x1, R29, P1 ;  /* 0x000000010c0c7824 */ /* 0x000fc600008e061d */
[----:B------:R-:W-:-:S04]  /*56e40*/  ISETP.GE.AND P1, PT, R5, UR10, PT ;  /* 0x0000000a05007c0c */ /* 0x000fc8000bf26270 */
[----:B------:R-:W-:Y:S01]  /*56e50*/  SEL R5, RZ, 0x4, P1 ;  /* 0x00000004ff057807 */ /* 0x000fe20000800000 */
[----:B------:R-:W-:Y:S04]  /*56e60*/  STL [R1+0xd60], R15 ;  /* 0x000d600f01007387 */ /* 0x000fe80000100800 */
[----:B------:R-:W-:Y:S01]  /*56e70*/  STL [R1+0xd44], R16 ;  /* 0x000d441001007387 */ /* 0x000fe20000100800 */
[----:B-1----:R-:W-:Y:S02]  /*56e80*/  IMAD.MOV.U32 R6, RZ, RZ, R8 ;  /* 0x000000ffff067224 */ /* 0x002fe400078e0008 */
[----:B------:R-:W-:Y:S01]  /*56e90*/  IMAD.MOV.U32 R7, RZ, RZ, R12 ;  /* 0x000000ffff077224 */ /* 0x000fe200078e000c */
[----:B------:R1:W-:Y:S04]  /*56ea0*/  STL [R1+0xd50], R8 ;  /* 0x000d500801007387 */ /* 0x0003e80000100800 */
[----:B------:R-:W-:Y:S04]  /*56eb0*/  STL [R1+0xbf4], R12 ;  /* 0x000bf40c01007387 */ /* 0x000fe80000100800 */
[----:B------:R-:W4:Y:S04]  /*56ec0*/  LDL.LU R17, [R1+0xc10] ;  /* 0x000c100001117983 */ /* 0x000f280000300800 */
[----:B------:R5:W-:Y:S04]  /*56ed0*/  LDGSTS.E [R4+-0x74800], desc[UR8][R6.64], P2 ;  /* 0x8b80000006047fae */ /* 0x000be800091a1008 */
[----:B-1----:R-:W4:Y:S01]  /*56ee0*/  LDL.LU R8, [R1+0xc14] ;  /* 0x000c140001087983 */ /* 0x002f220000300800 */
[----:B---3--:R-:W-:-:S05]  /*56ef0*/  IADD3 R10, P1, PT, R10, R28, RZ ;  /* 0x0000001c0a0a7210 */ /* 0x008fca0007f3e0ff */
[----:B--2---:R-:W-:Y:S01]  /*56f00*/  IMAD.X R11, R11, 0x1, R29, P1 ;  /* 0x000000010b0b7824 */ /* 0x004fe200008e061d */
[----:B------:R-:W-:Y:S01]  /*56f10*/  STL [R1+0xc04], R10 ;  /* 0x000c040a01007387 */ /* 0x000fe20000100800 */
[----:B-----5:R-:W-:Y:S02]  /*56f20*/  IMAD.MOV.U32 R6, RZ, RZ, R10 ;  /* 0x000000ffff067224 */ /* 0x020fe400078e000a */
[----:B------:R-:W-:Y:S01]  /*56f30*/  IMAD.MOV.U32 R7, RZ, RZ, R11 ;  /* 0x000000ffff077224 */ /* 0x000fe200078e000b */
[----:B------:R1:W-:Y:S04]  /*56f40*/  STL [R1+0xc00], R11 ;  /* 0x000c000b01007387 */ /* 0x0003e80000100800 */
[----:B-1----:R-:W2:Y:S04]  /*56f50*/  LDL.LU R11, [R1+0xc20] ;  /* 0x000c2000010b7983 */ /* 0x002ea80000300800 */
[----:B------:R-:W3:Y:S04]  /*56f60*/  LDL.LU R10, [R1+0xc24] ;  /* 0x000c2400010a7983 */ /* 0x000ee80000300800 */
[----:B------:R-:W5:Y:S04]  /*56f70*/  LDL.LU R16, [R1+0xc30] ;  /* 0x000c300001107983 */ /* 0x000f680000300800 */
        /* <DEDUP_REMOVED lines=9> */
[----:B----4-:R-:W-:-:S05]  /*57010*/  IADD3 R8, P1, PT, R8, R28, RZ ;  /* 0x0000001c08087210 */ /* 0x010fca0007f3e0ff */
[----:B------:R-:W-:Y:S01]  /*57020*/  IMAD.X R17, R17, 0x1, R29, P1 ;  /* 0x0000000111117824 */ /* 0x000fe200008e061d */
[----:B------:R4:W-:Y:S01]  /*57030*/  STL [R1+0xc14], R8 ;  /* 0x000c140801007387 */ /* 0x0009e20000100800 */
[----:B-1----:R-:W-:Y:S02]  /*57040*/  IMAD.MOV.U32 R6, RZ, RZ, R8 ;  /* 0x000000ffff067224 */ /* 0x002fe400078e0008 */
[----:B------:R-:W-:Y:S01]  /*57050*/  IMAD.MOV.U32 R7, RZ, RZ, R17 ;  /* 0x000000ffff077224 */ /* 0x000fe200078e0011 */
[----:B------:R1:W-:Y:S04]  /*57060*/  STL [R1+0xc10], R17 ;  /* 0x000c101101007387 */ /* 0x0003e80000100800 */
[----:B------:R2:W-:Y:S04]  /*57070*/  LDGSTS.E [R4+-0x72800], desc[UR8][R6.64], P2 ;  /* 0x8d80000006047fae */ /* 0x0005e800091a1008 */
[----:B----4-:R-:W4:Y:S04]  /*57080*/  LDL.LU R8, [R1+0xc44] ;  /* 0x000c440001087983 */ /* 0x010f280000300800 */
[----:B-1----:R-:W4:Y:S01]  /*57090*/  LDL.LU R17, [R1+0xc54] ;  /* 0x000c540001117983 */ /* 0x002f220000300800 */
[----:B---3--:R-:W-:-:S02]  /*570a0*/  IADD3 R10, P3, PT, R10, R28, RZ ;  /* 0x0000001c0a0a7210 */ /* 0x008fc40007f7e0ff */
[----:B--2---:R-:W-:-:S03]  /*570b0*/  IADD3 R12, P4, PT, R12, R28, RZ ;  /* 0x0000001c0c0c7210 */ /* 0x004fc60007f9e0ff */
[----:B------:R-:W-:Y:S01]  /*570c0*/  IMAD.X R11, R11, 0x1, R29, P3 ;  /* 0x000000010b0b7824 */ /* 0x000fe200018e061d */
[----:B------:R-:W-:Y:S03]  /*570d0*/  STL [R1+0xc24], R10 ;  /* 0x000c240a01007387 */ /* 0x000fe60000100800 */
[----:B------:R-:W-:Y:S01]  /*570e0*/  IMAD.MOV.U32 R7, RZ, RZ, R11 ;  /* 0x000000ffff077224 */ /* 0x000fe200078e000b */
[----:B------:R1:W-:Y:S04]  /*570f0*/  STL [R1+0xc20], R11 ;  /* 0x000c200b01007387 */ /* 0x0003e80000100800 */
[----:B------:R2:W-:Y:S01]  /*57100*/  STL [R1+0xc34], R12 ;  /* 0x000c340c01007387 */ /* 0x0005e20000100800 */
[----:B-----5:R-:W-:-:S03]  /*57110*/  IADD3.X R16, PT, PT, R16, R29, RZ, P4, !PT ;  /* 0x0000001d10107210 */ /* 0x020fc600027fe4ff */
[----:B-1----:R-:W3:Y:S04]  /*57120*/  LDL.LU R11, [R1+0xc40] ;  /* 0x000c4000010b7983 */ /* 0x002ee80000300800 */
[----:B------:R-:W-:Y:S04]  /*57130*/  STL [R1+0xc30], R16 ;  /* 0x000c301001007387 */ /* 0x000fe80000100800 */
[----:B------:R-:W5:Y:S01]  /*57140*/  LDL.LU R18, [R1+0xc50] ;  /* 0x000c500001127983 */ /* 0x000f620000300800 */
[----:B------:R-:W1:Y:S01]  /*57150*/  S2R R15, SR_TID.X ;  /* 0x00000000000f7919 */ /* 0x000e620000002100 */
[----:B------:R-:W-:-:S04]  /*57160*/  LOP3.LUT R5, R13, 0x3a, RZ, 0xfc, !PT ;  /* 0x0000003a0d057812 */ /* 0x000fc800078efcff */
[----:B------:R-:W-:-:S04]  /*57170*/  ISETP.GE.AND P1, PT, R5, UR10, PT ;  /* 0x0000000a05007c0c */ /* 0x000fc8000bf26270 */
[----:B------:R-:W-:Y:S02]  /*57180*/  SEL R5, RZ, 0x4, P1 ;  /* 0x00000004ff057807 */ /* 0x000fe40000800000 */
[----:B-1----:R-:W-:-:S04]  /*57190*/  SHF.R.U32.HI R15, RZ, 0x8, R15 ;  /* 0x00000008ff0f7819 */ /* 0x002fc8000001160f */
[----:B------:R-:W-:-:S04]  /*571a0*/  SGXT.U32 R15, R15, 0x1 ;  /* 0x000000010f0f781a */ /* 0x000fc80000000000 */
[----:B------:R-:W-:-:S04]  /*571b0*/  LOP3.LUT R15, R15, 0x3e, RZ, 0xfc, !PT ;  /* 0x0000003e0f0f7812 */ /* 0x000fc800078efcff */
[----:B------:R-:W-:Y:S02]  /*571c0*/  ISETP.GE.AND P1, PT, R15, UR10, PT ;  /* 0x0000000a0f007c0c */ /* 0x000fe4000bf26270 */
[----:B------:R-:W1:Y:S01]  /*571d0*/  S2R R15, SR_TID.X ;  /* 0x00000000000f7919 */ /* 0x000e620000002100 */
[----:B------:R-:W-:-:S04]  /*571e0*/  SEL R5, R5, RZ, !P0 ;  /* 0x000000ff05057207 */ /* 0x000fc80004000000 */
[----:B------:R-:W-:Y:S02]  /*571f0*/  ISETP.NE.U32.AND P2, PT, R5, RZ, PT ;  /* 0x000000ff0500720c */ /* 0x000fe40003f45070 */
[----:B------:R-:W-:-:S04]  /*57200*/  SEL R5, RZ, 0x4, P1 ;  /* 0x00000004ff057807 */ /* 0x000fc80000800000 */
[----:B------:R-:W-:Y:S01]  /*57210*/  SEL R5, R5, RZ, !P0 ;  /* 0x000000ff05057207 */ /* 0x000fe20004000000 */
[----:B------:R-:W-:-:S03]  /*57220*/  IMAD.MOV.U32 R6, RZ, RZ, R10 ;  /* 0x000000ffff067224 */ /* 0x000fc600078e000a */
[----:B------:R-:W-:-:S03]  /*57230*/  ISETP.NE.U32.AND P1, PT, R5, RZ, PT ;  /* 0x000000ff0500720c */ /* 0x000fc60003f25070 */
[----:B------:R1:W-:Y:S01]  /*57240*/  LDGSTS.E [R4+-0x71800], desc[UR8][R6.64], P2 ;  /* 0x8e80000006047fae */ /* 0x0003e200091a1008 */
[----:B----4-:R-:W-:Y:S02]  /*57250*/  IADD3 R8, P3, PT, R8, R28, RZ ;  /* 0x0000001c08087210 */ /* 0x010fe40007f7e0ff */
[--C-:B-1----:R-:W-:Y:S02]  /*57260*/  SHF.R.U32.HI R19, RZ, 0x8, R15.reuse ;  /* 0x00000008ff137819 */ /* 0x102fe4000001160f */
[----:B------:R-:W-:Y:S01]  /*57270*/  SHF.R.U32.HI R15, RZ, 0x8, R15 ;  /* 0x00000008ff0f7819 */ /* 0x000fe2000001160f */
[----:B------:R-:W-:Y:S01]  /*57280*/  IMAD.MOV.U32 R6, RZ, RZ, R12 ;  /* 0x000000ffff067224 */ /* 0x000fe200078e000c */
[----:B------:R-:W-:Y:S01]  /*57290*/  SGXT.U32 R19, R19, 0x1 ;  /* 0x000000011313781a */ /* 0x000fe20000000000 */
[----:B------:R-:W-:Y:S01]  /*572a0*/  IMAD.MOV.U32 R7, RZ, RZ, R16 ;  /* 0x000000ffff077224 */ /* 0x000fe200078e0010 */
[----:B------:R-:W-:Y:S02]  /*572b0*/  SGXT.U32 R15, R15, 0x1 ;  /* 0x000000010f0f781a */ /* 0x000fe40000000000 */
[----:B------:R-:W-:-:S02]  /*572c0*/  LOP3.LUT R10, R19, 0x42, RZ, 0xfc, !PT ;  /* 0x00000042130a7812 */ /* 0x000fc400078efcff */
[----:B------:R1:W-:Y:S01]  /*572d0*/  LDGSTS.E [R4+-0x70800], desc[UR8][R6.64], P1 ;  /* 0x8f80000006047fae */ /* 0x0003e200089a1008 */
[----:B--2---:R-:W-:Y:S02]  /*572e0*/  LOP3.LUT R12, R15, 0x46, RZ, 0xfc, !PT ;  /* 0x000000460f0c7812 */ /* 0x004fe400078efcff */
[----:B------:R-:W-:Y:S02]  /*572f0*/  ISETP.GE.AND P1, PT, R10, UR10, PT ;  /* 0x0000000a0a007c0c */ /* 0x000fe4000bf26270 */
[----:B------:R-:W-:Y:S01]  /*57300*/  IADD3 R17, P4, PT, R17, R28, RZ ;  /* 0x0000001c11117210 */ /* 0x000fe20007f9e0ff */
[----:B------:R-:W2:Y:S01]  /*57310*/  LDL.LU R10, [R1+0xc64] ;  /* 0x000c6400010a7983 */ /* 0x000ea20000300800 */
[----:B------:R-:W-:Y:S02]  /*57320*/  SEL R5, RZ, 0x4, P1 ;  /* 0x00000004ff057807 */ /* 0x000fe40000800000 */
[----:B------:R-:W-:Y:S02]  /*57330*/  ISETP.GE.AND P1, PT, R12, UR10, PT ;  /* 0x0000000a0c007c0c */ /* 0x000fe4000bf26270 */
[----:B------:R-:W4:Y:S04]  /*57340*/  LDL.LU R12, [R1+0xc74] ;  /* 0x000c7400010c7983 */ /* 0x000f280000300800 */
[----:B------:R-:W-:Y:S01]  /*57350*/  STL [R1+0xc44], R8 ;  /* 0x000c440801007387 */ /* 0x000fe20000100800 */
[----:B---3--:R-:W-:-:S04]  /*57360*/  IMAD.X R11, R11, 0x1, R29, P3 ;  /* 0x000000010b0b7824 */ /* 0x008fc800018e061d */
[----:B-1----:R-:W-:Y:S01]  /*57370*/  IMAD.MOV.U32 R7, RZ, RZ, R11 ;  /* 0x000000ffff077224 */ /* 0x002fe200078e000b */
[----:B------:R1:W-:Y:S04]  /*57380*/  STL [R1+0xc40], R11 ;  /* 0x000c400b01007387 */ /* 0x0003e80000100800 */
[----:B------:R3:W-:Y:S01]  /*57390*/  STL [R1+0xc54], R17 ;  /* 0x000c541101007387 */ /* 0x0007e20000100800 */
[----:B-----5:R-:W-:-:S03]  /*573a0*/  IMAD.X R18, R18, 0x1, R29, P4 ;  /* 0x0000000112127824 */ /* 0x020fc600020e061d */
[----:B-1----:R-:W5:Y:S04]  /*573b0*/  LDL.LU R11, [R1+0xc60] ;  /* 0x000c6000010b7983 */ /* 0x002f680000300800 */
[----:B------:R-:W-:Y:S04]  /*573c0*/  STL [R1+0xc50], R18 ;  /* 0x000c501201007387 */ /* 0x000fe80000100800 */
        /* <DEDUP_REMOVED lines=10> */
[----:B------:R-:W-:-:S03]  /*57470*/  IMAD.MOV.U32 R6, RZ, RZ, R17 ;  /* 0x000000ffff067224 */ /* 0x000fc600078e0011 */
[----:B------:R-:W-:Y:S01]  /*57480*/  SGXT.U32 R19, R19, 0x1 ;  /* 0x000000011313781a */ /* 0x000fe20000000000 */
[----:B------:R-:W-:-:S03]  /*57490*/  IMAD.MOV.U32 R7, RZ, RZ, R18 ;  /* 0x000000ffff077224 */ /* 0x000fc600078e0012 */
[----:B------:R-:W-:Y:S02]  /*574a0*/  LOP3.LUT R8, R19, 0x4a, RZ, 0xfc, !PT ;  /* 0x0000004a13087812 */ /* 0x000fe400078efcff */
[----:B------:R1:W-:Y:S02]  /*574b0*/  LDGSTS.E [R4+-0x6e800], desc[UR8][R6.64], P1 ;  /* 0x9180000006047fae */ /* 0x0003e400089a1008 */
[----:B------:R-:W-:Y:S02]  /*574c0*/  ISETP.GE.AND P1, PT, R8, UR10, PT ;  /* 0x0000000a08007c0c */ /* 0x000fe4000bf26270 */
[----:B------:R-:W5:Y:S04]  /*574d0*/  LDL.LU R8, [R1+0xc84] ;  /* 0x000c840001087983 */ /* 0x000f680000300800 */
[----:B---3--:R-:W3:Y:S01]  /*574e0*/  LDL.LU R17, [R1+0xc94] ;  /* 0x000c940001117983 */ /* 0x008ee20000300800 */
[----:B--2---:R-:W-:-:S02]  /*574f0*/  IADD3 R10, P3, PT, R10, R28, RZ ;  /* 0x0000001c0a0a7210 */ /* 0x004fc40007f7e0ff */
[----:B----4-:R-:W-:-:S03]  /*57500*/  IADD3 R12, P4, PT, R12, R28, RZ ;  /* 0x0000001c0c0c7210 */ /* 0x010fc60007f9e0ff */
[----:B------:R-:W-:Y:S01]  /*57510*/  STL [R1+0xc64], R10 ;  /* 0x000c640a01007387 */ /* 0x000fe20000100800 */
[----:B-----5:R-:W-:-:S05]  /*57520*/  IADD3.X R11, PT, PT, R11, R29, RZ, P3, !PT ;  /* 0x0000001d0b0b7210 */ /* 0x020fca0001ffe4ff */
[----:B------:R2:W-:Y:S01]  /*57530*/  STL [R1+0xc60], R11 ;  /* 0x000c600b01007387 */ /* 0x0005e20000100800 */
[----:B-1----:R-:W-:-:S03]  /*57540*/  IMAD.MOV.U32 R7, RZ, RZ, R11 ;  /* 0x000000ffff077224 */ /* 0x002fc600078e000b */
[----:B------:R1:W-:Y:S01]  /*57550*/  STL [R1+0xc74], R12 ;  /* 0x000c740c01007387 */ /* 0x0003e20000100800 */
[----:B------:R-:W-:-:S03]  /*57560*/  IMAD.X R16, R16, 0x1, R29, P4 ;  /* 0x0000000110107824 */ /* 0x000fc600020e061d */
[----:B--2---:R-:W2:Y:S04]  /*57570*/  LDL.LU R11, [R1+0xc80] ;  /* 0x000c8000010b7983 */ /* 0x004ea80000300800 */
[----:B------:R-:W-:Y:S04]  /*57580*/  STL [R1+0xc70], R16 ;  /* 0x000c701001007387 */ /* 0x000fe80000100800 */
[----:B------:R-:W4:Y:S01]  /*57590*/  LDL.LU R18, [R1+0xc90] ;  /* 0x000c900001127983 */ /* 0x000f220000300800 */
[----:B------:R-:W-:-:S04]  /*575a0*/  SHF.R.U32.HI R15, RZ, 0x8, R15 ;  /* 0x00000008ff0f7819 */ /* 0x000fc8000001160f */
[----:B------:R-:W-:-:S04]  /*575b0*/  SGXT.U32 R15, R15, 0x1 ;  /* 0x000000010f0f781a */ /* 0x000fc80000000000 */
[----:B------:R-:W-:Y:S02]  /*575c0*/  LOP3.LUT R15, R15, 0x4e, RZ, 0xfc, !PT ;  /* 0x0000004e0f0f7812 */ /* 0x000fe400078efcff */
[----:B------:R-:W-:Y:S02]  /*575d0*/  SEL R5, RZ, 0x4, P1 ;  /* 0x00000004ff057807 */ /* 0x000fe40000800000 */
[----:B------:R-:W-:Y:S02]  /*575e0*/  ISETP.GE.AND P1, PT, R15, UR10, PT ;  /* 0x0000000a0f007c0c */ /* 0x000fe4000bf26270 */
[----:B------:R-:W5:Y:S01]  /*575f0*/  S2R R15, SR_TID.X ;  /* 0x00000000000f7919 */ /* 0x000f620000002100 */
[----:B------:R-:W-:-:S04]  /*57600*/  SEL R5, R5, RZ, !P0 ;  /* 0x000000ff05057207 */ /* 0x000fc80004000000 */
[----:B------:R-:W-:Y:S02]  /*57610*/  ISETP.NE.U32.AND P2, PT, R5, RZ, PT ;  /* 0x000000ff0500720c */ /* 0x000fe40003f45070 */
[----:B------:R-:W-:-:S04]  /*57620*/  SEL R5, RZ, 0x4, P1 ;  /* 0x00000004ff057807 */ /* 0x000fc80000800000 */
[----:B------:R-:W-:Y:S01]  /*57630*/  SEL R5, R5, RZ, !P0 ;  /* 0x000000ff05057207 */ /* 0x000fe20004000000 */
[----:B------:R-:W-:-:S03]  /*57640*/  IMAD.MOV.U32 R6, RZ, RZ, R10 ;  /* 0x000000ffff067224 */ /* 0x000fc600078e000a */
[----:B------:R-:W-:-:S03]  /*57650*/  ISETP.NE.U32.AND P1, PT, R5, RZ, PT ;  /* 0x000000ff0500720c */ /* 0x000fc60003f25070 */
[----:B------:R1:W-:Y:S01]  /*57660*/  LDGSTS.E [R4+-0x6d800], desc[UR8][R6.64], P2 ;  /* 0x9280000006047fae */ /* 0x0003e200091a1008 */
[----:B------:R-:W-:Y:S02]  /*57670*/  IADD3 R8, P3, PT, R8, R28, RZ ;  /* 0x0000001c08087210 */ /* 0x000fe40007f7e0ff */
[--C-:B-----5:R-:W-:Y:S02]  /*57680*/  SHF.R.U32.HI R19, RZ, 0x8, R15.reuse ;  /* 0x00000008ff137819 */ /* 0x120fe4000001160f */
[----:B------:R-:W-:Y:S01]  /*57690*/  SHF.R.U32.HI R15, RZ, 0x8, R15 ;  /* 0x00000008ff0f7819 */ /* 0x000fe2000001160f */
[----:B-1----:R-:W-:Y:S01]  /*576a0*/  IMAD.MOV.U32 R6, RZ, RZ, R12 ;  /* 0x000000ffff067224 */ /* 0x002fe200078e000c */
[----:B------:R-:W-:Y:S01]  /*576b0*/  SGXT.U32 R19, R19, 0x1 ;  /* 0x000000011313781a */ /* 0x000fe20000000000 */
[----:B------:R-:W-:Y:S01]  /*576c0*/  IMAD.MOV.U32 R7, RZ, RZ, R16 ;  /* 0x000000ffff077224 */ /* 0x000fe200078e0010 */
[----:B------:R-:W-:Y:S02]  /*576d0*/  SGXT.U32 R15, R15, 0x1 ;  /* 0x000000010f0f781a */ /* 0x000fe40000000000 */
[----:B------:R-:W-:-:S02]  /*576e0*/  LOP3.LUT R10, R19, 0x52, RZ, 0xfc, !PT ;  /* 0x00000052130a7812 */ /* 0x000fc400078efcff */
[----:B------:R1:W-:Y:S01]  /*576f0*/  LDGSTS.E [R4+-0x6c800], desc[UR8][R6.64], P1 ;  /* 0x9380000006047fae */ /* 0x0003e200089a1008 */
[----:B------:R-:W-:Y:S02]  /*57700*/  LOP3.LUT R12, R15, 0x56, RZ, 0xfc, !PT ;  /* 0x000000560f0c7812 */ /* 0x000fe400078efcff */
[----:B------:R-:W-:Y:S02]  /*57710*/  ISETP.GE.AND P1, PT, R10, UR10, PT ;  /* 0x0000000a0a007c0c */ /* 0x000fe4000bf26270 */
[----:B---3--:R-:W-:Y:S01]  /*57720*/  IADD3 R17, P4, PT, R17, R28, RZ ;  /* 0x0000001c11117210 */ /* 0x008fe20007f9e0ff */
[----:B------:R-:W3:Y:S01]  /*57730*/  LDL.LU R10, [R1+0xca4] ;  /* 0x000ca400010a7983 */ /* 0x000ee20000300800 */
[----:B------:R-:W-:Y:S02]  /*57740*/  SEL R5, RZ, 0x4, P1 ;  /* 0x00000004ff057807 */ /* 0x000fe40000800000 */
[----:B------:R-:W-:Y:S02]  /*57750*/  ISETP.GE.AND P1, PT, R12, UR10, PT ;  /* 0x0000000a0c007c0c */ /* 0x000fe4000bf26270 */
[----:B------:R-:W5:Y:S04]  /*57760*/  LDL.LU R12, [R1+0xcb4] ;  /* 0x000cb400010c7983 */ /* 0x000f680000300800 */
[----:B------:R-:W-:Y:S01]  /*57770*/  STL [R1+0xc84], R8 ;  /* 0x000c840801007387 */ /* 0x000fe20000100800 */
[----:B--2---:R-:W-:-:S02]  /*57780*/  IMAD.X R11, R11, 0x1, R29, P3 ;  /* 0x000000010b0b7824 */ /* 0x004fc400018e061d */
[----:B----4-:R-:W-:Y:S02]  /*57790*/  IMAD.X R18, R18, 0x1, R29, P4 ;  /* 0x0000000112127824 */ /* 0x010fe400020e061d */
[----:B-1----:R-:W-:Y:S01]  /*577a0*/  IMAD.MOV.U32 R7, RZ, RZ, R11 ;  /* 0x000000ffff077224 */ /* 0x002fe200078e000b */
[----:B------:R1:W-:Y:S04]  /*577b0*/  STL [R1+0xc80], R11 ;  /* 0x000c800b01007387 */ /* 0x0003e80000100800 */
[----:B------:R2:W-:Y:S04]  /*577c0*/  STL [R1+0xc94], R17 ;  /* 0x000c941101007387 */ /* 0x0005e80000100800 */
[----:B-1----:R-:W4:Y:S04]  /*577d0*/  LDL.LU R11, [R1+0xca0] ;  /* 0x000ca000010b7983 */ /* 0x002f280000300800 */
[----:B------:R-:W-:Y:S04]  /*577e0*/  STL [R1+0xc90], R18 ;  /* 0x000c901201007387 */ /* 0x000fe80000100800 */
[----:B------:R-:W4:Y:S01]  /*577f0*/  LDL.LU R16, [R1+0xcb0] ;  /* 0x000cb00001107983 */ /* 0x000f220000300800 */
        /* <DEDUP_REMOVED lines=10> */
[----:B------:R-:W-:Y:S02]  /*578a0*/  SGXT.U32 R19, R19, 0x1 ;  /* 0x000000011313781a */ /* 0x000fe40000000000 */
[----:B------:R-:W-:Y:S02]  /*578b0*/  MOV R7, R18 ;  /* 0x0000001200077202 */ /* 0x000fe40000000f00 */
[----:B------:R-:W-:-:S03]  /*578c0*/  LOP3.LUT R8, R19, 0x5a, RZ, 0xfc, !PT ;  /* 0x0000005a13087812 */ /* 0x000fc600078efcff */
[----:B------:R1:W-:Y:S01]  /*578d0*/  LDGSTS.E [R4+-0x6a800], desc[UR8][R6.64], P1 ;  /* 0x9580000006047fae */ /* 0x0003e200089a1008 */
[-C--:B---3--:R-:W-:Y:S02]  /*578e0*/  IADD3 R10, P3, PT, R10, R28.reuse, RZ ;  /* 0x0000001c0a0a7210 */ /* 0x088fe40007f7e0ff */
[----:B------:R-:W-:Y:S02]  /*578f0*/  ISETP.GE.AND P1, PT, R8, UR10, PT ;  /* 0x0000000a08007c0c */ /* 0x000fe4000bf26270 */
[----:B------:R-:W3:Y:S04]  /*57900*/  LDL.LU R8, [R1+0xcc4] ;  /* 0x000cc40001087983 */ /* 0x000ee80000300800 */
[----:B--2---:R-:W2:Y:S01]  /*57910*/  LDL.LU R17, [R1+0xcd4] ;  /* 0x000cd40001117983 */ /* 0x004ea20000300800 */
[----:B-----5:R-:W-:-:S03]  /*57920*/  IADD3 R12, P4, PT, R12, R28, RZ ;  /* 0x0000001c0c0c7210 */ /* 0x020fc60007f9e0ff */
[----:B------:R-:W-:Y:S01]  /*57930*/  STL [R1+0xca4], R10 ;  /* 0x000ca40a01007387 */ /* 0x000fe20000100800 */
[----:B------:R-:W-:Y:S01]  /*57940*/  SHF.R.U32.HI R15, RZ, 0x8, R15 ;  /* 0x00000008ff0f7819 */ /* 0x000fe2000001160f */
[--C-:B----4-:R-:W-:Y:S02]  /*57950*/  IMAD.X R11, R11, 0x1, R29.reuse, P3 ;  /* 0x000000010b0b7824 */ /* 0x110fe400018e061d */
[----:B------:R-:W-:Y:S02]  /*57960*/  IMAD.X R16, R16, 0x1, R29, P4 ;  /* 0x0000000110107824 */ /* 0x000fe400020e061d */
[----:B-1----:R-:W-:Y:S01]  /*57970*/  IMAD.MOV.U32 R7, RZ, RZ, R11 ;  /* 0x000000ffff077224 */ /* 0x002fe200078e000b */
[----:B------:R1:W-:Y:S04]  /*57980*/  STL [R1+0xca0], R11 ;  /* 0x000ca00b01007387 */ /* 0x0003e80000100800 */
[----:B------:R4:W-:Y:S04]  /*57990*/  STL [R1+0xcb4], R12 ;  /* 0x000cb40c01007387 */ /* 0x0009e80000100800 */
[----:B-1----:R-:W5:Y:S04]  /*579a0*/  LDL.LU R11, [R1+0xcc0] ;  /* 0x000cc000010b7983 */ /* 0x002f680000300800 */
[----:B------:R1:W-:Y:S04]  /*579b0*/  STL [R1+0xcb0], R16 ;  /* 0x000cb01001007387 */ /* 0x0003e80000100800 */
[----:B------:R-:W5:Y:S01]  /*579c0*/  LDL.LU R18, [R1+0xcd0] ;  /* 0x000cd00001127983 */ /* 0x000f620000300800 */
[----:B------:R-:W-:-:S04]  /*579d0*/  SGXT.U32 R15, R15, 0x1 ;  /* 0x000000010f0f781a */ /* 0x000fc80000000000 */
[----:B------:R-:W-:Y:S02]  /*579e0*/  LOP3.LUT R15, R15, 0x5e, RZ, 0xfc, !PT ;  /* 0x0000005e0f0f7812 */ /* 0x000fe400078efcff */
[----:B------:R-:W-:Y:S02]  /*579f0*/  SEL R5, RZ, 0x4, P1 ;  /* 0x00000004ff057807 */ /* 0x000fe40000800000 */
        /* <DEDUP_REMOVED lines=9> */
[--C-:B-1----:R-:W-:Y:S02]  /*57a90*/  SHF.R.U32.HI R19, RZ, 0x8, R15.reuse ;  /* 0x00000008ff137819 */ /* 0x102fe4000001160f */
[----:B------:R-:W-:Y:S01]  /*57aa0*/  SHF.R.U32.HI R15, RZ, 0x8, R15 ;  /* 0x00000008ff0f7819 */ /* 0x000fe2000001160f */
[----:B------:R-:W-:Y:S01]  /*57ab0*/  IMAD.MOV.U32 R6, RZ, RZ, R12 ;  /* 0x000000ffff067224 */ /* 0x000fe200078e000c */
[----:B------:R-:W-:Y:S01]  /*57ac0*/  SGXT.U32 R19, R19, 0x1 ;  /* 0x000000011313781a */ /* 0x000fe20000000000 */
[----:B------:R-:W-:Y:S01]  /*57ad0*/  IMAD.MOV.U32 R7, RZ, RZ, R16 ;  /* 0x000000ffff077224 */ /* 0x000fe200078e0010 */
[----:B------:R-:W-:Y:S02]  /*57ae0*/  SGXT.U32 R15, R15, 0x1 ;  /* 0x000000010f0f781a */ /* 0x000fe40000000000 */
[----:B---3--:R-:W-:-:S02]  /*57af0*/  IADD3 R8, P3, PT, R8, R28, RZ ;  /* 0x0000001c08087210 */ /* 0x008fc40007f7e0ff */
[----:B------:R-:W-:Y:S02]  /*57b00*/  LOP3.LUT R10, R19, 0x62, RZ, 0xfc, !PT ;  /* 0x00000062130a7812 */ /* 0x000fe400078efcff */
[----:B--2---:R-:W-:Y:S01]  /*57b10*/  IADD3 R17, P4, PT, R17, R28, RZ ;  /* 0x0000001c11117210 */ /* 0x004fe20007f9e0ff */
[----:B------:R1:W-:Y:S04]  /*57b20*/  LDGSTS.E [R4+-0x68800], desc[UR8][R6.64], P1 ;  /* 0x9780000006047fae */ /* 0x0003e800089a1008 */
[----:B----4-:R-:W2:Y:S01]  /*57b30*/  LDL.LU R12, [R1+0xce4] ;  /* 0x000ce400010c7983 */ /* 0x010ea20000300800 */
[----:B------:R-:W-:Y:S02]  /*57b40*/  ISETP.GE.AND P1, PT, R10, UR10, PT ;  /* 0x0000000a0a007c0c */ /* 0x000fe4000bf26270 */
[----:B------:R-:W-:-:S02]  /*57b50*/  LOP3.LUT R10, R15, 0x66, RZ, 0xfc, !PT ;  /* 0x000000660f0a7812 */ /* 0x000fc400078efcff */
[----:B------:R-:W-:Y:S02]  /*57b60*/  SEL R5, RZ, 0x4, P1 ;  /* 0x00000004ff057807 */ /* 0x000fe40000800000 */
[----:B------:R-:W-:Y:S02]  /*57b70*/  ISETP.GE.AND P1, PT, R10, UR10, PT ;  /* 0x0000000a0a007c0c */ /* 0x000fe4000bf26270 */
[----:B------:R-:W3:Y:S04]  /*57b80*/  LDL.LU R10, [R1+0xcf4] ;  /* 0x000cf400010a7983 */ /* 0x000ee80000300800 */
[----:B------:R-:W-:Y:S01]  /*57b90*/  STL [R1+0xcc4], R8 ;  /* 0x000cc40801007387 */ /* 0x000fe20000100800 */
[--C-:B-----5:R-:W-:Y:S02]  /*57ba0*/  IMAD.X R11, R11, 0x1, R29.reuse, P3 ;  /* 0x000000010b0b7824 */ /* 0x120fe400018e061d */
[----:B------:R-:W-:-:S03]  /*57bb0*/  IMAD.X R18, R18, 0x1, R29, P4 ;  /* 0x0000000112127824 */ /* 0x000fc600020e061d */
[----:B------:R4:W-:Y:S04]  /*57bc0*/  STL [R1+0xcc0], R11 ;  /* 0x000cc00b01007387 */ /* 0x0009e80000100800 */
[----:B------:R-:W-:Y:S04]  /*57bd0*/  STL [R1+0xcd4], R17 ;  /* 0x000cd41101007387 */ /* 0x000fe80000100800 */
[----:B------:R-:W5:Y:S01]  /*57be0*/  LDL.LU R16, [R1+0xce0] ;  /* 0x000ce00001107983 */ /* 0x000f620000300800 */
[----:B-1----:R-:W-:-:S03]  /*57bf0*/  IMAD.MOV.U32 R7, RZ, RZ, R11 ;  /* 0x000000ffff077224 */ /* 0x002fc600078e000b */
[----:B------:R-:W-:Y:S04]  /*57c00*/  STL [R1+0xcd0], R18 ;  /* 0x000cd01201007387 */ /* 0x000fe80000100800 */
        /* <DEDUP_REMOVED lines=10> */
[----:B------:R-:W-:Y:S02]  /*57cb0*/  SHF.R.U32.HI R15, RZ, 0x8, R15 ;  /* 0x00000008ff0f7819 */ /* 0x000fe4000001160f */
[----:B------:R-:W-:Y:S02]  /*57cc0*/  MOV R6, R17 ;  /* 0x0000001100067202 */ /* 0x000fe40000000f00 */
[----:B------:R-:W-:Y:S01]  /*57cd0*/  SGXT.U32 R19, R19, 0x1 ;  /* 0x000000011313781a */ /* 0x000fe20000000000 */
[----:B------:R-:W-:Y:S01]  /*57ce0*/  IMAD.MOV.U32 R7, RZ, RZ, R18 ;  /* 0x000000ffff077224 */ /* 0x000fe200078e0012 */
[----:B------:R-:W-:-:S02]  /*57cf0*/  SGXT.U32 R15, R15, 0x1 ;  /* 0x000000010f0f781a */ /* 0x000fc40000000000 */
[----:B------:R-:W-:Y:S02]  /*57d00*/  LOP3.LUT R8, R19, 0x6a, RZ, 0xfc, !PT ;  /* 0x0000006a13087812 */ /* 0x000fe400078efcff */
[-C--:B--2---:R-:W-:Y:S01]  /*57d10*/  IADD3 R12, P3, PT, R12, R28.reuse, RZ ;  /* 0x0000001c0c0c7210 */ /* 0x084fe20007f7e0ff */
[----:B------:R1:W-:Y:S01]  /*57d20*/  LDGSTS.E [R4+-0x66800], desc[UR8][R6.64], P1 ;  /* 0x9980000006047fae */ /* 0x0003e200089a1008 */
[----:B------:R-:W-:Y:S02]  /*57d30*/  LOP3.LUT R15, R15, 0x6e, RZ, 0xfc, !PT ;  /* 0x0000006e0f0f7812 */ /* 0x000fe400078efcff */
[----:B------:R-:W-:Y:S02]  /*57d40*/  ISETP.GE.AND P1, PT, R8, UR10, PT ;  /* 0x0000000a08007c0c */ /* 0x000fe4000bf26270 */
[----:B------:R-:W2:Y:S01]  /*57d50*/  LDL.LU R8, [R1+0xd04] ;  /* 0x000d040001087983 */ /* 0x000ea20000300800 */
[----:B---3--:R-:W-:Y:S02]  /*57d60*/  IADD3 R10, P4, PT, R10, R28, RZ ;  /* 0x0000001c0a0a7210 */ /* 0x008fe40007f9e0ff */
[----:B------:R-:W-:-:S02]  /*57d70*/  SEL R5, RZ, 0x4, P1 ;  /* 0x00000004ff057807 */ /* 0x000fc40000800000 */
[----:B------:R-:W-:Y:S02]  /*57d80*/  ISETP.GE.AND P1, PT, R15, UR10, PT ;  /* 0x0000000a0f007c0c */ /* 0x000fe4000bf26270 */
[----:B------:R-:W3:Y:S04]  /*57d90*/  LDL.LU R15, [R1+0xd14] ;  /* 0x000d1400010f7983 */ /* 0x000ee80000300800 */
[----:B------:R4:W-:Y:S01]  /*57da0*/  STL [R1+0xce4], R12 ;  /* 0x000ce40c01007387 */ /* 0x0009e20000100800 */
[----:B-1----:R-:W-:Y:S02]  /*57db0*/  IMAD.MOV.U32 R6, RZ, RZ, R12 ;  /* 0x000000ffff067224 */ /* 0x002fe400078e000c */
[----:B-----5:R-:W-:-:S05]  /*57dc0*/  IMAD.X R16, R16, 0x1, R29, P3 ;  /* 0x0000000110107824 */ /* 0x020fca00018e061d */
[----:B------:R1:W-:Y:S04]  /*57dd0*/  STL [R1+0xce0], R16 ;  /* 0x000ce01001007387 */ /* 0x0003e80000100800 */
[----:B------:R-:W-:Y:S01]  /*57de0*/  STL [R1+0xcf4], R10 ;  /* 0x000cf40a01007387 */ /* 0x000fe20000100800 */
[----:B----4-:R-:W-:-:S03]  /*57df0*/  IMAD.X R11, R11, 0x1, R29, P4 ;  /* 0x000000010b0b7824 */ /* 0x010fc600020e061d */
[----:B------:R-:W4:Y:S01]  /*57e00*/  LDL.LU R12, [R1+0xd00] ;  /* 0x000d0000010c7983 */ /* 0x000f220000300800 */
[----:B------:R-:W-:-:S03]  /*57e10*/  IMAD.MOV.U32 R7, RZ, RZ, R16 ;  /* 0x000000ffff077224 */ /* 0x000fc600078e0010 */
[----:B------:R5:W-:Y:S04]  /*57e20*/  STL [R1+0xcf0], R11 ;  /* 0x000cf00b01007387 */ /* 0x000be80000100800 */
[----:B-1----:R-:W4:Y:S01]  /*57e30*/  LDL.LU R16, [R1+0xd10] ;  /* 0x000d100001107983 */ /* 0x002f220000300800 */
[----:B------:R-:W1:Y:S01]  /*57e40*/  S2R R19, SR_TID.X ;  /* 0x0000000000137919 */ /* 0x000e620000002100 */
[----:B------:R-:W-:-:S04]  /*57e50*/  SEL R5, R5, RZ, !P0 ;  /* 0x000000ff05057207 */ /* 0x000fc80004000000 */
[----:B------:R-:W-:Y:S02]  /*57e60*/  ISETP.NE.U32.AND P2, PT, R5, RZ, PT ;  /* 0x000000ff0500720c */ /* 0x000fe40003f45070 */
[----:B------:R-:W-:-:S04]  /*57e70*/  SEL R5, RZ, 0x4, P1 ;  /* 0x00000004ff057807 */ /* 0x000fc80000800000 */
[----:B------:R-:W-:-:S04]  /*57e80*/  SEL R5, R5, RZ, !P0 ;  /* 0x000000ff05057207 */ /* 0x000fc80004000000 */
[----:B------:R-:W-:-:S03]  /*57e90*/  ISETP.NE.U32.AND P1, PT, R5, RZ, PT ;  /* 0x000000ff0500720c */ /* 0x000fc60003f25070 */
[----:B------:R1:W-:Y:S02]  /*57ea0*/  LDGSTS.E [R4+-0x65800], desc[UR8][R6.64], P2 ;  /* 0x9a80000006047fae */ /* 0x0003e400091a1008 */
[----:B-1----:R-:W-:Y:S01]  /*57eb0*/  SHF.R.U32.HI R19, RZ, 0x8, R19 ;  /* 0x00000008ff137819 */ /* 0x002fe20000011613 */
[----:B------:R-:W-:Y:S02]  /*57ec0*/  IMAD.MOV.U32 R6, RZ, RZ, R10 ;  /* 0x000000ffff067224 */ /* 0x000fe400078e000a */
[----:B------:R-:W-:Y:S01]  /*57ed0*/  IMAD.MOV.U32 R7, RZ, RZ, R11 ;  /* 0x000000ffff077224 */ /* 0x000fe200078e000b */
[----:B------:R-:W-:Y:S01]  /*57ee0*/  SGXT.U32 R19, R19, 0x1 ;  /* 0x000000011313781a */ /* 0x000fe20000000000 */
[----:B-----5:R-:W5:Y:S04]  /*57ef0*/  LDL.LU R11, [R1+0xd24] ;  /* 0x000d2400010b7983 */ /* 0x020f680000300800 */
        /* <DEDUP_REMOVED lines=10> */
[----:B------:R-:W-:Y:S01]  /*57fa0*/  SHF.R.U32.HI R19, RZ, 0x8, R14 ;  /* 0x00000008ff137819 */ /* 0x000fe2000001160e */
[--C-:B----4-:R-:W-:Y:S02]  /*57fb0*/  IMAD.X R12, R12, 0x1, R29.reuse, P3 ;  /* 0x000000010c0c7824 */ /* 0x110fe400018e061d */
[----:B------:R-:W-:-:S03]  /*57fc0*/  IMAD.X R16, R16, 0x1, R29, P4 ;  /* 0x0000000110107824 */ /* 0x000fc600020e061d */
[----:B------:R3:W-:Y:S04]  /*57fd0*/  STL [R1+0xd00], R12 ;  /* 0x000d000c01007387 */ /* 0x0007e80000100800 */
[----:B------:R4:W-:Y:S04]  /*57fe0*/  STL [R1+0xd14], R15 ;  /* 0x000d140f01007387 */ /* 0x0009e80000100800 */
[----:B------:R-:W2:Y:S01]  /*57ff0*/  LDL.LU R14, [R1+0xd20] ;  /* 0x000d2000010e7983 */ /* 0x000ea20000300800 */
[----:B-1----:R-:W-:-:S03]  /*58000*/  MOV R7, R12 ;  /* 0x0000000c00077202 */ /* 0x002fc60000000f00 */
[----:B------:R-:W-:Y:S04]  /*58010*/  STL [R1+0xd10], R16 ;  /* 0x000d101001007387 */ /* 0x000fe80000100800 */
[----:B---3--:R-:W3:Y:S01]  /*58020*/  LDL.LU R12, [R1+0xd30] ;  /* 0x000d3000010c7983 */ /* 0x008ee20000300800 */
        /* <DEDUP_REMOVED lines=8> */
[----:B------:R-:W-:Y:S01]  /*580b0*/  LOP3.LUT R8, R19, 0x7a, RZ, 0xfc, !PT ;  /* 0x0000007a13087812 */ /* 0x000fe200078efcff */
[----:B-1----:R-:W-:Y:S02]  /*580c0*/  IMAD.MOV.U32 R6, RZ, RZ, R15 ;  /* 0x000000ffff067224 */ /* 0x002fe400078e000f */
[----:B------:R-:W-:Y:S01]  /*580d0*/  IMAD.MOV.U32 R7, RZ, RZ, R16 ;  /* 0x000000ffff077224 */ /* 0x000fe200078e0010 */
[----:B----4-:R-:W1:Y:S04]  /*580e0*/  S2R R15, SR_TID.X ;  /* 0x00000000000f7919 */ /* 0x010e680000002100 */
[----:B------:R4:W-:Y:S01]  /*580f0*/  LDGSTS.E [R4+-0x62800], desc[UR8][R6.64], P1 ;  /* 0x9d80000006047fae */ /* 0x0009e200089a1008 */
[----:B------:R-:W-:-:S02]  /*58100*/  ISETP.GE.AND P1, PT, R8, UR10, PT ;  /* 0x0000000a08007c0c */ /* 0x000fc4000bf26270 */
[----:B------:R-:W-:Y:S02]  /*58110*/  LOP3.LUT R13, R13, 0x7e, RZ, 0xfc, !PT ;  /* 0x0000007e0d0d7812 */ /* 0x000fe400078efcff */
[-C--:B-----5:R-:W-:Y:S01]  /*58120*/  IADD3 R11, P3, PT, R11, R28.reuse, RZ ;  /* 0x0000001c0b0b7210 */ /* 0x0a0fe20007f7e0ff */
[----:B------:R-:W5:Y:S01]  /*58130*/  LDL.LU R8, [R1+0xd3c] ;  /* 0x000d3c0001087983 */ /* 0x000f620000300800 */
[----:B------:R-:W-:Y:S02]  /*58140*/  SEL R5, RZ, 0x4, P1 ;  /* 0x00000004ff057807 */ /* 0x000fe40000800000 */
[----:B------:R-:W-:Y:S02]  /*58150*/  ISETP.GE.AND P1, PT, R13, UR10, PT ;  /* 0x0000000a0d007c0c */ /* 0x000fe4000bf26270 */
[----:B--2---:R-:W-:Y:S01]  /*58160*/  IADD3 R10, P4, PT, R10, R28, RZ ;  /* 0x0000001c0a0a7210 */ /* 0x004fe20007f9e0ff */
[----:B------:R-:W2:Y:S01]  /*58170*/  LDL.LU R13, [R1+0xbec] ;  /* 0x000bec00010d7983 */ /* 0x000ea20000300800 */
[----:B------:R-:W-:-:S04]  /*58180*/  SEL R5, R5, RZ, !P0 ;  /* 0x000000ff05057207 */ /* 0x000fc80004000000 */
[----:B------:R-:W-:Y:S02]  /*58190*/  ISETP.NE.U32.AND P2, PT, R5, RZ, PT ;  /* 0x000000ff0500720c */ /* 0x000fe40003f45070 */
[----:B------:R-:W-:Y:S01]  /*581a0*/  SEL R5, RZ, 0x4, P1 ;  /* 0x00000004ff057807 */ /* 0x000fe20000800000 */
[----:B------:R1:W-:Y:S03]  /*581b0*/  STL [R1+0xd24], R11 ;  /* 0x000d240b01007387 */ /* 0x0003e60000100800 */
[----:B------:R-:W-:Y:S01]  /*581c0*/  SEL R5, R5, RZ, !P0 ;  /* 0x000000ff05057207 */ /* 0x000fe20004000000 */
[----:B----4-:R-:W-:-:S03]  /*581d0*/  IMAD.MOV.U32 R6, RZ, RZ, R11 ;  /* 0x000000ffff067224 */ /* 0x010fc600078e000b */
[----:B------:R-:W-:Y:S01]  /*581e0*/  ISETP.NE.U32.AND P1, PT, R5, RZ, PT ;  /* 0x000000ff0500720c */ /* 0x000fe20003f25070 */
[----:B------:R-:W-:-:S05]  /*581f0*/  IMAD.X R14, R14, 0x1, R29, P3 ;  /* 0x000000010e0e7824 */ /* 0x000fca00018e061d */
[----:B------:R4:W-:Y:S01]  /*58200*/  STL [R1+0xd20], R14 ;  /* 0x000d200e01007387 */ /* 0x0009e20000100800 */
[----:B---3--:R-:W-:-:S03]  /*58210*/  IMAD.X R12, R12, 0x1, R29, P4 ;  /* 0x000000010c0c7824 */ /* 0x008fc600020e061d */
[----:B------:R-:W-:Y:S01]  /*58220*/  STL [R1+0xd34], R10 ;  /* 0x000d340a01007387 */ /* 0x000fe20000100800 */
[----:B------:R-:W-:-:S03]  /*58230*/  IMAD.MOV.U32 R7, RZ, RZ, R14 ;  /* 0x000000ffff077224 */ /* 0x000fc600078e000e */
[----:B-1----:R-:W3:Y:S04]  /*58240*/  LDL.LU R11, [R1+0xd38] ;  /* 0x000d3800010b7983 */ /* 0x002ee80000300800 */
[----:B------:R1:W-:Y:S04]  /*58250*/  STL [R1+0xd30], R12 ;  /* 0x000d300c01007387 */ /* 0x0003e80000100800 */
[----:B----4-:R-:W4:Y:S04]  /*58260*/  LDL.LU R14, [R1+0xbe8] ;  /* 0x000be800010e7983 */ /* 0x010f280000300800 */
[----:B------:R1:W-:Y:S02]  /*58270*/  LDGSTS.E [R4+-0x61800], desc[UR8][R6.64], P2 ;  /* 0x9e80000006047fae */ /* 0x0003e400091a1008 */
[----:B-1----:R-:W-:-:S02]  /*58280*/  IMAD.MOV.U32 R7, RZ, RZ, R12 ;  /* 0x000000ffff077224 */ /* 0x002fc400078e000c */
[----:B------:R-:W-:Y:S01]  /*58290*/  IMAD.MOV.U32 R6, RZ, RZ, R10 ;  /* 0x000000ffff067224 */ /* 0x000fe200078e000a */
[----:B------:R-:W-:Y:S02]  /*582a0*/  LOP3.LUT R12, R15, 0x7f, RZ, 0xc0, !PT ;  /* 0x0000007f0f0c7812 */ /* 0x000fe400078ec0ff */
[----:B------:R-:W4:Y:S04]  /*582b0*/  LDL.LU R15, [R1+0x804] ;  /* 0x00080400010f7983 */ /* 0x000f280000300800 */
[----:B------:R-:W4:Y:S04]  /*582c0*/  LDL.LU R10, [R1+0x808] ;  /* 0x00080800010a7983 */ /* 0x000f280000300800 */
[----:B------:R1:W-:Y:S01]  /*582d0*/  LDGSTS.E [R4+-0x60800], desc[UR8][R6.64], P1 ;  /* 0x9f80000006047fae */ /* 0x0003e200089a1008 */
[----:B------:R-:W-:-:S03]  /*582e0*/  ISETP.GE.AND P1, PT, R12, UR10, PT ;  /* 0x0000000a0c007c0c */ /* 0x000fc6000bf26270 */
[----:B------:R-:W4:Y:S04]  /*582f0*/  LDL.LU R16, [R1+0x814] ;  /* 0x0008140001107983 */ /* 0x000f280000300800 */
[----:B------:R-:W4:Y:S01]  /*58300*/  LDL.LU R12, [R1+0x818] ;  /* 0x00081800010c7983 */ /* 0x000f220000300800 */
[----:B------:R-:W2:Y:S01]  /*58310*/  S2R R19, SR_TID.X ;  /* 0x0000000000137919 */ /* 0x000ea20000002100 */
[----:B------:R-:W-:Y:S02]  /*58320*/  LEA R5, R9, UR5, 0x12 ;  /* 0x0000000509057c11 */ /* 0x000fe4000f8e90ff */
[----:B------:R-:W0:Y:S01]  /*58330*/  LDGDEPBAR ;  /* 0x00000000000079af */ /* 0x000e220000000000 */
[----:B-1----:R-:W-:-:S04]  /*58340*/  SEL R4, RZ, 0x4, P1 ;  /* 0x00000004ff047807 */ /* 0x002fc80000800000 */
[----:B------:R-:W-:Y:S02]  /*58350*/  SEL R4, R4, RZ, !P0 ;  /* 0x000000ff04047207 */ /* 0x000fe40004000000 */
[-C--:B-----5:R-:W-:Y:S02]  /*58360*/  IADD3 R8, P1, PT, R8, R3.reuse, RZ ;  /* 0x0000000308087210 */ /* 0x0a0fe40007f3e0ff */
[----:B--2---:R-:W-:Y:S02]  /*58370*/  IADD3 R13, P2, PT, R13, R3, RZ ;  /* 0x000000030d0d7210 */ /* 0x004fe40007f5e0ff */
[----:B------:R-:W-:Y:S01]  /*58380*/  ISETP.NE.U32.AND P0, PT, R4, RZ, PT ;  /* 0x000000ff0400720c */ /* 0x000fe20003f05070 */
[----:B------:R1:W-:Y:S01]  /*58390*/  STL [R1+0xd3c], R8 ;  /* 0x000d3c0801007387 */ /* 0x0003e20000100800 */
[C---:B------:R-:W-:Y:S02]  /*583a0*/  LOP3.LUT R17, R19.reuse, 0x1ff, RZ, 0xc0, !PT ;  /* 0x000001ff13117812 */ /* 0x040fe400078ec0ff */
[----:B------:R-:W-:-:S03]  /*583b0*/  LOP3.LUT R18, R19, 0x180, RZ, 0xc0, !PT ;  /* 0x0000018013127812 */ /* 0x000fc600078ec0ff */
[----:B------:R-:W-:Y:S01]  /*583c0*/  IMAD.SHL.U32 R17, R17, 0x4, RZ ;  /* 0x0000000411117824 */ /* 0x000fe200078e00ff */
[----:B------:R-:W-:-:S04]  /*583d0*/  SHF.R.U32.HI R18, RZ, 0x3, R18 ;  /* 0x00000003ff127819 */ /* 0x000fc80000011612 */
[----:B------:R-:W-:Y:S01]  /*583e0*/  LOP3.LUT R17, R17, R18, RZ, 0x3c, !PT ;  /* 0x0000001211117212 */ /* 0x000fe200078e3cff */
[----:B------:R-:W-:Y:S01]  /*583f0*/  STL [R1+0xbec], R13 ;  /* 0x000bec0d01007387 */ /* 0x000fe20000100800 */
[----:B------:R-:W-:-:S03]  /*58400*/  IMAD.MOV.U32 R6, RZ, RZ, R8 ;  /* 0x000000ffff067224 */ /* 0x000fc600078e0008 */
[----:B------:R-:W-:Y:S02]  /*58410*/  IMAD.IADD R4, R17, 0x1, R5 ;  /* 0x0000000111047824 */ /* 0x000fe400078e0205 */
[----:B---3--:R-:W-:Y:S01]  /*58420*/  IMAD.X R11, R11, 0x1, R2, P1 ;  /* 0x000000010b0b7824 */ /* 0x008fe200008e0602 */
[----:B----4-:R-:W-:-:S03]  /*58430*/  IADD3.X R14, PT, PT, R14, R2, RZ, P2, !PT ;  /* 0x000000020e0e7210 */ /* 0x010fc600017fe4ff */
[----:B------:R-:W-:Y:S01]  /*58440*/  IMAD.MOV.U32 R7, RZ, RZ, R11 ;  /* 0x000000ffff077224 */ /* 0x000fe200078e000b */
[----:B------:R2:W-:Y:S04]  /*58450*/  STL [R1+0xd38], R11 ;  /* 0x000d380b01007387 */ /* 0x0005e80000100800 */
[----:B------:R3:W-:Y:S04]  /*58460*/  STL [R1+0xbe8], R14 ;  /* 0x000be80e01007387 */ /* 0x0007e80000100800 */
[----:B-1----:R-:W4:Y:S04]  /*58470*/  LDL.LU R8, [R1+0x828] ;  /* 0x0008280001087983 */ /* 0x002f280000300800 */
[----:B------:R1:W-:Y:S04]  /*58480*/  LDGSTS.E [R4], desc[UR8][R6.64], P0 ;  /* 0x0000000006047fae */ /* 0x0003e800081a1008 */
[----:B--2---:R-:W2:Y:S01]  /*58490*/  LDL.LU R11, [R1+0x838] ;  /* 0x00083800010b7983 */ /* 0x004ea20000300800 */
[----:B------:R-:W-:Y:S01]  /*584a0*/  IADD3 R10, P1, PT, R10, R3, RZ ;  /* 0x000000030a0a7210 */ /* 0x000fe20007f3e0ff */
[----:B-1----:R-:W-:-:S02]  /*584b0*/  IMAD.MOV.U32 R6, RZ, RZ, R13 ;  /* 0x000000ffff067224 */ /* 0x002fc400078e000d */
[----:B------:R-:W-:Y:S01]  /*584c0*/  IMAD.MOV.U32 R7, RZ, RZ, R14 ;  /* 0x000000ffff077224 */ /* 0x000fe200078e000e */
[----:B------:R-:W5:Y:S01]  /*584d0*/  LDL.LU R13, [R1+0x824] ;  /* 0x00082400010d7983 */ /* 0x000f620000300800 */
[----:B------:R-:W-:Y:S01]  /*584e0*/  IADD3 R12, P2, PT, R12, R3, RZ ;  /* 0x000000030c0c7210 */ /* 0x000fe20007f5e0ff */
[--C-:B------:R-:W-:Y:S02]  /*584f0*/  IMAD.X R15, R15, 0x1, R2.reuse, P1 ;  /* 0x000000010f0f7824 */ /* 0x100fe400008e0602 */
[----:B---3--:R-:W3:Y:S04]  /*58500*/  LDL.LU R14, [R1+0x834] ;  /* 0x00083400010e7983 */ /* 0x008ee80000300800 */
[----:B------:R1:W-:Y:S04]  /*58510*/  LDGSTS.E [R4+0x1000], desc[UR8][R6.64], P0 ;  /* 0x0100000006047fae */ /* 0x0003e800081a1008 */
[----:B------:R1:W-:Y:S01]  /*58520*/  STL [R1+0x808], R10 ;  /* 0x0008080a01007387 */ /* 0x0003e20000100800 */
[----:B------:R-:W-:-:S03]  /*58530*/  IMAD.X R16, R16, 0x1, R2, P2 ;  /* 0x0000000110107824 */ /* 0x000fc600010e0602 */
[----:B------:R1:W-:Y:S04]  /*58540*/  STL [R1+0x804], R15 ;  /* 0x0008040f01007387 */ /* 0x0003e80000100800 */
[----:B------:R1:W-:Y:S02]  /*58550*/  STL [R1+0x818], R12 ;  /* 0x0008180c01007387 */ /* 0x0003e40000100800 */
[----:B-1----:R-:W-:Y:S02]  /*58560*/  IMAD.MOV.U32 R6, RZ, RZ, R10 ;  /* 0x000000ffff067224 */ /* 0x002fe400078e000a */
[----:B------:R-:W-:Y:S01]  /*58570*/  IMAD.MOV.U32 R7, RZ, RZ, R15 ;  /* 0x000000ffff077224 */ /* 0x000fe200078e000f */
[----:B------:R-:W3:Y:S04]  /*58580*/  LDL.LU R10, [R1+0x848] ;  /* 0x00084800010a7983 */ /* 0x000ee80000300800 */
[----:B------:R1:W-:Y:S04]  /*58590*/  STL [R1+0x814], R16 ;  /* 0x0008141001007387 */ /* 0x0003e80000100800 */
[----:B------:R-:W3:Y:S04]  /*585a0*/  LDL.LU R15, [R1+0x858] ;  /* 0x00085800010f7983 */ /* 0x000ee80000300800 */
[----:B------:R1:W-:Y:S02]  /*585b0*/  LDGSTS.E [R4+0x2000], desc[UR8][R6.64], P0 ;  /* 0x0200000006047fae */ /* 0x0003e400081a1008 */
[----:B-1----:R-:W-:-:S02]  /*585c0*/  IMAD.MOV.U32 R6, RZ, RZ, R12 ;  /* 0x000000ffff067224 */ /* 0x002fc400078e000c */
[----:B------:R-:W3:Y:S01]  /*585d0*/  LDL.LU R12, [R1+0x844] ;  /* 0x00084400010c7983 */ /* 0x000ee20000300800 */
[----:B------:R-:W-:-:S03]  /*585e0*/  MOV R7, R16 ;  /* 0x0000001000077202 */ /* 0x000fc60000000f00 */
[----:B------:R-:W3:Y:S04]  /*585f0*/  LDL.LU R16, [R1+0x854] ;  /* 0x0008540001107983 */ /* 0x000ee80000300800 */
[----:B------:R1:W-:Y:S01]  /*58600*/  LDGSTS.E [R4+0x3000], desc[UR8][R6.64], P0 ;  /* 0x0300000006047fae */ /* 0x0003e200081a1008 */
[-C--:B----4-:R-:W-:Y:S02]  /*58610*/  IADD3 R8, P1, PT, R8, R3.reuse, RZ ;  /* 0x0000000308087210 */ /* 0x090fe40007f3e0ff */
[----:B--2---:R-:W-:-:S03]  /*58620*/  IADD3 R11, P2, PT, R11, R3, RZ ;  /* 0x000000030b0b7210 */ /* 0x004fc60007f5e0ff */
[----:B------:R2:W-:Y:S01]  /*58630*/  STL [R1+0x828], R8 ;  /* 0x0008280801007387 */ /* 0x0005e20000100800 */
[----:B-1----:R-:W-:Y:S02]  /*58640*/  IMAD.MOV.U32 R6, RZ, RZ, R8 ;  /* 0x000000ffff067224 */ /* 0x002fe400078e0008 */
[--C-:B-----5:R-:W-:Y:S02]  /*58650*/  IMAD.X R13, R13, 0x1, R2.reuse, P1 ;  /* 0x000000010d0d7824 */ /* 0x120fe400008e0602 */
[----:B---3--:R-:W-:Y:S02]  /*58660*/  IMAD.X R14, R14, 0x1, R2, P2 ;  /* 0x000000010e0e7824 */ /* 0x008fe400010e0602 */
[----:B------:R-:W-:Y:S01]  /*58670*/  IMAD.MOV.U32 R7, RZ, RZ, R13 ;  /* 0x000000ffff077224 */ /* 0x000fe200078e000d */
[----:B------:R1:W-:Y:S04]  /*58680*/  STL [R1+0x824], R13 ;  /* 0x0008240d01007387 */ /* 0x0003e80000100800 */
[----:B------:R3:W-:Y:S04]  /*58690*/  STL [R1+0x838], R11 ;  /* 0x0008380b01007387 */ /* 0x0007e80000100800 */
[----:B--2---:R-:W2:Y:S04]  /*586a0*/  LDL.LU R8, [R1+0x868] ;  /* 0x0008680001087983 */ /* 0x004ea80000300800 */
[----:B------:R4:W-:Y:S04]  /*586b0*/  STL [R1+0x834], R14 ;  /* 0x0008340e01007387 */ /* 0x0009e80000100800 */
[----:B------:R5:W-:Y:S04]  /*586c0*/  LDGSTS.E [R4+0x4000], desc[UR8][R6.64], P0 ;  /* 0x0400000006047fae */ /* 0x000be800081a1008 */
[----:B-1----:R-:W2:Y:S01]  /*586d0*/  LDL.LU R13, [R1+0x878] ;  /* 0x00087800010d7983 */ /* 0x002ea20000300800 */
[----:B------:R-:W-:Y:S01]  /*586e0*/  IADD3 R10, P1, PT, R10, R3, RZ ;  /* 0x000000030a0a7210 */ /* 0x000fe20007f3e0ff */
[----:B-----5:R-:W-:-:S02]  /*586f0*/  IMAD.MOV.U32 R6, RZ, RZ, R11 ;  /* 0x000000ffff067224 */ /* 0x020fc400078e000b */
[----:B------:R-:W-:Y:S01]  /*58700*/  IMAD.MOV.U32 R7, RZ, RZ, R14 ;  /* 0x000000ffff077224 */ /* 0x000fe200078e000e */
[----:B---3--:R-:W3:Y:S01]  /*58710*/  LDL.LU R11, [R1+0x864] ;  /* 0x00086400010b7983 */ /* 0x008ee20000300800 */
[----:B------:R-:W-:-:S03]  /*58720*/  IADD3 R15, P2, PT, R15, R3, RZ ;  /* 0x000000030f0f7210 */ /* 0x000fc60007f5e0ff */
[----:B----4-:R-:W4:Y:S04]  /*58730*/  LDL.LU R14, [R1+0x874] ;  /* 0x00087400010e7983 */ /* 0x010f280000300800 */
[----:B------:R1:W-:Y:S04]  /*58740*/  STL [R1+0x848], R10 ;  /* 0x0008480a01007387 */ /* 0x0003e80000100800 */
[----:B------:R5:W-:Y:S01]  /*58750*/  LDGSTS.E [R4+0x5000], desc[UR8][R6.64], P0 ;  /* 0x0500000006047fae */ /* 0x000be200081a1008 */
[--C-:B------:R-:W-:Y:S02]  /*58760*/  IMAD.X R12, R12, 0x1, R2.reuse, P1 ;  /* 0x000000010c0c7824 */ /* 0x100fe400008e0602 */
[----:B------:R-:W-:-:S02]  /*58770*/  IMAD.X R16, R16, 0x1, R2, P2 ;  /* 0x0000000110107824 */ /* 0x000fc400010e0602 */
[----:B-----5:R-:W-:Y:S02]  /*58780*/  IMAD.MOV.U32 R6, RZ, RZ, R10 ;  /* 0x000000ffff067224 */ /* 0x020fe400078e000a */
[----:B------:R-:W-:Y:S01]  /*58790*/  IMAD.MOV.U32 R7, RZ, RZ, R12 ;  /* 0x000000ffff077224 */ /* 0x000fe200078e000c */
[----:B------:R5:W-:Y:S04]  /*587a0*/  STL [R1+0x844], R12 ;  /* 0x0008440c01007387 */ /* 0x000be80000100800 */
[----:B------:R5:W-:Y:S04]  /*587b0*/  STL [R1+0x858], R15 ;  /* 0x0008580f01007387 */ /* 0x000be80000100800 */
[----:B-1----:R-:W4:Y:S04]  /*587c0*/  LDL.LU R10, [R1+0x888] ;  /* 0x00088800010a7983 */ /* 0x002f280000300800 */
[----:B------:R1:W-:Y:S04]  /*587d0*/  STL [R1+0x854], R16 ;  /* 0x0008541001007387 */ /* 0x0003e80000100800 */
[----:B------:R1:W-:Y:S04]  /*587e0*/  LDGSTS.E [R4+0x6000], desc[UR8][R6.64], P0 ;  /* 0x0600000006047fae */ /* 0x0003e800081a1008 */
[----:B-----5:R-:W5:Y:S01]  /*587f0*/  LDL.LU R12, [R1+0x898] ;  /* 0x00089800010c7983 */ /* 0x020f620000300800 */
[----:B-1----:R-:W-:-:S03]  /*58800*/  MOV R6, R15 ;  /* 0x0000000f00067202 */ /* 0x002fc60000000f00 */
[----:B------:R-:W5:Y:S01]  /*58810*/  LDL.LU R15, [R1+0x884] ;  /* 0x00088400010f7983 */ /* 0x000f620000300800 */
[----:B------:R-:W-:-:S03]  /*58820*/  IMAD.MOV.U32 R7, RZ, RZ, R16 ;  /* 0x000000ffff077224 */ /* 0x000fc600078e0010 */
[----:B------:R-:W5:Y:S04]  /*58830*/  LDL.LU R16, [R1+0x894] ;  /* 0x0008940001107983 */ /* 0x000f680000300800 */
[----:B------:R1:W-:Y:S01]  /*58840*/  LDGSTS.E [R4+0x7000], desc[UR8][R6.64], P0 ;  /* 0x0700000006047fae */ /* 0x0003e200081a1008 */
[-C--:B--2---:R-:W-:Y:S02]  /*58850*/  IADD3 R8, P1, PT, R8, R3.reuse, RZ ;  /* 0x0000000308087210 */ /* 0x084fe40007f3e0ff */
[----:B------:R-:W-:-:S03]  /*58860*/  IADD3 R13, P2, PT, R13, R3, RZ ;  /* 0x000000030d0d7210 */ /* 0x000fc60007f5e0ff */
[----:B------:R2:W-:Y:S01]  /*58870*/  STL [R1+0x868], R8 ;  /* 0x0008680801007387 */ /* 0x0005e20000100800 */
[----:B-1----:R-:W-:Y:S02]  /*58880*/  IMAD.MOV.U32 R6, RZ, RZ, R8 ;  /* 0x000000ffff067224 */ /* 0x002fe400078e0008 */
[--C-:B---3--:R-:W-:Y:S02]  /*58890*/  IMAD.X R11, R11, 0x1, R2.reuse, P1 ;  /* 0x000000010b0b7824 */ /* 0x108fe400008e0602 */
[----:B----4-:R-:W-:Y:S02]  /*588a0*/  IMAD.X R14, R14, 0x1, R2, P2 ;  /* 0x000000010e0e7824 */ /* 0x010fe400010e0602 */
        /* <DEDUP_REMOVED lines=8> */
[----:B---3--:R-:W-:-:S02]  /*58930*/  IMAD.MOV.U32 R6, RZ, RZ, R13 ;  /* 0x000000ffff067224 */ /* 0x008fc400078e000d */
[----:B------:R-:W-:Y:S01]  /*58940*/  IMAD.MOV.U32 R7, RZ, RZ, R14 ;  /* 0x000000ffff077224 */ /* 0x000fe200078e000e */
[----:B------:R-:W3:Y:S04]  /*58950*/  LDL.LU R13, [R1+0x8a4] ;  /* 0x0008a400010d7983 */ /* 0x000ee80000300800 */
[----:B----4-:R-:W4:Y:S01]  /*58960*/  LDL.LU R14, [R1+0x8b4] ;  /* 0x0008b400010e7983 */ /* 0x010f220000300800 */
[----:B-----5:R-:W-:-:S03]  /*58970*/  IADD3 R12, P2, PT, R12, R3, RZ ;  /* 0x000000030c0c7210 */ /* 0x020fc60007f5e0ff */
[----:B------:R1:W-:Y:S04]  /*58980*/  LDGSTS.E [R4+0x9000], desc[UR8][R6.64], P0 ;  /* 0x0900000006047fae */ /* 0x0003e800081a1008 */
[----:B------:R5:W-:Y:S01]  /*58990*/  STL [R1+0x888], R10 ;  /* 0x0008880a01007387 */ /* 0x000be20000100800 */
[--C-:B------:R-:W-:Y:S02]  /*589a0*/  IMAD.X R15, R15, 0x1, R2.reuse, P1 ;  /* 0x000000010f0f7824 */ /* 0x100fe400008e0602 */
[----:B------:R-:W-:-:S03]  /*589b0*/  IMAD.X R16, R16, 0x1, R2, P2 ;  /* 0x0000000110107824 */ /* 0x000fc600010e0602 */
[----:B------:R5:W-:Y:S01]  /*589c0*/  STL [R1+0x884], R15 ;  /* 0x0008840f01007387 */ /* 0x000be20000100800 */
[----:B-1----:R-:W-:Y:S01]  /*589d0*/  IMAD.MOV.U32 R6, RZ, RZ, R10 ;  /* 0x000000ffff067224 */ /* 0x002fe200078e000a */
[----:B------:R-:W-:Y:S02]  /*589e0*/  MOV R7, R15 ;  /* 0x0000000f00077202 */ /* 0x000fe40000000f00 */
[----:B------:R1:W-:Y:S04]  /*589f0*/  STL [R1+0x898], R12 ;  /* 0x0008980c01007387 */ /* 0x0003e80000100800 */
[----:B-----5:R-:W5:Y:S04]  /*58a00*/  LDL.LU R10, [R1+0x8c8] ;  /* 0x0008c800010a7983 */ /* 0x020f680000300800 */
[----:B------:R1:W-:Y:S04]  /*58a10*/  STL [R1+0x894], R16 ;  /* 0x0008941001007387 */ /* 0x0003e80000100800 */
[----:B------:R1:W-:Y:S04]  /*58a20*/  LDGSTS.E [R4+0xa000], desc[UR8][R6.64], P0 ;  /* 0x0a00000006047fae */ /* 0x0003e800081a1008 */
[----:B------:R-:W5:Y:S01]  /*58a30*/  LDL.LU R15, [R1+0x8d8] ;  /* 0x0008d800010f7983 */ /* 0x000f620000300800 */
[----:B-1----:R-:W-:-:S03]  /*58a40*/  IMAD.MOV.U32 R6, RZ, RZ, R12 ;  /* 0x000000ffff067224 */ /* 0x002fc600078e000c */
        /* <DEDUP_REMOVED lines=17> */
[----:B-----5:R-:W-:Y:S01]  /*58b60*/  IADD3 R10, P1, PT, R10, R3, RZ ;  /* 0x000000030a0a7210 */ /* 0x020fe20007f3e0ff */
[----:B---3--:R-:W-:-:S02]  /*58b70*/  IMAD.MOV.U32 R6, RZ, RZ, R11 ;  /* 0x000000ffff067224 */ /* 0x008fc400078e000b */
[----:B------:R-:W-:Y:S01]  /*58b80*/  IMAD.MOV.U32 R7, RZ, RZ, R14 ;  /* 0x000000ffff077224 */ /* 0x000fe200078e000e */
[----:B------:R-:W3:Y:S04]  /*58b90*/  LDL.LU R11, [R1+0x8e4] ;  /* 0x0008e400010b7983 */ /* 0x000ee80000300800 */
[----:B----4-:R-:W4:Y:S01]  /*58ba0*/  LDL.LU R14, [R1+0x8f4] ;  /* 0x0008f400010e7983 */ /* 0x010f220000300800 */
[----:B------:R-:W-:-:S03]  /*58bb0*/  IADD3 R15, P2, PT, R15, R3, RZ ;  /* 0x000000030f0f7210 */ /* 0x000fc60007f5e0ff */
[----:B------:R1:W-:Y:S04]  /*58bc0*/  LDGSTS.E [R4+0xd000], desc[UR8][R6.64], P0 ;  /* 0x0d00000006047fae */ /* 0x0003e800081a1008 */
[----:B------:R5:W-:Y:S01]  /*58bd0*/  STL [R1+0x8c8], R10 ;  /* 0x0008c80a01007387 */ /* 0x000be20000100800 */
[--C-:B------:R-:W-:Y:S02]  /*58be0*/  IMAD.X R12, R12, 0x1, R2.reuse, P1 ;  /* 0x000000010c0c7824 */ /* 0x100fe400008e0602 */
[----:B------:R-:W-:Y:S01]  /*58bf0*/  IMAD.X R16, R16, 0x1, R2, P2 ;  /* 0x0000000110107824 */ /* 0x000fe200010e0602 */
[----:B-1----:R-:W-:Y:S01]  /*58c00*/  MOV R6, R10 ;  /* 0x0000000a00067202 */ /* 0x002fe20000000f00 */
[----:B------:R-:W-:Y:S01]  /*58c10*/  IMAD.MOV.U32 R7, RZ, RZ, R12 ;  /* 0x000000ffff077224 */ /* 0x000fe200078e000c */
[----:B------:R1:W-:Y:S04]  /*58c20*/  STL [R1+0x8c4], R12 ;  /* 0x0008c40c01007387 */ /* 0x0003e80000100800 */
[----:B------:R1:W-:Y:S04]  /*58c30*/  STL [R1+0x8d8], R15 ;  /* 0x0008d80f01007387 */ /* 0x0003e80000100800 */
[----:B-----5:R-:W5:Y:S04]  /*58c40*/  LDL.LU R10, [R1+0x908] ;  /* 0x00090800010a7983 */ /* 0x020f680000300800 */
[----:B------:R1:W-:Y:S04]  /*58c50*/  STL [R1+0x8d4], R16 ;  /* 0x0008d41001007387 */ /* 0x0003e80000100800 */
[----:B------:R1:W-:Y:S04]  /*58c60*/  LDGSTS.E [R4+0xe000], desc[UR8][R6.64], P0 ;  /* 0x0e00000006047fae */ /* 0x0003e800081a1008 */
[----:B-1----:R-:W5:Y:S01]  /*58c70*/  LDL.LU R12, [R1+0x918] ;  /* 0x00091800010c7983 */ /* 0x002f620000300800 */
[----:B------:R-:W-:-:S03]  /*58c80*/  IMAD.MOV.U32 R6, RZ, RZ, R15 ;  /* 0x000000ffff067224 */ /* 0x000fc600078e000f */
        /* <DEDUP_REMOVED lines=25> */
[----:B------:R-:W-:Y:S01]  /*58e20*/  IMAD.X R15, R15, 0x1, R2, P1 ;  /* 0x000000010f0f7824 */ /* 0x000fe200008e0602 */
[----:B------:R-:W-:Y:S01]  /*58e30*/  IADD3.X R16, PT, PT, R16, R2, RZ, P2, !PT ;  /* 0x0000000210107210 */ /* 0x000fe200017fe4ff */
[----:B-1----:R-:W-:Y:S02]  /*58e40*/  IMAD.MOV.U32 R6, RZ, RZ, R10 ;  /* 0x000000ffff067224 */ /* 0x002fe400078e000a */
        /* <DEDUP_REMOVED lines=33> */
[----:B------:R-:W-:Y:S01]  /*59060*/  IADD3.X R12, PT, PT, R12, R2, RZ, P1, !PT ;  /* 0x000000020c0c7210 */ /* 0x000fe20000ffe4ff */
[----:B------:R-:W-:-:S04]  /*59070*/  IMAD.X R16, R16, 0x1, R2, P2 ;  /* 0x0000000110107824 */ /* 0x000fc800010e0602 */
[----:B------:R5:W-:Y:S01]  /*59080*/  STL [R1+0x944], R12 ;  /* 0x0009440c01007387 */ /* 0x000be20000100800 */
[----:B-1----:R-:W-:Y:S02]  /*59090*/  IMAD.MOV.U32 R6, RZ, RZ, R10 ;  /* 0x000000ffff067224 */ /* 0x002fe400078e000a */
[----:B------:R-:W-:Y:S01]  /*590a0*/  IMAD.MOV.U32 R7, RZ, RZ, R12 ;  /* 0x000000ffff077224 */ /* 0x000fe200078e000c */
        /* <DEDUP_REMOVED lines=23> */
[-C--:B-----5:R-:W-:Y:S01]  /*59220*/  IADD3 R10, P1, PT, R10, R3.reuse, RZ ;  /* 0x000000030a0a7210 */ /* 0x0a0fe20007f3e0ff */
[----:B---3--:R-:W-:Y:S01]  /*59230*/  IMAD.MOV.U32 R6, RZ, RZ, R13 ;  /* 0x000000ffff067224 */ /* 0x008fe200078e000d */
[----:B------:R-:W-:Y:S01]  /*59240*/  MOV R7, R14 ;  /* 0x0000000e00077202 */ /* 0x000fe20000000f00 */
[----:B------:R-:W3:Y:S04]  /*59250*/  LDL.LU R13, [R1+0x9a4] ;  /* 0x0009a400010d7983 */ /* 0x000ee80000300800 */
[----:B----4-:R-:W4:Y:S01]  /*59260*/  LDL.LU R14, [R1+0x9b4] ;  /* 0x0009b400010e7983 */ /* 0x010f220000300800 */
[----:B------:R-:W-:-:S03]  /*59270*/  IADD3 R12, P2, PT, R12, R3, RZ ;  /* 0x000000030c0c7210 */ /* 0x000fc60007f5e0ff */
[----:B------:R1:W-:Y:S04]  /*59280*/  LDGSTS.E [R4+0x19000], desc[UR8][R6.64], P0 ;  /* 0x1900000006047fae */ /* 0x0003e800081a1008 */
[----:B------:R5:W-:Y:S01]  /*59290*/  STL [R1+0x988], R10 ;  /* 0x0009880a01007387 */ /* 0x000be20000100800 */
[--C-:B------:R-:W-:Y:S02]  /*592a0*/  IMAD.X R15, R15, 0x1, R2.reuse, P1 ;  /* 0x000000010f0f7824 */ /* 0x100fe400008e0602 */
[----:B------:R-:W-:Y:S02]  /*592b0*/  IMAD.X R16, R16, 0x1, R2, P2 ;  /* 0x0000000110107824 */ /* 0x000fe400010e0602 */
        /* <DEDUP_REMOVED lines=26> */
[----:B-----5:R-:W-:-:S02]  /*59460*/  IADD3 R10, P1, PT, R10, R3, RZ ;  /* 0x000000030a0a7210 */ /* 0x020fc40007f3e0ff */
[----:B---3--:R-:W-:Y:S01]  /*59470*/  MOV R6, R11 ;  /* 0x0000000b00067202 */ /* 0x008fe20000000f00 */
[----:B------:R-:W-:Y:S01]  /*59480*/  IMAD.MOV.U32 R7, RZ, RZ, R14 ;  /* 0x000000ffff077224 */ /* 0x000fe200078e000e */
[----:B------:R-:W3:Y:S04]  /*59490*/  LDL.LU R11, [R1+0x9e4] ;  /* 0x0009e400010b7983 */ /* 0x000ee80000300800 */
[----:B----4-:R-:W4:Y:S01]  /*594a0*/  LDL.LU R14, [R1+0x9f4] ;  /* 0x0009f400010e7983 */ /* 0x010f220000300800 */
[----:B------:R-:W-:-:S03]  /*594b0*/  IADD3 R15, P2, PT, R15, R3, RZ ;  /* 0x000000030f0f7210 */ /* 0x000fc60007f5e0ff */
[----:B------:R1:W-:Y:S04]  /*594c0*/  LDGSTS.E [R4+0x1d000], desc[UR8][R6.64], P0 ;  /* 0x1d00000006047fae */ /* 0x0003e800081a1008 */
[----:B------:R5:W-:Y:S01]  /*594d0*/  STL [R1+0x9c8], R10 ;  /* 0x0009c80a01007387 */ /* 0x000be20000100800 */
[--C-:B------:R-:W-:Y:S02]  /*594e0*/  IMAD.X R12, R12, 0x1, R2.reuse, P1 ;  /* 0x000000010c0c7824 */ /* 0x100fe400008e0602 */
[----:B------:R-:W-:-:S03]  /*594f0*/  IMAD.X R16, R16, 0x1, R2, P2 ;  /* 0x0000000110107824 */ /* 0x000fc600010e0602 */
        /* <DEDUP_REMOVED lines=18> */
[----:B----4-:R-:W-:-:S03]  /*59620*/  IMAD.X R14, R14, 0x1, R2, P2 ;  /* 0x000000010e0e7824 */ /* 0x010fc600010e0602 */
[----:B------:R1:W-:Y:S01]  /*59630*/  STL [R1+0x9e4], R11 ;  /* 0x0009e40b01007387 */ /* 0x0003e20000100800 */
[----:B------:R-:W-:-:S03]  /*59640*/  MOV R7, R11 ;  /* 0x0000000b00077202 */ /* 0x000fc60000000f00 */
        /* <DEDUP_REMOVED lines=31> */
[----:B-1----:R-:W-:Y:S01]  /*59840*/  MOV R6, R8 ;  /* 0x0000000800067202 */ /* 0x002fe20000000f00 */
        /* <DEDUP_REMOVED lines=36> */
[----:B---3--:R-:W-:Y:S01]  /*59a90*/  IMAD.X R11, R11, 0x1, R2, P1 ;  /* 0x000000010b0b7824 */ /* 0x008fe200008e0602 */
[----:B----4-:R-:W-:-:S03]  /*59aa0*/  IADD3.X R14, PT, PT, R14, R2, RZ, P2, !PT ;  /* 0x000000020e0e7210 */ /* 0x010fc600017fe4ff */
        /* <DEDUP_REMOVED lines=33> */
[----:B-1----:R-:W-:Y:S01]  /*59cc0*/  IMAD.MOV.U32 R6, RZ, RZ, R8 ;  /* 0x000000ffff067224 */ /* 0x002fe200078e0008 */
[----:B---3--:R-:W-:Y:S01]  /*59cd0*/  IADD3.X R13, PT, PT, R13, R2, RZ, P1, !PT ;  /* 0x000000020d0d7210 */ /* 0x008fe20000ffe4ff */
[----:B----4-:R-:W-:-:S04]  /*59ce0*/  IMAD.X R14, R14, 0x1, R2, P2 ;  /* 0x000000010e0e7824 */ /* 0x010fc800010e0602 */
[----:B------:R1:W-:Y:S01]  /*59cf0*/  STL [R1+0xaa4], R13 ;  /* 0x000aa40d01007387 */ /* 0x0003e20000100800 */
[----:B------:R-:W-:-:S03]  /*59d00*/  IMAD.MOV.U32 R7, RZ, RZ, R13 ;  /* 0x000000ffff077224 */ /* 0x000fc600078e000d */
        /* <DEDUP_REMOVED lines=25> */
[----:B------:R-:W-:-:S03]  /*59ea0*/  MOV R7, R16 ;  /* 0x0000001000077202 */ /* 0x000fc60000000f00 */
        /* <DEDUP_REMOVED lines=25> */
[----:B-1----:R-:W-:Y:S01]  /*5a040*/  IMAD.MOV.U32 R6, RZ, RZ, R10 ;  /* 0x000000ffff067224 */ /* 0x002fe200078e000a */
[----:B------:R1:W-:Y:S01]  /*5a050*/  STL [R1+0xb04], R15 ;  /* 0x000b040f01007387 */ /* 0x0003e20000100800 */
[----:B------:R-:W-:-:S03]  /*5a060*/  MOV R7, R15 ;  /* 0x0000000f00077202 */ /* 0x000fc60000000f00 */
        /* <DEDUP_REMOVED lines=33> */
[----:B-1----:R-:W-:-:S03]  /*5a280*/  IMAD.MOV.U32 R6, RZ, RZ, R10 ;  /* 0x000000ffff067224 */ /* 0x002fc600078e000a */
[----:B------:R1:W-:Y:S01]  /*5a290*/  STL [R1+0xb44], R12 ;  /* 0x000b440c01007387 */ /* 0x0003e20000100800 */
[----:B------:R-:W-:-:S03]  /*5a2a0*/  IMAD.MOV.U32 R7, RZ, RZ, R12 ;  /* 0x000000ffff077224 */ /* 0x000fc600078e000c */
        /* <DEDUP_REMOVED lines=30> */
[----:B------:R-:W-:Y:S01]  /*5a490*/  STL [R1+0xb88], R10 ;  /* 0x000b880a01007387 */ /* 0x000fe20000100800 */
[--C-:B------:R-:W-:Y:S02]  /*5a4a0*/  IMAD.X R15, R15, 0x1, R2.reuse, P1 ;  /* 0x000000010f0f7824 */ /* 0x100fe400008e0602 */
[----:B------:R-:W-:Y:S02]  /*5a4b0*/  IMAD.X R16, R16, 0x1, R2, P2 ;  /* 0x0000000110107824 */ /* 0x000fe400010e0602 */
[----:B-1----:R-:W-:Y:S01]  /*5a4c0*/  IMAD.MOV.U32 R6, RZ, RZ, R10 ;  /* 0x000000ffff067224 */ /* 0x002fe200078e000a */
[----:B------:R1:W-:Y:S01]  /*5a4d0*/  STL [R1+0xb84], R15 ;  /* 0x000b840f01007387 */ /* 0x0003e20000100800 */
[----:B------:R-:W-:-:S03]  /*5a4e0*/  IMAD.MOV.U32 R7, RZ, RZ, R15 ;  /* 0x000000ffff077224 */ /* 0x000fc600078e000f */
[----:B------:R-:W-:Y:S04]  /*5a4f0*/  STL [R1+0xb98], R12 ;  /* 0x000b980c01007387 */ /* 0x000fe80000100800 */
[----:B------:R5:W-:Y:S04]  /*5a500*/  LDGSTS.E [R4+0x3a000], desc[UR8][R6.64], P0 ;  /* 0x3a00000006047fae */ /* 0x000be800081a1008 */
[----:B-1----:R-:W4:Y:S04]  /*5a510*/  LDL.LU R15, [R1+0xbc8] ;  /* 0x000bc800010f7983 */ /* 0x002f280000300800 */
[----:B------:R1:W-:Y:S04]  /*5a520*/  STL [R1+0xb94], R16 ;  /* 0x000b941001007387 */ /* 0x0003e80000100800 */
[----:B------:R-:W4:Y:S01]  /*5a530*/  LDL.LU R10, [R1+0xbd8] ;  /* 0x000bd800010a7983 */ /* 0x000f220000300800 */
[----:B-----5:R-:W-:-:S03]  /*5a540*/  IMAD.MOV.U32 R7, RZ, RZ, R16 ;  /* 0x000000ffff077224 */ /* 0x020fc600078e0010 */
[----:B-1----:R-:W5:Y:S01]  /*5a550*/  LDL.LU R16, [R1+0xbc4] ;  /* 0x000bc40001107983 */ /* 0x002f620000300800 */
[----:B------:R-:W-:-:S03]  /*5a560*/  IMAD.MOV.U32 R6, RZ, RZ, R12 ;  /* 0x000000ffff067224 */ /* 0x000fc600078e000c */
[----:B------:R-:W5:Y:S04]  /*5a570*/  LDL.LU R12, [R1+0xbd4] ;  /* 0x000bd400010c7983 */ /* 0x000f680000300800 */
[----:B------:R1:W-:Y:S01]  /*5a580*/  LDGSTS.E [R4+0x3b000], desc[UR8][R6.64], P0 ;  /* 0x3b00000006047fae */ /* 0x0003e200081a1008 */
[----:B--2---:R-:W-:-:S05]  /*5a590*/  IADD3 R8, P1, PT, R8, R3, RZ ;  /* 0x0000000308087210 */ /* 0x004fca0007f3e0ff */
[----:B-1----:R-:W-:Y:S01]  /*5a5a0*/  IMAD.MOV.U32 R6, RZ, RZ, R8 ;  /* 0x000000ffff067224 */ /* 0x002fe200078e0008 */
[----:B------:R-:W-:Y:S01]  /*5a5b0*/  IADD3 R11, P2, PT, R11, R3, RZ ;  /* 0x000000030b0b7210 */ /* 0x000fe20007f5e0ff */
[----:B------:R1:W-:Y:S01]  /*5a5c0*/  STL [R1+0xba8], R8 ;  /* 0x000ba80801007387 */ /* 0x0003e20000100800 */
[----:B---3--:R-:W-:-:S03]  /*5a5d0*/  IMAD.X R13, R13, 0x1, R2, P1 ;  /* 0x000000010d0d7824 */ /* 0x008fc600008e0602 */
[----:B----4-:R-:W-:Y:S02]  /*5a5e0*/  IMAD.X R14, R14, 0x1, R2, P2 ;  /* 0x000000010e0e7824 */ /* 0x010fe400010e0602 */
[----:B------:R-:W-:Y:S01]  /*5a5f0*/  MOV R7, R13 ;  /* 0x0000000d00077202 */ /* 0x000fe20000000f00 */
[----:B------:R2:W-:Y:S04]  /*5a600*/  STL [R1+0xba4], R13 ;  /* 0x000ba40d01007387 */ /* 0x0005e80000100800 */
[----:B------:R3:W-:Y:S04]  /*5a610*/  STL [R1+0xbb8], R11 ;  /* 0x000bb80b01007387 */ /* 0x0007e80000100800 */
[----:B-1----:R-:W4:Y:S04]  /*5a620*/  LDL.LU R8, [R1+0xd40] ;  /* 0x000d400001087983 */ /* 0x002f280000300800 */
[----:B------:R1:W-:Y:S04]  /*5a630*/  LDGSTS.E [R4+0x3c000], desc[UR8][R6.64], P0 ;  /* 0x3c00000006047fae */ /* 0x0003e800081a1008 */
[----:B------:R3:W-:Y:S04]  /*5a640*/  STL [R1+0xbb4], R14 ;  /* 0x000bb40e01007387 */ /* 0x0007e80000100800 */
[----:B--2---:R-:W2:Y:S01]  /*5a650*/  LDL.LU R13, [R1+0xbf0] ;  /* 0x000bf000010d7983 */ /* 0x004ea20000300800 */
[----:B-1----:R-:W-:-:S02]  /*5a660*/  IMAD.MOV.U32 R6, RZ, RZ, R11 ;  /* 0x000000ffff067224 */ /* 0x002fc400078e000b */
[----:B------:R-:W-:Y:S01]  /*5a670*/  IMAD.MOV.U32 R7, RZ, RZ, R14 ;  /* 0x000000ffff077224 */ /* 0x000fe200078e000e */
[----:B---3--:R-:W3:Y:S04]  /*5a680*/  LDL.LU R11, [R1+0xbe4] ;  /* 0x000be400010b7983 */ /* 0x008ee80000300800 */
[----:B------:R-:W3:Y:S01]  /*5a690*/  LDL.LU R14, [R1+0x800] ;  /* 0x00080000010e7983 */ /* 0x000ee20000300800 */
[----:B------:R-:W-:-:S03]  /*5a6a0*/  IADD3 R15, P1, PT, R15, R3, RZ ;  /* 0x000000030f0f7210 */ /* 0x000fc60007f3e0ff */
[----:B------:R1:W-:Y:S01]  /*5a6b0*/  LDGSTS.E [R4+0x3d000], desc[UR8][R6.64], P0 ;  /* 0x3d00000006047fae */ /* 0x0003e200081a1008 */
[----:B------:R-:W-:-:S03]  /*5a6c0*/  IADD3 R10, P2, PT, R10, R3, RZ ;  /* 0x000000030a0a7210 */ /* 0x000fc60007f5e0ff */
[----:B------:R-:W-:Y:S01]  /*5a6d0*/  STL [R1+0xbc8], R15 ;  /* 0x000bc80f01007387 */ /* 0x000fe20000100800 */
[--C-:B-----5:R-:W-:Y:S02]  /*5a6e0*/  IMAD.X R16, R16, 0x1, R2.reuse, P1 ;  /* 0x0000000110107824 */ /* 0x120fe400008e0602 */
[----:B------:R-:W-:Y:S02]  /*5a6f0*/  IMAD.X R12, R12, 0x1, R2, P2 ;  /* 0x000000010c0c7824 */ /* 0x000fe400010e0602 */
[----:B-1----:R-:W-:Y:S02]  /*5a700*/  IMAD.MOV.U32 R6, RZ, RZ, R15 ;  /* 0x000000ffff067224 */ /* 0x002fe400078e000f */
[----:B------:R-:W-:Y:S01]  /*5a710*/  IMAD.MOV.U32 R7, RZ, RZ, R16 ;  /* 0x000000ffff077224 */ /* 0x000fe200078e0010 */
[----:B------:R1:W-:Y:S04]  /*5a720*/  STL [R1+0xbc4], R16 ;  /* 0x000bc41001007387 */ /* 0x0003e80000100800 */
[----:B------:R-:W-:Y:S04]  /*5a730*/  STL [R1+0xbd8], R10 ;  /* 0x000bd80a01007387 */ /* 0x000fe80000100800 */
[----:B------:R5:W-:Y:S04]  /*5a740*/  STL [R1+0xbd4], R12 ;  /* 0x000bd40c01007387 */ /* 0x000be80000100800 */
[----:B------:R5:W-:Y:S04]  /*5a750*/  LDGSTS.E [R4+0x3e000], desc[UR8][R6.64], P0 ;  /* 0x3e00000006047fae */ /* 0x000be800081a1008 */
[----:B-1----:R-:W3:Y:S01]  /*5a760*/  LDL.LU R16, [R1+0x80c] ;  /* 0x00080c0001107983 */ /* 0x002ee20000300800 */
[----:B-----5:R-:W-:-:S03]  /*5a770*/  IMAD.MOV.U32 R7, RZ, RZ, R12 ;  /* 0x000000ffff077224 */ /* 0x020fc600078e000c */
[----:B------:R-:W5:Y:S01]  /*5a780*/  LDL.LU R12, [R1+0x810] ;  /* 0x00081000010c7983 */ /* 0x000f620000300800 */
[----:B------:R-:W-:-:S03]  /*5a790*/  IMAD.MOV.U32 R6, RZ, RZ, R10 ;  /* 0x000000ffff067224 */ /* 0x000fc600078e000a */
[----:B------:R-:W5:Y:S04]  /*5a7a0*/  LDL.LU R15, [R1+0x81c] ;  /* 0x00081c00010f7983 */ /* 0x000f680000300800 */
[----:B------:R-:W5:Y:S01]  /*5a7b0*/  LDL.LU R10, [R1+0x820] ;  /* 0x00082000010a7983 */ /* 0x000f620000300800 */
[C---:B------:R-:W-:Y:S02]  /*5a7c0*/  LOP3.LUT R17, R19.reuse, 0x1ff, RZ, 0xc0, !PT ;  /* 0x000001ff13117812 */ /* 0x040fe400078ec0ff */
[----:B------:R-:W-:Y:S01]  /*5a7d0*/  LOP3.LUT R18, R19, 0x180, RZ, 0xc0, !PT ;  /* 0x0000018013127812 */ /* 0x000fe200078ec0ff */
[----:B------:R1:W-:Y:S02]  /*5a7e0*/  LDGSTS.E [R4+0x3f000], desc[UR8][R6.64], P0 ;  /* 0x3f00000006047fae */ /* 0x0003e400081a1008 */
[----:B------:R-:W-:Y:S01]  /*5a7f0*/  IMAD.SHL.U32 R17, R17, 0x4, RZ ;  /* 0x0000000411117824 */ /* 0x000fe200078e00ff */
[----:B------:R-:W-:-:S04]  /*5a800*/  SHF.R.U32.HI R18, RZ, 0x3, R18 ;  /* 0x00000003ff127819 */ /* 0x000fc80000011612 */
[----:B------:R-:W-:-:S04]  /*5a810*/  LOP3.LUT R17, R17, R18, RZ, 0x3c, !PT ;  /* 0x0000001211117212 */ /* 0x000fc800078e3cff */
[----:B------:R-:W-:-:S05]  /*5a820*/  LOP3.LUT R17, R17, 0x40, RZ, 0x3c, !PT ;  /* 0x0000004011117812 */ /* 0x000fca00078e3cff */
[----:B-1----:R-:W-:Y:S01]  /*5a830*/  IMAD.IADD R4, R17, 0x1, R5 ;  /* 0x0000000111047824 */ /* 0x002fe200078e0205 */
[-C--:B----4-:R-:W-:Y:S02]  /*5a840*/  IADD3 R8, P1, PT, R8, R3.reuse, RZ ;  /* 0x0000000308087210 */ /* 0x090fe40007f3e0ff */
[----:B--2---:R-:W-:-:S03]  /*5a850*/  IADD3 R13, P2, PT, R13, R3, RZ ;  /* 0x000000030d0d7210 */ /* 0x004fc60007f5e0ff */
[----:B------:R1:W-:Y:S01]  /*5a860*/  STL [R1+0xd40], R8 ;  /* 0x000d400801007387 */ /* 0x0003e20000100800 */
[----:B------:R-:W-:Y:S01]  /*5a870*/  IMAD.MOV.U32 R6, RZ, RZ, R8 ;  /* 0x000000ffff067224 */ /* 0x000fe200078e0008 */
[----:B---3--:R-:W-:Y:S01]  /*5a880*/  IADD3.X R11, PT, PT, R11, R2, RZ, P1, !PT ;  /* 0x000000020b0b7210 */ /* 0x008fe20000ffe4ff */
[----:B------:R-:W-:-:S04]  /*5a890*/  IMAD.X R14, R14, 0x1, R2, P2 ;  /* 0x000000010e0e7824 */ /* 0x000fc800010e0602 */
[----:B------:R2:W-:Y:S01]  /*5a8a0*/  STL [R1+0xbe4], R11 ;  /* 0x000be40b01007387 */ /* 0x0005e20000100800 */
[----:B------:R-:W-:-:S03]  /*5a8b0*/  IMAD.MOV.U32 R7, RZ, RZ, R11 ;  /* 0x000000ffff077224 */ /* 0x000fc600078e000b */
[----:B------:R3:W-:Y:S04]  /*5a8c0*/  STL [R1+0xbf0], R13 ;  /* 0x000bf00d01007387 */ /* 0x0007e80000100800 */
[----:B-1----:R-:W4:Y:S04]  /*5a8d0*/  LDL.LU R8, [R1+0x830] ;  /* 0x0008300001087983 */ /* 0x002f280000300800 */
[----:B------:R1:W-:Y:S04]  /*5a8e0*/  STL [R1+0x800], R14 ;  /* 0x0008000e01007387 */ /* 0x0003e80000100800 */
[----:B------:R1:W-:Y:S04]  /*5a8f0*/  LDGSTS.E [R4+0x800], desc[UR8][R6.64], P0 ;  /* 0x0080000006047fae */ /* 0x0003e800081a1008 */
[----:B--2---:R-:W2:Y:S01]  /*5a900*/  LDL.LU R11, [R1+0x840] ;  /* 0x00084000010b7983 */ /* 0x004ea20000300800 */
[----:B-1----:R-:W-:-:S02]  /*5a910*/  IMAD.MOV.U32 R6, RZ, RZ, R13 ;  /* 0x000000ffff067224 */ /* 0x002fc400078e000d */
[----:B------:R-:W-:Y:S01]  /*5a920*/  IMAD.MOV.U32 R7, RZ, RZ, R14 ;  /* 0x000000ffff077224 */ /* 0x000fe200078e000e */
[----:B---3--:R-:W3:Y:S04]  /*5a930*/  LDL.LU R13, [R1+0x82c] ;  /* 0x00082c00010d7983 */ /* 0x008ee80000300800 */
[----:B------:R-:W3:Y:S04]  /*5a940*/  LDL.LU R14, [R1+0x83c] ;  /* 0x00083c00010e7983 */ /* 0x000ee80000300800 */
[----:B------:R1:W-:Y:S01]  /*5a950*/  LDGSTS.E [R4+0x1800], desc[UR8][R6.64], P0 ;  /* 0x0180000006047fae */ /* 0x0003e200081a1008 */
[----:B-----5:R-:W-:-:S02]  /*5a960*/  IADD3 R12, P1, PT, R12, R3, RZ ;  /* 0x000000030c0c7210 */ /* 0x020fc40007f3e0ff */
[----:B------:R-:W-:-:S03]  /*5a970*/  IADD3 R10, P2, PT, R10, R3, RZ ;  /* 0x000000030a0a7210 */ /* 0x000fc60007f5e0ff */
[----:B------:R-:W-:Y:S01]  /*5a980*/  IMAD.X R16, R16, 0x1, R2, P1 ;  /* 0x0000000110107824 */ /* 0x000fe200008e0602 */
[----:B------:R5:W-:Y:S01]  /*5a990*/  STL [R1+0x810], R12 ;  /* 0x0008100c01007387 */ /* 0x000be20000100800 */
[----:B-1----:R-:W-:Y:S02]  /*5a9a0*/  IMAD.MOV.U32 R6, RZ, RZ, R12 ;  /* 0x000000ffff067224 */ /* 0x002fe400078e000c */
[----:B------:R-:W-:Y:S01]  /*5a9b0*/  IMAD.X R15, R15, 0x1, R2, P2 ;  /* 0x000000010f0f7824 */ /* 0x000fe200010e0602 */
[----:B------:R-:W-:Y:S01]  /*5a9c0*/  STL [R1+0x80c], R16 ;  /* 0x00080c1001007387 */ /* 0x000fe20000100800 */
[----:B------:R-:W-:-:S03]  /*5a9d0*/  MOV R7, R16 ;  /* 0x0000001000077202 */ /* 0x000fc60000000f00 */
[----:B------:R1:W-:Y:S04]  /*5a9e0*/  STL [R1+0x820], R10 ;  /* 0x0008200a01007387 */ /* 0x0003e80000100800 */
[----:B------:R-:W3:Y:S04]  /*5a9f0*/  LDL.LU R5, [R1+0x850] ;  /* 0x0008500001057983 */ /* 0x000ee80000300800 */
[----:B------:R1:W-:Y:S04]  /*5aa00*/  STL [R1+0x81c], R15 ;  /* 0x00081c0f01007387 */ /* 0x0003e80000100800 */
[----:B------:R1:W-:Y:S04]  /*5aa10*/  LDGSTS.E [R4+0x2800], desc[UR8][R6.64], P0 ;  /* 0x0280000006047fae */ /* 0x0003e800081a1008 */
[----:B-----5:R-:W5:Y:S01]  /*5aa20*/  LDL.LU R12, [R1+0x860] ;  /* 0x00086000010c7983 */ /* 0x020f620000300800 */
[----:B-1----:R-:W-:-:S03]  /*5aa30*/  IMAD.MOV.U32 R6, RZ, RZ, R10 ;  /* 0x000000ffff067224 */ /* 0x002fc600078e000a */
[----:B------:R-:W5:Y:S01]  /*5aa40*/  LDL.LU R10, [R1+0x84c] ;  /* 0x00084c00010a7983 */ /* 0x000f620000300800 */
[----:B------:R-:W-:-:S03]  /*5aa50*/  IMAD.MOV.U32 R7, RZ, RZ, R15 ;  /* 0x000000ffff077224 */ /* 0x000fc600078e000f */
[----:B------:R-:W5:Y:S04]  /*5aa60*/  LDL.LU R15, [R1+0x85c] ;  /* 0x00085c00010f7983 */ /* 0x000f680000300800 */
[----:B------:R1:W-:Y:S01]  /*5aa70*/  LDGSTS.E [R4+0x3800], desc[UR8][R6.64], P0 ;  /* 0x0380000006047fae */ /* 0x0003e200081a1008 */
[-C--:B----4-:R-:W-:Y:S02]  /*5aa80*/  IADD3 R8, P1, PT, R8, R3.reuse, RZ ;  /* 0x0000000308087210 */ /* 0x090fe40007f3e0ff */
[----:B--2---:R-:W-:-:S03]  /*5aa90*/  IADD3 R11, P2, PT, R11, R3, RZ ;  /* 0x000000030b0b7210 */ /* 0x004fc60007f5e0ff */
[----:B------:R2:W-:Y:S01]  /*5aaa0*/  STL [R1+0x830], R8 ;  /* 0x0008300801007387 */ /* 0x0005e20000100800 */
[----:B-1----:R-:W-:Y:S02]  /*5aab0*/  IMAD.MOV.U32 R6, RZ, RZ, R8 ;  /* 0x000000ffff067224 */ /* 0x002fe400078e0008 */
[--C-:B---3--:R-:W-:Y:S02]  /*5aac0*/  IMAD.X R13, R13, 0x1, R2.reuse, P1 ;  /* 0x000000010d0d7824 */ /* 0x108fe400008e0602 */
[----:B------:R-:W-:Y:S02]  /*5aad0*/  IMAD.X R14, R14, 0x1, R2, P2 ;  /* 0x000000010e0e7824 */ /* 0x000fe400010e0602 */
[----:B------:R-:W-:Y:S01]  /*5aae0*/  IMAD.MOV.U32 R7, RZ, RZ, R13 ;  /* 0x000000ffff077224 */ /* 0x000fe200078e000d */
[----:B------:R1:W-:Y:S04]  /*5aaf0*/  STL [R1+0x82c], R13 ;  /* 0x00082c0d01007387 */ /* 0x0003e80000100800 */
[----:B------:R3:W-:Y:S04]  /*5ab00*/  STL [R1+0x840], R11 ;  /* 0x0008400b01007387 */ /* 0x0007e80000100800 */
[----:B--2---:R-:W2:Y:S04]  /*5ab10*/  LDL.LU R8, [R1+0x870] ;  /* 0x0008700001087983 */ /* 0x004ea80000300800 */
[----:B------:R4:W-:Y:S04]  /*5ab20*/  STL [R1+0x83c], R14 ;  /* 0x00083c0e01007387 */ /* 0x0009e80000100800 */
[----:B------:R4:W-:Y:S04]  /*5ab30*/  LDGSTS.E [R4+0x4800], desc[UR8][R6.64], P0 ;  /* 0x0480000006047fae */ /* 0x0009e800081a1008 */
[----:B-1----:R-:W2:Y:S01]  /*5ab40*/  LDL.LU R13, [R1+0x880] ;  /* 0x00088000010d7983 */ /* 0x002ea20000300800 */
[----:B----4-:R-:W-:-:S02]  /*5ab50*/  IMAD.MOV.U32 R6, RZ, RZ, R11 ;  /* 0x000000ffff067224 */ /* 0x010fc400078e000b */
[----:B------:R-:W-:Y:S01]  /*5ab60*/  IMAD.MOV.U32 R7, RZ, RZ, R14 ;  /* 0x000000ffff077224 */ /* 0x000fe200078e000e */
[----:B---3--:R-:W3:Y:S04]  /*5ab70*/  LDL.LU R11, [R1+0x86c] ;  /* 0x00086c00010b7983 */ /* 0x008ee80000300800 */
[----:B------:R-:W4:Y:S01]  /*5ab80*/  LDL.LU R14, [R1+0x87c] ;  /* 0x00087c00010e7983 */ /* 0x000f220000300800 */
[----:B------:R-:W-:-:S03]  /*5ab90*/  IADD3 R5, P1, PT, R5, R3, RZ ;  /* 0x0000000305057210 */ /* 0x000fc60007f3e0ff */
[----:B------:R1:W-:Y:S01]  /*5aba0*/  LDGSTS.E [R4+0x5800], desc[UR8][R6.64], P0 ;  /* 0x0580000006047fae */ /* 0x0003e200081a1008 */
[----:B-----5:R-:W-:-:S03]  /*5abb0*/  IADD3 R12, P2, PT, R12, R3, RZ ;  /* 0x000000030c0c7210 */ /* 0x020fc60007f5e0ff */
[----:B------:R5:W-:Y:S01]  /*5abc0*/  STL [R1+0x850], R5 ;  /* 0x0008500501007387 */ /* 0x000be20000100800 */
[----:B------:R-:W-:Y:S02]  /*5abd0*/  IMAD.X R10, R10, 0x1, R2, P1 ;  /* 0x000000010a0a7824 */ /* 0x000fe400008e0602 */
[----:B-1----:R-:W-:Y:S01]  /*5abe0*/  IMAD.MOV.U32 R6, RZ, RZ, R5 ;  /* 0x000000ffff067224 */ /* 0x002fe200078e0005 */
[----:B------:R-:W-:Y:S01]  /*5abf0*/  IADD3.X R15, PT, PT, R15, R2, RZ, P2, !PT ;  /* 0x000000020f0f7210 */ /* 0x000fe200017fe4ff */
        /* <DEDUP_REMOVED lines=25> */
[----:B---3--:R-:W-:Y:S01]  /*5ad90*/  IMAD.MOV.U32 R6, RZ, RZ, R13 ;  /* 0x000000ffff067224 */ /* 0x008fe200078e000d */
[----:B------:R-:W-:-:S02]  /*5ada0*/  MOV R7, R14 ;  /* 0x0000000e00077202 */ /* 0x000fc40000000f00 */
[----:B------:R-:W3:Y:S04]  /*5adb0*/  LDL.LU R13, [R1+0x8ac] ;  /* 0x0008ac00010d7983 */ /* 0x000ee80000300800 */
[----:B----4-:R-:W4:Y:S01]  /*5adc0*/  LDL.LU R14, [R1+0x8bc] ;  /* 0x0008bc00010e7983 */ /* 0x010f220000300800 */
[----:B-----5:R-:W-:-:S03]  /*5add0*/  IADD3 R5, P1, PT, R5, R3, RZ ;  /* 0x0000000305057210 */ /* 0x020fc60007f3e0ff */
[----:B------:R1:W-:Y:S01]  /*5ade0*/  LDGSTS.E [R4+0x9800], desc[UR8][R6.64], P0 ;  /* 0x0980000006047fae */ /* 0x0003e200081a1008 */
[----:B------:R-:W-:-:S03]  /*5adf0*/  IADD3 R10, P2, PT, R10, R3, RZ ;  /* 0x000000030a0a7210 */ /* 0x000fc60007f5e0ff */
[----:B------:R5:W-:Y:S01]  /*5ae00*/  STL [R1+0x890], R5 ;  /* 0x0008900501007387 */ /* 0x000be20000100800 */
[--C-:B------:R-:W-:Y:S02]  /*5ae10*/  IMAD.X R12, R12, 0x1, R2.reuse, P1 ;  /* 0x000000010c0c7824 */ /* 0x100fe400008e0602 */
[----:B-1----:R-:W-:Y:S02]  /*5ae20*/  IMAD.MOV.U32 R6, RZ, RZ, R5 ;  /* 0x000000ffff067224 */ /* 0x002fe400078e0005 */
[----:B------:R-:W-:Y:S02]  /*5ae30*/  IMAD.X R15, R15, 0x1, R2, P2 ;  /* 0x000000010f0f7824 */ /* 0x000fe400010e0602 */
        /* <DEDUP_REMOVED lines=25> */
[----:B---3--:R-:W-:-:S02]  /*5afd0*/  IMAD.MOV.U32 R6, RZ, RZ, R11 ;  /* 0x000000ffff067224 */ /* 0x008fc400078e000b */
[----:B------:R-:W-:Y:S01]  /*5afe0*/  IMAD.MOV.U32 R7, RZ, RZ, R14 ;  /* 0x000000ffff077224 */ /* 0x000fe200078e000e */
        /* <DEDUP_REMOVED lines=80> */
[----:B------:R-:W-:Y:S01]  /*5b4f0*/  IMAD.X R15, R15, 0x1, R2, P2 ;  /* 0x000000010f0f7824 */ /* 0x000fe200010e0602 */
        /* <DEDUP_REMOVED lines=248> */
[----:B------:R-:W-:Y:S01]  /*5c480*/  STL [R1+0xb10], R5 ;  /* 0x000b100501007387 */ /* 0x000fe20000100800 */
[--C-:B------:R-:W-:Y:S02]  /*5c490*/  IMAD.X R12, R12, 0x1, R2.reuse, P1 ;  /* 0x000000010c0c7824 */ /* 0x100fe400008e0602 */
[----:B-1----:R-:W-:Y:S02]  /*5c4a0*/  IMAD.MOV.U32 R6, RZ, RZ, R5 ;  /* 0x000000ffff067224 */ /* 0x002fe400078e0005 */
[----:B------:R-:W-:Y:S02]  /*5c4b0*/  IMAD.X R15, R15, 0x1, R2, P2 ;  /* 0x000000010f0f7824 */ /* 0x000fe400010e0602 */
[----:B------:R-:W-:Y:S01]  /*5c4c0*/  IMAD.MOV.U32 R7, RZ, RZ, R12 ;  /* 0x000000ffff077224 */ /* 0x000fe200078e000c */
[----:B------:R1:W-:Y:S04]  /*5c4d0*/  STL [R1+0xb0c], R12 ;  /* 0x000b0c0c01007387 */ /* 0x0003e80000100800 */
[----:B------:R-:W-:Y:S04]  /*5c4e0*/  STL [R1+0xb20], R10 ;  /* 0x000b200a01007387 */ /* 0x000fe80000100800 */
[----:B------:R5:W-:Y:S04]  /*5c4f0*/  LDGSTS.E [R4+0x32800], desc[UR8][R6.64], P0 ;  /* 0x3280000006047fae */ /* 0x000be800081a1008 */
[----:B-1----:R-:W4:Y:S04]  /*5c500*/  LDL.LU R12, [R1+0xb50] ;  /* 0x000b5000010c7983 */ /* 0x002f280000300800 */
[----:B------:R1:W-:Y:S04]  /*5c510*/  STL [R1+0xb1c], R15 ;  /* 0x000b1c0f01007387 */ /* 0x0003e80000100800 */
[----:B------:R-:W4:Y:S01]  /*5c520*/  LDL.LU R5, [R1+0xb60] ;  /* 0x000b600001057983 */ /* 0x000f220000300800 */
[----:B-----5:R-:W-:-:S02]  /*5c530*/  IMAD.MOV.U32 R7, RZ, RZ, R15 ;  /* 0x000000ffff077224 */ /* 0x020fc400078e000f */
[----:B------:R-:W-:Y:S01]  /*5c540*/  IMAD.MOV.U32 R6, RZ, RZ, R10 ;  /* 0x000000ffff067224 */ /* 0x000fe200078e000a */
[----:B-1----:R-:W5:Y:S04]  /*5c550*/  LDL.LU R15, [R1+0xb4c] ;  /* 0x000b4c00010f7983 */ /* 0x002f680000300800 */
[----:B------:R-:W5:Y:S04]  /*5c560*/  LDL.LU R10, [R1+0xb5c] ;  /* 0x000b5c00010a7983 */ /* 0x000f680000300800 */
[----:B------:R1:W-:Y:S01]  /*5c570*/  LDGSTS.E [R4+0x33800], desc[UR8][R6.64], P0 ;  /* 0x3380000006047fae */ /* 0x0003e200081a1008 */
[----:B--2---:R-:W-:-:S02]  /*5c580*/  IADD3 R8, P1, PT, R8, R3, RZ ;  /* 0x0000000308087210 */ /* 0x004fc40007f3e0ff */
[----:B------:R-:W-:-:S03]  /*5c590*/  IADD3 R11, P2, PT, R11, R3, RZ ;  /* 0x000000030b0b7210 */ /* 0x000fc60007f5e0ff */
[----:B------:R-:W-:Y:S01]  /*5c5a0*/  STL [R1+0xb30], R8 ;  /* 0x000b300801007387 */ /* 0x000fe20000100800 */
[----:B-1----:R-:W-:Y:S02]  /*5c5b0*/  IMAD.MOV.U32 R6, RZ, RZ, R8 ;  /* 0x000000ffff067224 */ /* 0x002fe400078e0008 */
[--C-:B---3--:R-:W-:Y:S02]  /*5c5c0*/  IMAD.X R13, R13, 0x1, R2.reuse, P1 ;  /* 0x000000010d0d7824 */ /* 0x108fe400008e0602 */
[----:B----4-:R-:W-:-:S03]  /*5c5d0*/  IMAD.X R14, R14, 0x1, R2, P2 ;  /* 0x000000010e0e7824 */ /* 0x010fc600010e0602 */
[----:B------:R1:W-:Y:S01]  /*5c5e0*/  STL [R1+0xb2c], R13 ;  /* 0x000b2c0d01007387 */ /* 0x0003e20000100800 */
[----:B------:R-:W-:-:S03]  /*5c5f0*/  MOV R7, R13 ;  /* 0x0000000d00077202 */ /* 0x000fc60000000f00 */
[----:B------:R-:W-:Y:S04]  /*5c600*/  STL [R1+0xb40], R11 ;  /* 0x000b400b01007387 */ /* 0x000fe80000100800 */
[----:B------:R2:W-:Y:S04]  /*5c610*/  LDGSTS.E [R4+0x34800], desc[UR8][R6.64], P0 ;  /* 0x3480000006047fae */ /* 0x0005e800081a1008 */
[----:B-1----:R-:W3:Y:S04]  /*5c620*/  LDL.LU R13, [R1+0xb70] ;  /* 0x000b7000010d7983 */ /* 0x002ee80000300800 */
[----:B------:R1:W-:Y:S04]  /*5c630*/  STL [R1+0xb3c], R14 ;  /* 0x000b3c0e01007387 */ /* 0x0003e80000100800 */
[----:B------:R-:W4:Y:S01]  /*5c640*/  LDL.LU R8, [R1+0xb80] ;  /* 0x000b800001087983 */ /* 0x000f220000300800 */
[----:B--2---:R-:W-:-:S02]  /*5c650*/  IMAD.MOV.U32 R7, RZ, RZ, R14 ;  /* 0x000000ffff077224 */ /* 0x004fc400078e000e */
[----:B------:R-:W-:Y:S01]  /*5c660*/  IMAD.MOV.U32 R6, RZ, RZ, R11 ;  /* 0x000000ffff067224 */ /* 0x000fe200078e000b */
[----:B-1----:R-:W2:Y:S04]  /*5c670*/  LDL.LU R14, [R1+0xb6c] ;  /* 0x000b6c00010e7983 */ /* 0x002ea80000300800 */
[----:B------:R-:W2:Y:S04]  /*5c680*/  LDL.LU R11, [R1+0xb7c] ;  /* 0x000b7c00010b7983 */ /* 0x000ea80000300800 */
[----:B------:R1:W-:Y:S01]  /*5c690*/  LDGSTS.E [R4+0x35800], desc[UR8][R6.64], P0 ;  /* 0x3580000006047fae */ /* 0x0003e200081a1008 */
[----:B------:R-:W-:-:S02]  /*5c6a0*/  IADD3 R12, P1, PT, R12, R3, RZ ;  /* 0x000000030c0c7210 */ /* 0x000fc40007f3e0ff */
[----:B------:R-:W-:-:S03]  /*5c6b0*/  IADD3 R5, P2, PT, R5, R3, RZ ;  /* 0x0000000305057210 */ /* 0x000fc60007f5e0ff */
[----:B-1----:R-:W-:Y:S02]  /*5c6c0*/  IMAD.MOV.U32 R6, RZ, RZ, R12 ;  /* 0x000000ffff067224 */ /* 0x002fe400078e000c */
[--C-:B-----5:R-:W-:Y:S02]  /*5c6d0*/  IMAD.X R15, R15, 0x1, R2.reuse, P1 ;  /* 0x000000010f0f7824 */ /* 0x120fe400008e0602 */
[----:B------:R-:W-:Y:S01]  /*5c6e0*/  IMAD.X R10, R10, 0x1, R2, P2 ;  /* 0x000000010a0a7824 */ /* 0x000fe200010e0602 */
[----:B------:R1:W-:Y:S01]  /*5c6f0*/  STL [R1+0xb50], R12 ;  /* 0x000b500c01007387 */ /* 0x0003e20000100800 */
[----:B------:R-:W-:-:S03]  /*5c700*/  IMAD.MOV.U32 R7, RZ, RZ, R15 ;  /* 0x000000ffff077224 */ /* 0x000fc600078e000f */
[----:B------:R-:W-:Y:S04]  /*5c710*/  STL [R1+0xb4c], R15 ;  /* 0x000b4c0f01007387 */ /* 0x000fe80000100800 */
[----:B------:R-:W-:Y:S04]  /*5c720*/  STL [R1+0xb60], R5 ;  /* 0x000b600501007387 */ /* 0x000fe80000100800 */
[----:B------:R5:W-:Y:S04]  /*5c730*/  LDGSTS.E [R4+0x36800], desc[UR8][R6.64], P0 ;  /* 0x3680000006047fae */ /* 0x000be800081a1008 */
[----:B------:R5:W-:Y:S04]  /*5c740*/  STL [R1+0xb5c], R10 ;  /* 0x000b5c0a01007387 */ /* 0x000be80000100800 */
[----:B-1----:R-:W2:Y:S01]  /*5c750*/  LDL.LU R12, [R1+0xb8c] ;  /* 0x000b8c00010c7983 */ /* 0x002ea20000300800 */
[----:B-----5:R-:W-:-:S03]  /*5c760*/  IMAD.MOV.U32 R7, RZ, RZ, R10 ;  /* 0x000000ffff077224 */ /* 0x020fc600078e000a */
[----:B------:R-:W5:Y:S01]  /*5c770*/  LDL.LU R10, [R1+0xb90] ;  /* 0x000b9000010a7983 */ /* 0x000f620000300800 */
[----:B------:R-:W-:-:S03]  /*5c780*/  IMAD.MOV.U32 R6, RZ, RZ, R5 ;  /* 0x000000ffff067224 */ /* 0x000fc600078e0005 */
[----:B------:R-:W5:Y:S04]  /*5c790*/  LDL.LU R17, [R1+0xb9c] ;  /* 0x000b9c0001117983 */ /* 0x000f680000300800 */
[----:B------:R-:W5:Y:S04]  /*5c7a0*/  LDL.LU R5, [R1+0xba0] ;  /* 0x000ba00001057983 */ /* 0x000f680000300800 */
[----:B------:R1:W-:Y:S01]  /*5c7b0*/  LDGSTS.E [R4+0x37800], desc[UR8][R6.64], P0 ;  /* 0x3780000006047fae */ /* 0x0003e200081a1008 */
[-C--:B---3--:R-:W-:Y:S02]  /*5c7c0*/  IADD3 R13, P1, PT, R13, R3.reuse, RZ ;  /* 0x000000030d0d7210 */ /* 0x088fe40007f3e0ff */
[----:B----4-:R-:W-:-:S03]  /*5c7d0*/  IADD3 R8, P2, PT, R8, R3, RZ ;  /* 0x0000000308087210 */ /* 0x010fc60007f5e0ff */
[----:B------:R-:W-:Y:S01]  /*5c7e0*/  STL [R1+0xb70], R13 ;  /* 0x000b700d01007387 */ /* 0x000fe20000100800 */
[----:B--2---:R-:W-:Y:S01]  /*5c7f0*/  IMAD.X R14, R14, 0x1, R2, P1 ;  /* 0x000000010e0e7824 */ /* 0x004fe200008e0602 */
[----:B------:R-:W-:-:S04]  /*5c800*/  IADD3.X R11, PT, PT, R11, R2, RZ, P2, !PT ;  /* 0x000000020b0b7210 */ /* 0x000fc800017fe4ff */
[----:B------:R2:W-:Y:S04]  /*5c810*/  STL [R1+0xb6c], R14 ;  /* 0x000b6c0e01007387 */ /* 0x0005e80000100800 */
[----:B------:R-:W-:Y:S04]  /*5c820*/  STL [R1+0xb80], R8 ;  /* 0x000b800801007387 */ /* 0x000fe80000100800 */
[----:B------:R3:W-:Y:S04]  /*5c830*/  STL [R1+0xb7c], R11 ;  /* 0x000b7c0b01007387 */ /* 0x0007e80000100800 */
[----:B------:R-:W4:Y:S04]  /*5c840*/  LDL.LU R16, [R1+0xbac] ;  /* 0x000bac0001107983 */ /* 0x000f280000300800 */
[----:B------:R-:W4:Y:S01]  /*5c850*/  LDL.LU R15, [R1+0xbb0] ;  /* 0x000bb000010f7983 */ /* 0x000f220000300800 */
[----:B-1----:R-:W-:-:S02]  /*5c860*/  IMAD.MOV.U32 R6, RZ, RZ, R13 ;  /* 0x000000ffff067224 */ /* 0x002fc400078e000d */
[----:B------:R-:W-:Y:S02]  /*5c870*/  IMAD.MOV.U32 R7, RZ, RZ, R14 ;  /* 0x000000ffff077224 */ /* 0x000fe400078e000e */
[----:B--2---:R-:W2:Y:S04]  /*5c880*/  LDL.LU R14, [R1+0xbbc] ;  /* 0x000bbc00010e7983 */ /* 0x004ea80000300800 */
[----:B------:R-:W2:Y:S04]  /*5c890*/  LDL.LU R13, [R1+0xbc0] ;  /* 0x000bc000010d7983 */ /* 0x000ea80000300800 */
[----:B------:R1:W-:Y:S02]  /*5c8a0*/  LDGSTS.E [R4+0x38800], desc[UR8][R6.64], P0 ;  /* 0x3880000006047fae */ /* 0x0003e400081a1008 */
[----:B-1----:R-:W-:-:S02]  /*5c8b0*/  IMAD.MOV.U32 R6, RZ, RZ, R8 ;  /* 0x000000ffff067224 */ /* 0x002fc400078e0008 */
[----:B------:R-:W-:Y:S02]  /*5c8c0*/  IMAD.MOV.U32 R7, RZ, RZ, R11 ;  /* 0x000000ffff077224 */ /* 0x000fe400078e000b */
[----:B---3--:R-:W3:Y:S04]  /*5c8d0*/  LDL.LU R11, [R1+0xbd0] ;  /* 0x000bd000010b7983 */ /* 0x008ee80000300800 */
[----:B------:R-:W3:Y:S04]  /*5c8e0*/  LDL.LU R8, [R1+0xbe0] ;  /* 0x000be00001087983 */ /* 0x000ee80000300800 */
[----:B------:R1:W-:Y:S01]  /*5c8f0*/  LDGSTS.E [R4+0x39800], desc[UR8][R6.64], P0 ;  /* 0x3980000006047fae */ /* 0x0003e200081a1008 */
[----:B-----5:R-:W-:-:S02]  /*5c900*/  IADD3 R10, P1, PT, R10, R3, RZ ;  /* 0x000000030a0a7210 */ /* 0x020fc40007f3e0ff */
[----:B------:R-:W-:-:S03]  /*5c910*/  IADD3 R5, P2, PT, R5, R3, RZ ;  /* 0x0000000305057210 */ /* 0x000fc60007f5e0ff */
[--C-:B------:R-:W-:Y:S01]  /*5c920*/  IMAD.X R12, R12, 0x1, R2.reuse, P1 ;  /* 0x000000010c0c7824 */ /* 0x100fe200008e0602 */
[----:B------:R-:W-:Y:S01]  /*5c930*/  STL [R1+0xb90], R10 ;  /* 0x000b900a01007387 */ /* 0x000fe20000100800 */
[----:B------:R-:W-:Y:S02]  /*5c940*/  IMAD.X R17, R17, 0x1, R2, P2 ;  /* 0x0000000111117824 */ /* 0x000fe400010e0602 */
[----:B-1----:R-:W-:Y:S01]  /*5c950*/  IMAD.MOV.U32 R7, RZ, RZ, R12 ;  /* 0x000000ffff077224 */ /* 0x002fe200078e000c */
[----:B------:R1:W-:Y:S04]  /*5c960*/  STL [R1+0xb8c], R12 ;  /* 0x000b8c0c01007387 */ /* 0x0003e80000100800 */
[----:B------:R5:W-:Y:S01]  /*5c970*/  STL [R1+0xba0], R5 ;  /* 0x000ba00501007387 */ /* 0x000be20000100800 */
[----:B------:R-:W-:-:S05]  /*5c980*/  IMAD.MOV.U32 R6, RZ, RZ, R10 ;  /* 0x000000ffff067224 */ /* 0x000fca00078e000a */
[----:B------:R5:W-:Y:S04]  /*5c990*/  LDGSTS.E [R4+0x3a800], desc[UR8][R6.64], P0 ;  /* 0x3a80000006047fae */ /* 0x000be800081a1008 */
[----:B-1----:R-:W3:Y:S04]  /*5c9a0*/  LDL.LU R12, [R1+0xbcc] ;  /* 0x000bcc00010c7983 */ /* 0x002ee80000300800 */
[----:B------:R1:W-:Y:S04]  /*5c9b0*/  STL [R1+0xb9c], R17 ;  /* 0x000b9c1101007387 */ /* 0x0003e80000100800 */
[----:B------:R-:W3:Y:S01]  /*5c9c0*/  LDL.LU R10, [R1+0xbdc] ;  /* 0x000bdc00010a7983 */ /* 0x000ee20000300800 */
[----:B-----5:R-:W-:-:S03]  /*5c9d0*/  IMAD.MOV.U32 R6, RZ, RZ, R5 ;  /* 0x000000ffff067224 */ /* 0x020fc600078e0005 */
[----:B------:R-:W5:Y:S01]  /*5c9e0*/  LDL R5, [R1+0xe08] ;  /* 0x000e080001057983 */ /* 0x000f620000100800 */
[----:B------:R-:W-:-:S05]  /*5c9f0*/  MOV R7, R17 ;  /* 0x0000001100077202 */ /* 0x000fca0000000f00 */
[----:B------:R1:W-:Y:S01]  /*5ca00*/  LDGSTS.E [R4+0x3b800], desc[UR8][R6.64], P0 ;  /* 0x3b80000006047fae */ /* 0x0003e200081a1008 */
[----:B------:R-:W-:Y:S01]  /*5ca10*/  UIADD3 UR4, UPT, UPT, UR4, 0x1, URZ ;  /* 0x0000000104047890 */ /* 0x000fe2000fffe0ff */
[----:B----4-:R-:W-:-:S05]  /*5ca20*/  IADD3 R15, P1, PT, R15, R3, RZ ;  /* 0x000000030f0f7210 */ /* 0x010fca0007f3e0ff */
[----:B------:R-:W-:Y:S01]  /*5ca30*/  IMAD.X R16, R16, 0x1, R2, P1 ;  /* 0x0000000110107824 */ /* 0x000fe200008e0602 */
[----:B--2---:R-:W-:Y:S01]  /*5ca40*/  IADD3 R13, P2, PT, R13, R3, RZ ;  /* 0x000000030d0d7210 */ /* 0x004fe20007f5e0ff */
[----:B-1----:R-:W-:Y:S02]  /*5ca50*/  IMAD.MOV.U32 R6, RZ, RZ, R15 ;  /* 0x000000ffff067224 */ /* 0x002fe400078e000f */
[----:B------:R-:W-:Y:S02]  /*5ca60*/  IMAD.MOV.U32 R7, RZ, RZ, R16 ;  /* 0x000000ffff077224 */ /* 0x000fe400078e0010 */
[----:B------:R-:W-:-:S03]  /*5ca70*/  IMAD.X R14, R14, 0x1, R2, P2 ;  /* 0x000000010e0e7824 */ /* 0x000fc600010e0602 */
[----:B------:R1:W-:Y:S01]  /*5ca80*/  LDGSTS.E [R4+0x3c800], desc[UR8][R6.64], P0 ;  /* 0x3c80000006047fae */ /* 0x0003e200081a1008 */
[-C--:B---3--:R-:W-:Y:S02]  /*5ca90*/  IADD3 R11, P1, PT, R11, R3.reuse, RZ ;  /* 0x000000030b0b7210 */ /* 0x088fe40007f3e0ff */
[----:B------:R-:W-:Y:S01]  /*5caa0*/  IADD3 R8, P2, PT, R8, R3, RZ ;  /* 0x0000000308087210 */ /* 0x000fe20007f5e0ff */
[----:B-1----:R-:W-:Y:S02]  /*5cab0*/  IMAD.MOV.U32 R6, RZ, RZ, R13 ;  /* 0x000000ffff067224 */ /* 0x002fe400078e000d */
[----:B------:R-:W-:Y:S01]  /*5cac0*/  IMAD.MOV.U32 R7, RZ, RZ, R14 ;  /* 0x000000ffff077224 */ /* 0x000fe200078e000e */
[----:B------:R1:W-:Y:S04]  /*5cad0*/  STL [R1+0xbb0], R15 ;  /* 0x000bb00f01007387 */ /* 0x0003e80000100800 */
[----:B------:R1:W-:Y:S04]  /*5cae0*/  STL [R1+0xbac], R16 ;  /* 0x000bac1001007387 */ /* 0x0003e80000100800 */
[----:B------:R1:W-:Y:S04]  /*5caf0*/  STL [R1+0xbc0], R13 ;  /* 0x000bc00d01007387 */ /* 0x0003e80000100800 */
[----:B------:R2:W-:Y:S04]  /*5cb00*/  LDGSTS.E [R4+0x3d800], desc[UR8][R6.64], P0 ;  /* 0x3d80000006047fae */ /* 0x0005e800081a1008 */
[----:B------:R1:W-:Y:S04]  /*5cb10*/  STL [R1+0xbbc], R14 ;  /* 0x000bbc0e01007387 */ /* 0x0003e80000100800 */
[----:B------:R1:W-:Y:S01]  /*5cb20*/  STL [R1+0xbd0], R11 ;  /* 0x000bd00b01007387 */ /* 0x0003e20000100800 */
[----:B--2---:R-:W-:-:S02]  /*5cb30*/  IMAD.MOV.U32 R6, RZ, RZ, R11 ;  /* 0x000000ffff067224 */ /* 0x004fc400078e000b */
[--C-:B------:R-:W-:Y:S02]  /*5cb40*/  IMAD.X R12, R12, 0x1, R2.reuse, P1 ;  /* 0x000000010c0c7824 */ /* 0x100fe400008e0602 */
[----:B------:R-:W-:-:S03]  /*5cb50*/  IMAD.X R10, R10, 0x1, R2, P2 ;  /* 0x000000010a0a7824 */ /* 0x000fc600010e0602 */
[----:B------:R-:W-:Y:S01]  /*5cb60*/  MOV R7, R12 ;  /* 0x0000000c00077202 */ /* 0x000fe20000000f00 */
[----:B------:R1:W-:Y:S04]  /*5cb70*/  STL [R1+0xbcc], R12 ;  /* 0x000bcc0c01007387 */ /* 0x0003e80000100800 */
[----:B------:R1:W-:Y:S04]  /*5cb80*/  STL [R1+0xbe0], R8 ;  /* 0x000be00801007387 */ /* 0x0003e80000100800 */
[----:B------:R1:W-:Y:S04]  /*5cb90*/  STL [R1+0xbdc], R10 ;  /* 0x000bdc0a01007387 */ /* 0x0003e80000100800 */
[----:B------:R2:W-:Y:S04]  /*5cba0*/  LDGSTS.E [R4+0x3e800], desc[UR8][R6.64], P0 ;  /* 0x3e80000006047fae */ /* 0x0005e800081a1008 */
[----:B------:R1:W-:Y:S01]  /*5cbb0*/  STL [R1+0xe00], R9 ;  /* 0x000e000901007387 */ /* 0x0003e20000100800 */
[----:B--2---:R-:W-:-:S02]  /*5cbc0*/  IMAD.MOV.U32 R6, RZ, RZ, R8 ;  /* 0x000000ffff067224 */ /* 0x004fc400078e0008 */
[----:B------:R-:W-:-:S05]  /*5cbd0*/  IMAD.MOV.U32 R7, RZ, RZ, R10 ;  /* 0x000000ffff077224 */ /* 0x000fca00078e000a */
[----:B------:R1:W-:Y:S01]  /*5cbe0*/  LDGSTS.E [R4+0x3f800], desc[UR8][R6.64], P0 ;  /* 0x3f80000006047fae */ /* 0x0003e200081a1008 */
[----:B-----5:R-:W-:-:S03]  /*5cbf0*/  ISETP.NE.U32.AND P0, PT, R5, UR4, PT ;  /* 0x0000000405007c0c */ /* 0x020fc6000bf05070 */
[----:B------:R-:W0:Y:S10]  /*5cc00*/  LDGDEPBAR ;  /* 0x00000000000079af */ /* 0x000e340000000000 */
[----:B-1----:R-:W-:Y:S05]  /*5cc10*/  @P0 BRA `(.L_x_1) ;  /* 0xfffffbfc00a40947 */ /* 0x002fea000383ffff */
.L_x_0:
[----:B-----5:R-:W2:Y:S01]  /*5cc20*/  LDL.LU R8, [R1+0xe18] ;  /* 0x000e180001087983 */ /* 0x020ea20000300800 */
[----:B------:R-:W-:-:S04]  /*5cc30*/  DEPBAR.LE SB0, 0x0 ;  /* 0x000080000000791a */ /* 0x000fc80000000000 */
[----:B------:R-:W2:Y:S01]  /*5cc40*/  LDL R7, [R1+0xe14] ;  /* 0x000e140001077983 */ /* 0x000ea20000100800 */
[----:B------:R-:W1:Y:S03]  /*5cc50*/  LDCU UR6, c[0x0][0x39c] ;  /* 0x00007380ff0677ac */ /* 0x000e660008000800 */
[----:B------:R-:W3:Y:S01]  /*5cc60*/  LDL.LU R22, [R1+0x7f4] ;  /* 0x0007f40001167983 */ /* 0x000ee20000300800 */
[----:B------:R-:W4:Y:S01]  /*5cc70*/  LDCU UR4, c[0x0][0x39c] ;  /* 0x00007380ff0477ac */ /* 0x000f220008000800 */
[----:B------:R-:W1:Y:S01]  /*5cc80*/  S2R R6, SR_TID.X ;  /* 0x0000000000067919 */ /* 0x000e620000002100 */
[----:B------:R-:W1:Y:S01]  /*5cc90*/  LDCU UR13, c[0x0][0x3b4] ;  /* 0x00007680ff0d77ac */ /* 0x000e620008000800 */
[----:B------:R-:W4:Y:S01]  /*5cca0*/  S2R R4, SR_TID.X ;  /* 0x0000000000047919 */ /* 0x000f220000002100 */
[----:B------:R-:W1:Y:S01]  /*5ccb0*/  LDCU UR20, c[0x0][0x3b8] ;  /* 0x00007700ff1477ac */ /* 0x000e620008000800 */
[----:B------:R-:W-:Y:S01]  /*5ccc0*/  STL.64 [R1+0xed0], R26 ;  /* 0x000ed01a01007387 */ /* 0x000fe20000100a00 */
[----:B------:R-:W1:Y:S03]  /*5ccd0*/  LDCU UR21, c[0x0][0x3b8] ;  /* 0x00007700ff1577ac */ /* 0x000e660008000800 */
[----:B------:R-:W-:Y:S01]  /*5cce0*/  STL.64 [R1+0xec8], R24 ;  /* 0x000ec81801007387 */ /* 0x000fe20000100a00 */
[----:B------:R-:W1:Y:S01]  /*5ccf0*/  LDCU UR38, c[0x0][0x39c] ;  /* 0x00007380ff2677ac */ /* 0x000e620008000800 */
[----:B------:R-:W1:Y:S01]  /*5cd00*/  LDCU UR22, c[0x0][0x3b8] ;  /* 0x00007700ff1677ac */ /* 0x000e620008000800 */
[----:B------:R-:W1:Y:S01]  /*5cd10*/  LDCU UR39, c[0x0][0x39c] ;  /* 0x00007380ff2777ac */ /* 0x000e620008000800 */
[----:B------:R-:W1:Y:S01]  /*5cd20*/  LDCU UR23, c[0x0][0x3b8] ;  /* 0x00007700ff1777ac */ /* 0x000e620008000800 */
[----:B------:R-:W1:Y:S02]  /*5cd30*/  LDCU UR40, c[0x0][0x39c] ;  /* 0x00007380ff2877ac */ /* 0x000e640008000800 */
[----:B-1----:R-:W-:Y:S01]  /*5cd40*/  SHF.R.U32.HI R23, RZ, 0x8, R6 ;  /* 0x00000008ff177819 */ /* 0x002fe20000011606 */
[----:B------:R-:W1:Y:S01]  /*5cd50*/  LDCU UR24, c[0x0][0x3b8] ;  /* 0x00007700ff1877ac */ /* 0x000e620008000800 */
[----:B----4-:R-:W-:-:S02]  /*5cd60*/  IMAD.SHL.U32 R2, R4, 0x200, RZ ;  /* 0x0000020004027824 */ /* 0x010fc400078e00ff */
[----:B------:R-:W-:Y:S01]  /*5cd70*/  SGXT.U32 R23, R23, 0x1 ;  /* 0x000000011717781a */ /* 0x000fe20000000000 */
[C---:B------:R-:W-:Y:S01]  /*5cd80*/  IMAD.SHL.U32 R0, R4.reuse, 0x8, RZ ;  /* 0x0000000804007824 */ /* 0x040fe200078e00ff */
[----:B------:R-:W4:Y:S01]  /*5cd90*/  LDCU UR25, c[0x0][0x3b8] ;  /* 0x00007700ff1977ac */ /* 0x000f220008000800 */
[----:B------:R-:W-:Y:S01]  /*5cda0*/  IMAD.SHL.U32 R5, R4, 0x100, RZ ;  /* 0x0000010004057824 */ /* 0x000fe200078e00ff */
[----:B------:R-:W-:Y:S01]  /*5cdb0*/  LOP3.LUT R2, R2, 0x1000, RZ, 0xc0, !PT ;  /* 0x0000100002027812 */ /* 0x000fe200078ec0ff */
[----:B------:R-:W-:Y:S01]  /*5cdc0*/  IMAD.SHL.U32 R3, R4, 0x10, RZ ;  /* 0x0000001004037824 */ /* 0x000fe200078e00ff */
[----:B------:R-:W-:Y:S01]  /*5cdd0*/  LOP3.LUT R0, R0, 0x80, RZ, 0xc0, !PT ;  /* 0x0000008000007812 */ /* 0x000fe200078ec0ff */
[----:B------:R-:W1:Y:S01]  /*5cde0*/  LDCU UR42, c[0x0][0x39c] ;  /* 0x00007380ff2a77ac */ /* 0x000e620008000800 */
[----:B------:R-:W-:Y:S02]  /*5cdf0*/  LOP3.LUT R6, R5, 0xe000, RZ, 0xc0, !PT ;  /* 0x0000e00005067812 */ /* 0x000fe400078ec0ff */
[----:B------:R-:W-:Y:S01]  /*5ce00*/  IADD3 R0, PT, PT, R0, UR5, R2 ;  /* 0x0000000500007c10 */ /* 0x000fe2000fffe002 */
[----:B------:R-:W1:Y:S01]  /*5ce10*/  LDCU UR41, c[0x0][0x39c] ;  /* 0x00007380ff2977ac */ /* 0x000e620008000800 */
[----:B------:R-:W-:Y:S01]  /*5ce20*/  LOP3.LUT R5, R3, 0x70, RZ, 0xc0, !PT ;  /* 0x0000007003057812 */ /* 0x000fe200078ec0ff */
[----:B------:R-:W1:Y:S01]  /*5ce30*/  LDCU UR26, c[0x0][0x3b8] ;  /* 0x00007700ff1a77ac */ /* 0x000e620008000800 */
        /* <DEDUP_REMOVED lines=33> */
[----:B--2---:R-:W-:-:S02]  /*5d050*/  ISETP.GE.AND P0, PT, R7, R8, PT ;  /* 0x000000080700720c */ /* 0x004fc40003f06270 */
[C-C-:B---3--:R-:W-:Y:S02]  /*5d060*/  LOP3.LUT R8, R22.reuse, 0x6, R23.reuse, 0xfe, !PT ;  /* 0x0000000616087812 */ /* 0x148fe400078efe17 */
[C-C-:B------:R-:W-:Y:S02]  /*5d070*/  LOP3.LUT R7, R22.reuse, 0x8, R23.reuse, 0xfe, !PT ;  /* 0x0000000816077812 */ /* 0x140fe400078efe17 */
[C-C-:B------:R-:W-:Y:S01]  /*5d080*/  LOP3.LUT R2, R22.reuse, 0xa, R23.reuse, 0xfe, !PT ;  /* 0x0000000a16027812 */ /* 0x140fe200078efe17 */
[----:B------:R2:W-:Y:S01]  /*5d090*/  STL [R1+0x470], R8 ;  /* 0x0004700801007387 */ /* 0x0005e20000100800 */
[C-C-:B------:R-:W-:Y:S02]  /*5d0a0*/  LOP3.LUT R9, R22.reuse, 0x84, R23.reuse, 0xfe, !PT ;  /* 0x0000008416097812 */ /* 0x140fe400078efe17 */
[C-C-:B------:R-:W-:Y:S01]  /*5d0b0*/  LOP3.LUT R28, R22.reuse, 0x1f4, R23.reuse, 0xfe, !PT ;  /* 0x000001f4161c7812 */ /* 0x140fe200078efe17 */
[----:B------:R3:W-:Y:S01]  /*5d0c0*/  STL [R1+0x474], R7 ;  /* 0x0004740701007387 */ /* 0x0007e20000100800 */
[----:B------:R-:W-:-:S02]  /*5d0d0*/  LOP3.LUT R3, R22, 0x1fe, R23, 0xfe, !PT ;  /* 0x000001fe16037812 */ /* 0x000fc400078efe17 */
[C---:B------:R-:W-:Y:S01]  /*5d0e0*/  LOP3.LUT R20, R22.reuse, R23, RZ, 0xfc, !PT ;  /* 0x0000001716147212 */ /* 0x040fe200078efcff */
[----:B------:R1:W-:Y:S01]  /*5d0f0*/  STL [R1+0x478], R2 ;  /* 0x0004780201007387 */ /* 0x0003e20000100800 */
[C-C-:B------:R-:W-:Y:S02]  /*5d100*/  LOP3.LUT R21, R22.reuse, 0x2, R23.reuse, 0xfe, !PT ;  /* 0x0000000216157812 */ /* 0x140fe400078efe17 */
[C-C-:B--2---:R-:W-:Y:S02]  /*5d110*/  LOP3.LUT R8, R22.reuse, 0xc, R23.reuse, 0xfe, !PT ;  /* 0x0000000c16087812 */ /* 0x144fe400078efe17 */
[C-C-:B------:R-:W-:Y:S02]  /*5d120*/  LOP3.LUT R29, R22.reuse, 0x4, R23.reuse, 0xfe, !PT ;  /* 0x00000004161d7812 */ /* 0x140fe400078efe17 */
[C-C-:B---3--:R-:W-:Y:S01]  /*5d130*/  LOP3.LUT R7, R22.reuse, 0xe, R23.reuse, 0xfe, !PT ;  /* 0x0000000e16077812 */ /* 0x148fe200078efe17 */
[----:B------:R2:W-:Y:S01]  /*5d140*/  STL [R1+0x47c], R8 ;  /* 0x00047c0801007387 */ /* 0x0005e20000100800 */
[----:B-1----:R-:W-:-:S03]  /*5d150*/  LOP3.LUT R2, R22, 0x10, R23, 0xfe, !PT ;  /* 0x0000001016027812 */ /* 0x002fc600078efe17 */
[----:B------:R1:W-:Y:S04]  /*5d160*/  STL [R1+0x480], R7 ;  /* 0x0004800701007387 */ /* 0x0003e80000100800 */
[----:B------:R3:W-:Y:S01]  /*5d170*/  STL [R1+0x484], R2 ;  /* 0x0004840201007387 */ /* 0x0007e20000100800 */
[C-C-:B--2---:R-:W-:Y:S02]  /*5d180*/  LOP3.LUT R8, R22.reuse, 0x12, R23.reuse, 0xfe, !PT ;  /* 0x0000001216087812 */ /* 0x144fe400078efe17 */
[----:B-1----:R-:W-:-:S03]  /*5d190*/  LOP3.LUT R7, R22, 0x14, R23, 0xfe, !PT ;  /* 0x0000001416077812 */ /* 0x002fc600078efe17 */
[----:B------:R1:W-:Y:S01]  /*5d1a0*/  STL [R1+0x488], R8 ;  /* 0x0004880801007387 */ /* 0x0003e20000100800 */
[----:B---3--:R-:W-:-:S03]  /*5d1b0*/  LOP3.LUT R2, R22, 0x16, R23, 0xfe, !PT ;  /* 0x0000001616027812 */ /* 0x008fc600078efe17 */
[----:B------:R2:W-:Y:S04]  /*5d1c0*/  STL [R1+0x48c], R7 ;  /* 0x00048c0701007387 */ /* 0x0005e80000100800 */
[----:B------:R3:W-:Y:S01]  /*5d1d0*/  STL [R1+0x490], R2 ;  /* 0x0004900201007387 */ /* 0x0007e20000100800 */
[C-C-:B-1----:R-:W-:Y:S02]  /*5d1e0*/  LOP3.LUT R8, R22.reuse, 0x18, R23.reuse, 0xfe, !PT ;  /* 0x0000001816087812 */ /* 0x142fe400078efe17 */
[----:B--2---:R-:W-:-:S03]  /*5d1f0*/  LOP3.LUT R7, R22, 0x1a, R23, 0xfe, !PT ;  /* 0x0000001a16077812 */ /* 0x004fc600078efe17 */
        /* <DEDUP_REMOVED lines=103> */
[----:B------:R-:W-:Y:S02]  /*5d870*/  IADD3 R0, PT, PT, R5, R0, R6 ;  /* 0x0000000005007210 */ /* 0x000fe40007ffe006 */
[C-C-:B---3--:R-:W-:Y:S01]  /*5d880*/  LOP3.LUT R2, R22.reuse, 0x82, R23.reuse, 0xfe, !PT ;  /* 0x0000008216027812 */ /* 0x148fe200078efe17 */
        /* <DEDUP_REMOVED lines=361> */
[----:B------:R-:W-:Y:S01]  /*5ef20*/  STL [R1+0x840], R9 ;  /* 0x0008400901007387 */ /* 0x000fe20000100800 */
[C-C-:B-1----:R-:W-:Y:S02]  /*5ef30*/  LOP3.LUT R8, R22.reuse, 0x1f0, R23.reuse, 0xfe, !PT ;  /* 0x000001f016087812 */ /* 0x142fe400078efe17 */
[----:B--2---:R-:W-:-:S05]  /*5ef40*/  LOP3.LUT R7, R22, 0x1ee, R23, 0xfe, !PT ;  /* 0x000001ee16077812 */ /* 0x004fca00078efe17 */
[----:B------:R1:W-:Y:S04]  /*5ef50*/  STL [R1+0x844], R7 ;  /* 0x0008440701007387 */ /* 0x0003e80000100800 */
[----:B------:R-:W-:Y:S04]  /*5ef60*/  STL [R1+0x848], R8 ;  /* 0x0008480801007387 */ /* 0x000fe80000100800 */
[----:B------:R-:W2:Y:S01]  /*5ef70*/  LDL.LU R12, [R1+0x1e0] ;  /* 0x0001e000010c7983 */ /* 0x000ea20000300800 */
[----:B-1----:R-:W-:-:S05]  /*5ef80*/  LOP3.LUT R7, R22, 0x1f2, R23, 0xfe, !PT ;  /* 0x000001f216077812 */ /* 0x002fca00078efe17 */
[----:B------:R-:W-:Y:S04]  /*5ef90*/  STL [R1+0x84c], R7 ;  /* 0x00084c0701007387 */ /* 0x000fe80000100800 */
[----:B------:R-:W2:Y:S04]  /*5efa0*/  LDL.LU R13, [R1+0x1e4] ;  /* 0x0001e400010d7983 */ /* 0x000ea80000300800 */
[----:B------:R-:W3:Y:S04]  /*5efb0*/  LDL.LU R14, [R1+0x1e8] ;  /* 0x0001e800010e7983 */ /* 0x000ee80000300800 */
[----:B------:R-:W3:Y:S01]  /*5efc0*/  LDL.LU R15, [R1+0x1ec] ;  /* 0x0001ec00010f7983 */ /* 0x000ee20000300800 */
[----:B------:R-:W-:Y:S06]  /*5efd0*/  BAR.SYNC.DEFER_BLOCKING 0x0 ;  /* 0x0000000000007b1d */ /* 0x000fec0000010000 */
[----:B---3--:R-:W-:Y:S04]  /*5efe0*/  STL.64 [R1+0x1108], R14 ;  /* 0x0011080e01007387 */ /* 0x008fe80000100a00 */
[----:B--2---:R1:W-:Y:S04]  /*5eff0*/  STL.64 [R1+0x1100], R12 ;  /* 0x0011000c01007387 */ /* 0x0043e80000100a00 */
[----:B------:R-:W2:Y:S04]  /*5f000*/  LDL.LU R24, [R1+0x3e0] ;  /* 0x0003e00001187983 */ /* 0x000ea80000300800 */
[----:B------:R-:W2:Y:S04]  /*5f010*/  LDL.LU R25, [R1+0x3e4] ;  /* 0x0003e40001197983 */ /* 0x000ea80000300800 */
[----:B------:R-:W3:Y:S04]  /*5f020*/  LDL.LU R26, [R1+0x3e8] ;  /* 0x0003e800011a7983 */ /* 0x000ee80000300800 */
[----:B------:R-:W3:Y:S04]  /*5f030*/  LDL.LU R27, [R1+0x3ec] ;  /* 0x0003ec00011b7983 */ /* 0x000ee80000300800 */
[----:B---3--:R-:W-:Y:S04]  /*5f040*/  STL.64 [R1+0x1118], R26 ;  /* 0x0011181a01007387 */ /* 0x008fe80000100a00 */
[----:B--2---:R2:W-:Y:S04]  /*5f050*/  STL.64 [R1+0x1110], R24 ;  /* 0x0011101801007387 */ /* 0x0045e80000100a00 */
[----:B-1----:R-:W3:Y:S04]  /*5f060*/  LDL.LU R12, [R1+0x260] ;  /* 0x00026000010c7983 */ /* 0x002ee80000300800 */
[----:B------:R-:W3:Y:S04]  /*5f070*/  LDL.LU R13, [R1+0x264] ;  /* 0x00026400010d7983 */ /* 0x000ee80000300800 */
[----:B------:R-:W2:Y:S04]  /*5f080*/  LDL.LU R14, [R1+0x268] ;  /* 0x00026800010e7983 */ /* 0x000ea80000300800 */
[----:B------:R-:W2:Y:S04]  /*5f090*/  LDL.LU R15, [R1+0x26c] ;  /* 0x00026c00010f7983 */ /* 0x000ea80000300800 */
[----:B--2---:R-:W-:Y:S04]  /*5f0a0*/  STL.64 [R1+0x1128], R14 ;  /* 0x0011280e01007387 */ /* 0x004fe80000100a00 */
[----:B---3--:R1:W-:Y:S04]  /*5f0b0*/  STL.64 [R1+0x1120], R12 ;  /* 0x0011200c01007387 */ /* 0x0083e80000100a00 */
[----:B------:R-:W2:Y:S04]  /*5f0c0*/  LDL.LU R24, [R1+0x360] ;  /* 0x0003600001187983 */ /* 0x000ea80000300800 */
[----:B------:R-:W2:Y:S04]  /*5f0d0*/  LDL.LU R25, [R1+0x364] ;  /* 0x0003640001197983 */ /* 0x000ea80000300800 */
[----:B------:R-:W2:Y:S04]  /*5f0e0*/  LDL.LU R26, [R1+0x368] ;  /* 0x00036800011a7983 */ /* 0x000ea80000300800 */
[----:B------:R-:W2:Y:S04]  /*5f0f0*/  LDL.LU R27, [R1+0x36c] ;  /* 0x00036c00011b7983 */ /* 0x000ea80000300800 */
[----:B------:R-:W3:Y:S04]  /*5f100*/  LDL.LU R7, [R1+0xe1c] ;  /* 0x000e1c0001077983 */ /* 0x000ee80000300800 */
        /* <DEDUP_REMOVED lines=8> */
[----:B------:R-:W4:Y:S04]  /*5f190*/  LDL.LU R8, [R1+0xe0] ;  /* 0x0000e00001087983 */ /* 0x000f280000300800 */
[----:B------:R-:W4:Y:S04]  /*5f1a0*/  LDL.LU R9, [R1+0xe4] ;  /* 0x0000e40001097983 */ /* 0x000f280000300800 */
[----:B------:R-:W4:Y:S04]  /*5f1b0*/  LDL.LU R10, [R1+0xe8] ;  /* 0x0000e800010a7983 */ /* 0x000f280000300800 */
[----:B------:R-:W4:Y:S04]  /*5f1c0*/  LDL.LU R11, [R1+0xec] ;  /* 0x0000ec00010b7983 */ /* 0x000f280000300800 */
[----:B------:R1:W-:Y:S02]  /*5f1d0*/  STL [R1+0x850], R28 ;  /* 0x0008501c01007387 */ /* 0x0003e40000100800 */
[----:B-1----:R-:W-:-:S05]  /*5f1e0*/  LOP3.LUT R28, R22, 0x1f6, R23, 0xfe, !PT ;  /* 0x000001f6161c7812 */ /* 0x002fca00078efe17 */
[----:B------:R1:W-:Y:S01]  /*5f1f0*/  STL [R1+0x854], R28 ;  /* 0x0008541c01007387 */ /* 0x0003e20000100800 */
[----:B------:R-:W-:Y:S02]  /*5f200*/  LOP3.LUT R5, R4, 0x100, RZ, 0xc0, !PT ;  /* 0x0000010004057812 */ /* 0x000fe400078ec0ff */
[----:B-1----:R-:W-:-:S05]  /*5f210*/  LOP3.LUT R28, R22, 0x1f8, R23, 0xfe, !PT ;  /* 0x000001f8161c7812 */ /* 0x002fca00078efe17 */
[----:B------:R1:W-:Y:S01]  /*5f220*/  STL [R1+0x858], R28 ;  /* 0x0008581c01007387 */ /* 0x0003e20000100800 */
[----:B------:R-:W-:Y:S01]  /*5f230*/  IMAD.IADD R0, R5, 0x1, R0 ;  /* 0x0000000105007824 */ /* 0x000fe200078e0200 */
[C-C-:B-1----:R-:W-:Y:S02]  /*5f240*/  LOP3.LUT R28, R22.reuse, 0x1fa, R23.reuse, 0xfe, !PT ;  /* 0x000001fa161c7812 */ /* 0x142fe400078efe17 */
[----:B------:R-:W-:-:S03]  /*5f250*/  LOP3.LUT R22, R22, 0x1fc, R23, 0xfe, !PT ;  /* 0x000001fc16167812 */ /* 0x000fc600078efe17 */
[----:B------:R-:W-:Y:S04]  /*5f260*/  STL [R1+0x85c], R28 ;  /* 0x00085c1c01007387 */ /* 0x000fe80000100800 */
[----:B------:R-:W-:Y:S04]  /*5f270*/  STL [R1+0x7f4], R22 ;  /* 0x0007f41601007387 */ /* 0x000fe80000100800 */
[----:B------:R1:W-:Y:S01]  /*5f280*/  STL.64 [R1+0xed8], R20 ;  /* 0x000ed81401007387 */ /* 0x0003e20000100a00 */
[----:B---3--:R-:W-:-:S03]  /*5f290*/  ISETP.LT.AND P5, PT, R20, R7, !P0 ;  /* 0x000000071400720c */ /* 0x008fc600047a1270 */
[----:B-1----:R-:W3:Y:S04]  /*5f2a0*/  LDL.LU R20, [R1+0x160] ;  /* 0x0001600001147983 */ /* 0x002ee80000300800 */
[----:B------:R-:W3:Y:S04]  /*5f2b0*/  LDL.LU R21, [R1+0x164] ;  /* 0x0001640001157983 */ /* 0x000ee80000300800 */
[----:B------:R-:W3:Y:S04]  /*5f2c0*/  LDL.LU R22, [R1+0x168] ;  /* 0x0001680001167983 */ /* 0x000ee80000300800 */
[----:B------:R-:W3:Y:S04]  /*5f2d0*/  LDL.LU R23, [R1+0x16c] ;  /* 0x00016c0001177983 */ /* 0x000ee80000300800 */
[----:B--2---:R1:W-:Y:S04]  /*5f2e0*/  STSM.16.M88.4 [R0], R12 ;  /* 0x0000000c00007844 */ /* 0x0043e80000000200 */
[----:B-1----:R-:W2:Y:S04]  /*5f2f0*/  LDL.LU.64 R14, [R1+0x1128] ;  /* 0x00112800010e7983 */ /* 0x002ea80000300a00 */
[----:B------:R-:W2:Y:S04]  /*5f300*/  LDL.LU.64 R12, [R1+0x1120] ;  /* 0x00112000010c7983 */ /* 0x000ea80000300a00 */
[----:B------:R1:W-:Y:S04]  /*5f310*/  STSM.16.M88.4 [R0+0x200], R24 ;  /* 0x0002001800007844 */ /* 0x0003e80000000200 */
[----:B-1----:R-:W3:Y:S04]  /*5f320*/  LDL.LU.64 R26, [R1+0x1118] ;  /* 0x00111800011a7983 */ /* 0x002ee80000300a00 */
[----:B------:R-:W3:Y:S04]  /*5f330*/  LDL.LU.64 R24, [R1+0x1110] ;  /* 0x0011100001187983 */ /* 0x000ee80000300a00 */
[----:B--2---:R1:W-:Y:S04]  /*5f340*/  STSM.16.M88.4 [R0+0x400], R12 ;  /* 0x0004000c00007844 */ /* 0x0043e80000000200 */
[----:B-1----:R-:W2:Y:S04]  /*5f350*/  LDL.LU.64 R14, [R1+0x1108] ;  /* 0x00110800010e7983 */ /* 0x002ea80000300a00 */
[----:B------:R-:W2:Y:S04]  /*5f360*/  LDL.LU.64 R12, [R1+0x1100] ;  /* 0x00110000010c7983 */ /* 0x000ea80000300a00 */
[----:B---3--:R-:W-:Y:S04]  /*5f370*/  STSM.16.M88.4 [R0+0x600], R20 ;  /* 0x0006001400007844 */ /* 0x008fe80000000200 */
[----:B------:R-:W-:Y:S04]  /*5f380*/  STSM.16.M88.4 [R0+0x800], R24 ;  /* 0x0008001800007844 */ /* 0x000fe80000000200 */
[----:B----4-:R-:W-:Y:S01]  /*5f390*/  STSM.16.M88.4 [R0+0xa00], R16 ;  /* 0x000a001000007844 */ /* 0x010fe20000000200 */
[----:B------:R-:W-:-:S04]  /*5f3a0*/  LOP3.LUT R28, R4, 0x1ff, RZ, 0xc0, !PT ;  /* 0x000001ff041c7812 */ /* 0x000fc800078ec0ff */
[----:B------:R-:W-:Y:S01]  /*5f3b0*/  LEA R28, R28, UR5, 0x4 ;  /* 0x000000051c1c7c11 */ /* 0x000fe2000f8e20ff */
[----:B--2---:R-:W-:Y:S04]  /*5f3c0*/  STSM.16.M88.4 [R0+0xc00], R12 ;  /* 0x000c000c00007844 */ /* 0x004fe80000000200 */
[----:B------:R-:W-:Y:S01]  /*5f3d0*/  STSM.16.M88.4 [R0+0xe00], R8 ;  /* 0x000e000800007844 */ /* 0x000fe20000000200 */
[----:B------:R-:W-:Y:S06]  /*5f3e0*/  BAR.SYNC.DEFER_BLOCKING 0x0 ;  /* 0x0000000000007b1d */ /* 0x000fec0000010000 */
[----:B------:R-:W1:Y:S04]  /*5f3f0*/  LDS.128 R12, [R28] ;  /* 0x000000001c0c7984 */ /* 0x000e680000000c00 */
[----:B------:R-:W2:Y:S04]  /*5f400*/  LDS.128 R4, [R28+0x2000] ;  /* 0x002000001c047984 */ /* 0x000ea80000000c00 */
[----:B------:R-:W3:Y:S04]  /*5f410*/  LDS.128 R8, [R28+0x4000] ;  /* 0x004000001c087984 */ /* 0x000ee80000000c00 */
[----:B-1----:R-:W-:Y:S04]  /*5f420*/  STL.64 [R1], R12 ;  /* 0x0000000c01007387 */ /* 0x002fe80000100a00 */
[----:B------:R-:W-:Y:S04]  /*5f430*/  STL.64 [R1+0x8], R14 ;  /* 0x0000080e01007387 */ /* 0x000fe80000100a00 */
[----:B------:R-:W1:Y:S04]  /*5f440*/  LDS.128 R12, [R28+0x6000] ;  /* 0x006000001c0c7984 */ /* 0x000e680000000c00 */
[----:B--2---:R-:W-:Y:S04]  /*5f450*/  STL.64 [R1+0x20], R4 ;  /* 0x0000200401007387 */ /* 0x004fe80000100a00 */
[----:B------:R-:W-:Y:S04]  /*5f460*/  STL.64 [R1+0x28], R6 ;  /* 0x0000280601007387 */ /* 0x000fe80000100a00 */
[----:B------:R-:W2:Y:S04]  /*5f470*/  LDS.128 R4, [R28+0x8000] ;  /* 0x008000001c047984 */ /* 0x000ea80000000c00 */
[----:B---3--:R-:W-:Y:S04]  /*5f480*/  STL.64 [R1+0x10], R8 ;  /* 0x0000100801007387 */ /* 0x008fe80000100a00 */
[----:B------:R-:W-:Y:S04]  /*5f490*/  STL.64 [R1+0x18], R10 ;  /* 0x0000180a01007387 */ /* 0x000fe80000100a00 */
[----:B------:R-:W3:Y:S04]  /*5f4a0*/  LDS.128 R8, [R28+0xa000] ;  /* 0x00a000001c087984 */ /* 0x000ee80000000c00 */
[----:B-1----:R-:W-:Y:S04]  /*5f4b0*/  STL.64 [R1+0x30], R12 ;  /* 0x0000300c01007387 */ /* 0x002fe80000100a00 */
[----:B------:R-:W-:Y:S04]  /*5f4c0*/  STL.64 [R1+0x38], R14 ;  /* 0x0000380e01007387 */ /* 0x000fe80000100a00 */
[----:B------:R-:W1:Y:S04]  /*5f4d0*/  LDS.128 R12, [R28+0xc000] ;  /* 0x00c000001c0c7984 */ /* 0x000e680000000c00 */
[----:B--2---:R-:W-:Y:S04]  /*5f4e0*/  STL.64 [R1+0x50], R4 ;  /* 0x0000500401007387 */ /* 0x004fe80000100a00 */
[----:B------:R-:W-:Y:S04]  /*5f4f0*/  STL.64 [R1+0x58], R6 ;  /* 0x0000580601007387 */ /* 0x000fe80000100a00 */
[----:B------:R-:W2:Y:S04]  /*5f500*/  LDS.128 R4, [R28+0xe000] ;  /* 0x00e000001c047984 */ /* 0x000ea80000000c00 */
[----:B---3--:R3:W-:Y:S04]  /*5f510*/  STL.64 [R1+0x40], R8 ;  /* 0x0000400801007387 */ /* 0x0087e80000100a00 */
[----:B------:R4:W-:Y:S04]  /*5f520*/  STL.64 [R1+0x48], R10 ;  /* 0x0000480a01007387 */ /* 0x0009e80000100a00 */
[----:B---3--:R-:W3:Y:S04]  /*5f530*/  LDL.LU R8, [R1+0xc0] ;  /* 0x0000c00001087983 */ /* 0x008ee80000300800 */
[----:B-1----:R-:W-:Y:S04]  /*5f540*/  STL.64 [R1+0x80], R12 ;  /* 0x0000800c01007387 */ /* 0x002fe80000100a00 */
[----:B------:R-:W-:Y:S04]  /*5f550*/  STL.64 [R1+0x88], R14 ;  /* 0x0000880e01007387 */ /* 0x000fe80000100a00 */
[----:B--2---:R-:W-:Y:S04]  /*5f560*/  STL.64 [R1+0xe0], R4 ;  /* 0x0000e00401007387 */ /* 0x004fe80000100a00 */
[----:B------:R-:W-:Y:S04]  /*5f570*/  STL.64 [R1+0xe8], R6 ;  /* 0x0000e80601007387 */ /* 0x000fe80000100a00 */
[----:B------:R-:W3:Y:S04]  /*5f580*/  LDL.LU R9, [R1+0xc4] ;  /* 0x0000c40001097983 */ /* 0x000ee80000300800 */
[----:B----4-:R-:W2:Y:S04]  /*5f590*/  LDL.LU R10, [R1+0xc8] ;  /* 0x0000c800010a7983 */ /* 0x010ea80000300800 */
[----:B------:R-:W2:Y:S01]  /*5f5a0*/  LDL.LU R11, [R1+0xcc] ;  /* 0x0000cc00010b7983 */ /* 0x000ea20000300800 */
[----:B------:R-:W-:Y:S06]  /*5f5b0*/  BAR.SYNC.DEFER_BLOCKING 0x0 ;  /* 0x0000000000007b1d */ /* 0x000fec0000010000 */
[----:B--2---:R-:W-:Y:S04]  /*5f5c0*/  STL.64 [R1+0x1068], R10 ;  /* 0x0010680a01007387 */ /* 0x004fe80000100a00 */
[----:B---3--:R-:W-:Y:S04]  /*5f5d0*/  STL.64 [R1+0x1060], R8 ;  /* 0x0010600801007387 */ /* 0x008fe80000100a00 */
[----:B------:R-:W2:Y:S04]  /*5f5e0*/  LDL.LU R16, [R1+0x2c0] ;  /* 0x0002c00001107983 */ /* 0x000ea80000300800 */
[----:B------:R-:W2:Y:S04]  /*5f5f0*/  LDL.LU R17, [R1+0x2c4] ;  /* 0x0002c40001117983 */ /* 0x000ea80000300800 */
[----:B------:R-:W3:Y:S04]  /*5f600*/  LDL.LU R18, [R1+0x2c8] ;  /* 0x0002c80001127983 */ /* 0x000ee80000300800 */
[----:B------:R-:W3:Y:S04]  /*5f610*/  LDL.LU R19, [R1+0x2cc] ;  /* 0x0002cc0001137983 */ /* 0x000ee80000300800 */
[----:B---3--:R-:W-:Y:S04]  /*5f620*/  STL.64 [R1+0x1078], R18 ;  /* 0x0010781201007387 */ /* 0x008fe80000100a00 */
[----:B--2---:R-:W-:Y:S04]  /*5f630*/  STL.64 [R1+0x1070], R16 ;  /* 0x0010701001007387 */ /* 0x004fe80000100a00 */
[----:B------:R-:W2:Y:S04]  /*5f640*/  LDL.LU R24, [R1+0x3c0] ;  /* 0x0003c00001187983 */ /* 0x000ea80000300800 */
        /* <DEDUP_REMOVED lines=55> */
[----:B------:R-:W4:Y:S04]  /*5f9c0*/  LDL.LU R8, [R1+0x340] ;  /* 0x0003400001087983 */ /* 0x000f280000300800 */
[----:B------:R-:W4:Y:S04]  /*5f9d0*/  LDL.LU R9, [R1+0x344] ;  /* 0x0003440001097983 */ /* 0x000f280000300800 */
[----:B------:R-:W4:Y:S04]  /*5f9e0*/  LDL.LU R10, [R1+0x348] ;  /* 0x00034800010a7983 */ /* 0x000f280000300800 */
        /* <DEDUP_REMOVED lines=13> */
[----:B--2---:R1:W-:Y:S04]  /*5fac0*/  STSM.16.M88.4 [R0], R24 ;  /* 0x0000001800007844 */ /* 0x0043e80000000200 */
[----:B-1----:R-:W2:Y:S04]  /*5fad0*/  LDL.LU.64 R26, [R1+0x10f8] ;  /* 0x0010f800011a7983 */ /* 0x002ea80000300a00 */
[----:B------:R-:W2:Y:S04]  /*5fae0*/  LDL.LU.64 R24, [R1+0x10f0] ;  /* 0x0010f00001187983 */ /* 0x000ea80000300a00 */
[----:B--2---:R1:W-:Y:S04]  /*5faf0*/  STSM.16.M88.4 [R0+0x200], R24 ;  /* 0x0002001800007844 */ /* 0x0043e80000000200 */
        /* <DEDUP_REMOVED lines=17> */
[----:B--2---:R-:W-:Y:S01]  /*5fc10*/  STSM.16.M88.4 [R0+0xe00], R24 ;  /* 0x000e001800007844 */ /* 0x004fe20000000200 */
[----:B------:R-:W-:Y:S06]  /*5fc20*/  BAR.SYNC.DEFER_BLOCKING 0x0 ;  /* 0x0000000000007b1d */ /* 0x000fec0000010000 */
[----:B------:R-:W1:Y:S04]  /*5fc30*/  LDS.128 R24, [R28] ;  /* 0x000000001c187984 */ /* 0x000e680000000c00 */
[----:B-1----:R-:W-:Y:S04]  /*5fc40*/  STL.64 [R1+0x60], R24 ;  /* 0x0000601801007387 */ /* 0x002fe80000100a00 */
[----:B------:R-:W-:Y:S04]  /*5fc50*/  STL.64 [R1+0x68], R26 ;  /* 0x0000681a01007387 */ /* 0x000fe80000100a00 */
[----:B------:R-:W1:Y:S04]  /*5fc60*/  LDS.128 R24, [R28+0x2000] ;  /* 0x002000001c187984 */ /* 0x000e680000000c00 */
        /* <DEDUP_REMOVED lines=17> */
[----:B------:R-:W1:Y:S01]  /*5fd80*/  LDS.128 R24, [R28+0xe000] ;  /* 0x00e000001c187984 */ /* 0x000e620000000c00 */
[----:B------:R-:W-:Y:S06]  /*5fd90*/  BAR.SYNC.DEFER_BLOCKING 0x0 ;  /* 0x0000000000007b1d */ /* 0x000fec0000010000 */
[----:B---3--:R-:W-:Y:S04]  /*5fda0*/  STSM.16.M88.4 [R0], R16 ;  /* 0x0000001000007844 */ /* 0x008fe80000000200 */
[----:B----4-:R-:W-:Y:S04]  /*5fdb0*/  STSM.16.M88.4 [R0+0x200], R8 ;  /* 0x0002000800007844 */ /* 0x010fe80000000200 */
[----:B-1----:R-:W-:Y:S04]  /*5fdc0*/  STL.64 [R1+0x260], R24 ;  /* 0x0002601801007387 */ /* 0x002fe80000100a00 */
[----:B------:R1:W-:Y:S04]  /*5fdd0*/  STL.64 [R1+0x268], R26 ;  /* 0x0002681a01007387 */ /* 0x0003e80000100a00 */
[----:B-1----:R-:W2:Y:S04]  /*5fde0*/  LDL.LU.64 R26, [R1+0x1088] ;  /* 0x00108800011a7983 */ /* 0x002ea80000300a00 */
[----:B------:R-:W2:Y:S04]  /*5fdf0*/  LDL.LU.64 R24, [R1+0x1080] ;  /* 0x0010800001187983 */ /* 0x000ea80000300a00 */
[----:B------:R-:W3:Y:S04]  /*5fe00*/  LDL.LU.64 R18, [R1+0x1078] ;  /* 0x0010780001127983 */ /* 0x000ee80000300a00 */
[----:B------:R-:W3:Y:S04]  /*5fe10*/  LDL.LU.64 R16, [R1+0x1070] ;  /* 0x0010700001107983 */ /* 0x000ee80000300a00 */
[----:B------:R-:W4:Y:S04]  /*5fe20*/  LDL.LU.64 R10, [R1+0x1068] ;  /* 0x00106800010a7983 */ /* 0x000f280000300a00 */
[----:B------:R-:W4:Y:S04]  /*5fe30*/  LDL.LU.64 R8, [R1+0x1060] ;  /* 0x0010600001087983 */ /* 0x000f280000300a00 */
[----:B------:R-:W-:Y:S04]  /*5fe40*/  STSM.16.M88.4 [R0+0x400], R4 ;  /* 0x0004000400007844 */ /* 0x000fe80000000200 */
[----:B------:R-:W-:Y:S04]  /*5fe50*/  STSM.16.M88.4 [R0+0x600], R20 ;  /* 0x0006001400007844 */ /* 0x000fe80000000200 */
[----:B--2---:R-:W-:Y:S04]  /*5fe60*/  STSM.16.M88.4 [R0+0x800], R24 ;  /* 0x0008001800007844 */ /* 0x004fe80000000200 */
[----:B---3--:R-:W-:Y:S04]  /*5fe70*/  STSM.16.M88.4 [R0+0xa00], R16 ;  /* 0x000a001000007844 */ /* 0x008fe80000000200 */
[----:B------:R-:W-:Y:S04]  /*5fe80*/  STSM.16.M88.4 [R0+0xc00], R12 ;  /* 0x000c000c00007844 */ /* 0x000fe80000000200 */
[----:B----4-:R-:W-:Y:S01]  /*5fe90*/  STSM.16.M88.4 [R0+0xe00], R8 ;  /* 0x000e000800007844 */ /* 0x010fe20000000200 */
[----:B------:R-:W-:Y:S06]  /*5fea0*/  BAR.SYNC.DEFER_BLOCKING 0x0 ;  /* 0x0000000000007b1d */ /* 0x000fec0000010000 */
[----:B------:R-:W1:Y:S04]  /*5feb0*/  LDS.128 R12, [R28] ;  /* 0x000000001c0c7984 */ /* 0x000e680000000c00 */
[----:B------:R-:W2:Y:S04]  /*5fec0*/  LDS.128 R4, [R28+0x2000] ;  /* 0x002000001c047984 */ /* 0x000ea80000000c00 */
[----:B------:R-:W3:Y:S04]  /*5fed0*/  LDS.128 R8, [R28+0x4000] ;  /* 0x004000001c087984 */ /* 0x000ee80000000c00 */
[----:B-1----:R-:W-:Y:S04]  /*5fee0*/  STL.64 [R1+0xc0], R12 ;  /* 0x0000c00c01007387 */ /* 0x002fe80000100a00 */
        /* <DEDUP_REMOVED lines=327> */
[----:B------:R-:W-:Y:S04]  /*61360*/  STSM.16.M88.4 [R0+0x400], R4 ;  /* 0x0004000400007844 */ /* 0x000fe80000000200 */
[----:B-1----:R-:W2:Y:S04]  /*61370*/  LDL.LU.64 R26, [R1+0xf48] ;  /* 0x000f4800011a7983 */ /* 0x002ea80000300a00 */
[----:B------:R-:W2:Y:S04]  /*61380*/  LDL.LU.64 R24, [R1+0xf40] ;  /* 0x000f400001187983 */ /* 0x000ea80000300a00 */
[----:B------:R-:W3:Y:S04]  /*61390*/  LDL.LU.64 R18, [R1+0xf38] ;  /* 0x000f380001127983 */ /* 0x000ee80000300a00 */
[----:B------:R-:W3:Y:S04]  /*613a0*/  LDL.LU.64 R16, [R1+0xf30] ;  /* 0x000f300001107983 */ /* 0x000ee80000300a00 */
[----:B------:R-:W4:Y:S04]  /*613b0*/  LDL.LU.64 R10, [R1+0xf28] ;  /* 0x000f2800010a7983 */ /* 0x000f280000300a00 */
[----:B------:R-:W4:Y:S04]  /*613c0*/  LDL.LU.64 R8, [R1+0xf20] ;  /* 0x000f200001087983 */ /* 0x000f280000300a00 */
[----:B------:R1:W-:Y:S04]  /*613d0*/  STSM.16.M88.4 [R0+0x600], R20 ;  /* 0x0006001400007844 */ /* 0x0003e80000000200 */
[----:B-1----:R-:W2:Y:S04]  /*613e0*/  LDL.LU R20, [R1+0x1f0] ;  /* 0x0001f00001147983 */ /* 0x002ea80000300800 */
[----:B------:R-:W2:Y:S04]  /*613f0*/  LDL.LU R21, [R1+0x1f4] ;  /* 0x0001f40001157983 */ /* 0x000ea80000300800 */
[----:B------:R-:W2:Y:S04]  /*61400*/  LDL.LU R22, [R1+0x1f8] ;  /* 0x0001f80001167983 */ /* 0x000ea80000300800 */
[----:B------:R-:W2:Y:S01]  /*61410*/  LDL.LU R23, [R1+0x1fc] ;  /* 0x0001fc0001177983 */ /* 0x000ea20000300800 */
[----:B------:R-:W-:Y:S01]  /*61420*/  ISETP.LT.AND P1, PT, R3, UR6, !P0 ;  /* 0x0000000603007c0c */ /* 0x000fe2000c721270 */
[----:B------:R-:W1:Y:S02]  /*61430*/  LDCU UR6, c[0x0][0x3b8] ;  /* 0x00007700ff0677ac */ /* 0x000e640008000800 */
[----:B------:R-:W3:Y:S04]  /*61440*/  LDL.LU R3, [R1+0xe14] ;  /* 0x000e140001037983 */ /* 0x000ee80000300800 */
[----:B--2---:R-:W-:Y:S04]  /*61450*/  STL.64 [R1+0xee8], R22 ;  /* 0x000ee81601007387 */ /* 0x004fe80000100a00 */
[----:B------:R2:W-:Y:S04]  /*61460*/  STL.64 [R1+0xee0], R20 ;  /* 0x000ee01401007387 */ /* 0x0005e80000100a00 */
[----:B--2---:R-:W2:Y:S04]  /*61470*/  LDL.LU R20, [R1+0x2f0] ;  /* 0x0002f00001147983 */ /* 0x004ea80000300800 */
        /* <DEDUP_REMOVED lines=15> */
[----:B------:R-:W-:Y:S04]  /*61570*/  STSM.16.M88.4 [R0+0x800], R24 ;  /* 0x0008001800007844 */ /* 0x000fe80000000200 */
[----:B---3--:R-:W-:Y:S04]  /*61580*/  STSM.16.M88.4 [R0+0xa00], R16 ;  /* 0x000a001000007844 */ /* 0x008fe80000000200 */
[----:B------:R-:W-:Y:S04]  /*61590*/  STSM.16.M88.4 [R0+0xc00], R12 ;  /* 0x000c000c00007844 */ /* 0x000fe80000000200 */
[----:B----4-:R-:W-:Y:S01]  /*615a0*/  STSM.16.M88.4 [R0+0xe00], R8 ;  /* 0x000e000800007844 */ /* 0x010fe20000000200 */
[----:B------:R-:W-:Y:S06]  /*615b0*/  BAR.SYNC.DEFER_BLOCKING 0x0 ;  /* 0x0000000000007b1d */ /* 0x000fec0000010000 */
[----:B------:R-:W3:Y:S04]  /*615c0*/  LDS.128 R8, [R28] ;  /* 0x000000001c087984 */ /* 0x000ee80000000c00 */
[----:B------:R-:W4:Y:S04]  /*615d0*/  LDS.128 R4, [R28+0x2000] ;  /* 0x002000001c047984 */ /* 0x000f280000000c00 */
[----:B------:R-:W1:Y:S04]  /*615e0*/  LDS.128 R12, [R28+0x4000] ;  /* 0x004000001c0c7984 */ /* 0x000e680000000c00 */
[----:B------:R-:W-:Y:S04]  /*615f0*/  LDS.128 R16, [R28+0xe000] ;  /* 0x00e000001c107984 */ /* 0x000fe80000000c00 */
[----:B--2---:R-:W-:Y:S04]  /*61600*/  STL.64 [R1+0xf18], R22 ;  /* 0x000f181601007387 */ /* 0x004fe80000100a00 */
[----:B------:R2:W-:Y:S04]  /*61610*/  STL.64 [R1+0xf10], R20 ;  /* 0x000f101401007387 */ /* 0x0005e80000100a00 */
[----:B--2---:R-:W2:Y:S04]  /*61620*/  LDL.LU R20, [R1+0x370] ;  /* 0x0003700001147983 */ /* 0x004ea80000300800 */
[----:B------:R-:W2:Y:S04]  /*61630*/  LDL.LU R21, [R1+0x374] ;  /* 0x0003740001157983 */ /* 0x000ea80000300800 */
[----:B------:R-:W2:Y:S04]  /*61640*/  LDL.LU R22, [R1+0x378] ;  /* 0x0003780001167983 */ /* 0x000ea80000300800 */
[----:B------:R-:W2:Y:S04]  /*61650*/  LDL.LU R23, [R1+0x37c] ;  /* 0x00037c0001177983 */ /* 0x000ea80000300800 */
[----:B------:R-:W2:Y:S04]  /*61660*/  LDL.LU R24, [R1+0xf0] ;  /* 0x0000f00001187983 */ /* 0x000ea80000300800 */
[----:B------:R-:W2:Y:S04]  /*61670*/  LDL.LU R25, [R1+0xf4] ;  /* 0x0000f40001197983 */ /* 0x000ea80000300800 */
[----:B------:R-:W2:Y:S04]  /*61680*/  LDL.LU R26, [R1+0xf8] ;  /* 0x0000f800011a7983 */ /* 0x000ea80000300800 */
[----:B------:R-:W2:Y:S04]  /*61690*/  LDL.LU R27, [R1+0xfc] ;  /* 0x0000fc00011b7983 */ /* 0x000ea80000300800 */
[----:B---3--:R-:W-:Y:S04]  /*616a0*/  STL.64 [R1+0x100], R8 ;  /* 0x0001000801007387 */ /* 0x008fe80000100a00 */
[----:B------:R-:W-:Y:S04]  /*616b0*/  STL.64 [R1+0x108], R10 ;  /* 0x0001080a01007387 */ /* 0x000fe80000100a00 */
[----:B----4-:R-:W-:Y:S04]  /*616c0*/  STL.64 [R1+0x70], R4 ;  /* 0x0000700401007387 */ /* 0x010fe80000100a00 */
[----:B------:R-:W-:Y:S04]  /*616d0*/  STL.64 [R1+0x78], R6 ;  /* 0x0000780601007387 */ /* 0x000fe80000100a00 */
[----:B------:R-:W3:Y:S04]  /*616e0*/  LDS.128 R4, [R28+0x8000] ;  /* 0x008000001c047984 */ /* 0x000ee80000000c00 */
[----:B------:R-:W4:Y:S04]  /*616f0*/  LDS.128 R8, [R28+0x6000] ;  /* 0x006000001c087984 */ /* 0x000f280000000c00 */
[----:B-1----:R-:W-:Y:S04]  /*61700*/  STL.64 [R1+0x200], R12 ;  /* 0x0002000c01007387 */ /* 0x002fe80000100a00 */
[----:B------:R-:W-:Y:S04]  /*61710*/  STL.64 [R1+0x208], R14 ;  /* 0x0002080e01007387 */ /* 0x000fe80000100a00 */
[----:B------:R-:W-:Y:S04]  /*61720*/  LDS.128 R12, [R28+0xc000] ;  /* 0x00c000001c0c7984 */ /* 0x000fe80000000c00 */
[----:B---3--:R1:W-:Y:S04]  /*61730*/  STL [R1+0xebc], R4 ;  /* 0x000ebc0401007387 */ /* 0x0083e80000100800 */
[----:B----4-:R-:W-:Y:S04]  /*61740*/  STL.64 [R1+0x180], R8 ;  /* 0x0001800801007387 */ /* 0x010fe80000100a00 */
[----:B------:R-:W-:Y:S04]  /*61750*/  STL.64 [R1+0x188], R10 ;  /* 0x0001880a01007387 */ /* 0x000fe80000100a00 */
[----:B------:R-:W3:Y:S01]  /*61760*/  LDS.128 R8, [R28+0xa000] ;  /* 0x00a000001c087984 */ /* 0x000ee20000000c00 */
[----:B------:R-:W-:Y:S06]  /*61770*/  BAR.SYNC.DEFER_BLOCKING 0x0 ;  /* 0x0000000000007b1d */ /* 0x000fec0000010000 */
[----:B------:R4:W-:Y:S04]  /*61780*/  STL [R1+0xeb8], R5 ;  /* 0x000eb80501007387 */ /* 0x0009e80000100800 */
[----:B------:R4:W-:Y:S04]  /*61790*/  STL [R1+0xeb4], R6 ;  /* 0x000eb40601007387 */ /* 0x0009e80000100800 */
[----:B------:R4:W-:Y:S04]  /*617a0*/  STL [R1+0xeb0], R7 ;  /* 0x000eb00701007387 */ /* 0x0009e80000100800 */
[----:B-1----:R-:W2:Y:S04]  /*617b0*/  LDL.LU R4, [R1+0x460] ;  /* 0x0004600001047983 */ /* 0x002ea80000300800 */
[----:B----4-:R-:W4:Y:S04]  /*617c0*/  LDL.LU R5, [R1+0x464] ;  /* 0x0004640001057983 */ /* 0x010f280000300800 */
[----:B------:R-:W4:Y:S04]  /*617d0*/  LDL.LU R6, [R1+0x468] ;  /* 0x0004680001067983 */ /* 0x000f280000300800 */
[----:B------:R-:W4:Y:S04]  /*617e0*/  LDL.LU R7, [R1+0x46c] ;  /* 0x00046c0001077983 */ /* 0x000f280000300800 */
[----:B---3--:R-:W-:Y:S04]  /*617f0*/  STL [R1+0xec0], R11 ;  /* 0x000ec00b01007387 */ /* 0x008fe80000100800 */
        /* <DEDUP_REMOVED lines=9> */
[----:B------:R-:W3:Y:S04]  /*61890*/  LDL.LU R11, [R1] ;  /* 0x00000000010b7983 */ /* 0x000ee80000300800 */
[----:B----4-:R1:W-:Y:S04]  /*618a0*/  STSM.16.M88.4 [R0+0x600], R4 ;  /* 0x0006000400007844 */ /* 0x0103e80000000200 */
[----:B-1----:R-:W4:Y:S04]  /*618b0*/  LDL.LU R5, [R1+0x470] ;  /* 0x0004700001057983 */ /* 0x002f280000300800 */
[----:B--2---:R1:W-:Y:S04]  /*618c0*/  STSM.16.M88.4 [R0+0x800], R20 ;  /* 0x0008001400007844 */ /* 0x0043e80000000200 */
[----:B-1----:R-:W2:Y:S04]  /*618d0*/  LDL.LU.64 R22, [R1+0xee8] ;  /* 0x000ee80001167983 */ /* 0x002ea80000300a00 */
[----:B------:R-:W2:Y:S01]  /*618e0*/  LDL.LU.64 R20, [R1+0xee0] ;  /* 0x000ee00001147983 */ /* 0x000ea20000300a00 */
[----:B------:R-:W-:Y:S01]  /*618f0*/  ISETP.LT.AND P2, PT, R2, UR4, !P0 ;  /* 0x0000000402007c0c */ /* 0x000fe2000c741270 */
[----:B------:R-:W1:Y:S01]  /*61900*/  LDCU.64 UR4, c[0x0][0x390] ;  /* 0x00007200ff0477ac */ /* 0x000e620008000a00 */
[----:B------:R-:W-:Y:S01]  /*61910*/  IMAD R2, R3, UR13, RZ ;  /* 0x0000000d03027c24 */ /* 0x000fe2000f8e02ff */
[----:B------:R-:W1:Y:S01]  /*61920*/  LDCU UR13, c[0x0][0x39c] ;  /* 0x00007380ff0d77ac */ /* 0x000e620008000800 */
[----:B--2---:R2:W-:Y:S04]  /*61930*/  STSM.16.M88.4 [R0+0xa00], R20 ;  /* 0x000a001400007844 */ /* 0x0045e80000000200 */
[----:B------:R1:W-:Y:S04]  /*61940*/  STSM.16.M88.4 [R0+0xc00], R24 ;  /* 0x000c001800007844 */ /* 0x0003e80000000200 */
[----:B--2---:R-:W2:Y:S04]  /*61950*/  LDL.LU.64 R20, [R1+0xed8] ;  /* 0x000ed80001147983 */ /* 0x004ea80000300a00 */
[----:B-1----:R-:W3:Y:S04]  /*61960*/  LDL.LU.64 R26, [R1+0xed0] ;  /* 0x000ed000011a7983 */ /* 0x002ee80000300a00 */
[----:B------:R-:W3:Y:S01]  /*61970*/  LDL.LU.64 R24, [R1+0xec8] ;  /* 0x000ec80001187983 */ /* 0x000ee20000300a00 */
[C---:B------:R-:W-:Y:S01]  /*61980*/  LEA R3, P3, R2.reuse, UR4, 0x2 ;  /* 0x0000000402037c11 */ /* 0x040fe2000f8610ff */
[----:B------:R-:W1:Y:S02]  /*61990*/  LDCU UR4, c[0x0][0x3b8] ;  /* 0x00007700ff0477ac */ /* 0x000e640008000800 */
[----:B------:R-:W4:Y:S01]  /*619a0*/  LDL.LU R7, [R1+0x478] ;  /* 0x0004780001077983 */ /* 0x000f220000300800 */
[----:B------:R-:W-:Y:S01]  /*619b0*/  LEA.HI.X.SX32 R2, R2, UR5, 0x2, P3 ;  /* 0x0000000502027c11 */ /* 0x000fe200098f16ff */
[----:B------:R-:W1:Y:S02]  /*619c0*/  LDCU UR5, c[0x0][0x39c] ;  /* 0x00007380ff0577ac */ /* 0x000e640008000800 */
[----:B------:R-:W4:Y:S04]  /*619d0*/  LDL.LU R4, [R1+0xc] ;  /* 0x00000c0001047983 */ /* 0x000f280000300800 */
[----:B------:R-:W4:Y:S01]  /*619e0*/  LDL.LU R6, [R1+0x47c] ;  /* 0x00047c0001067983 */ /* 0x000f220000300800 */
[----:B--2---:R-:W-:Y:S01]  /*619f0*/  IMAD R20, R20, UR20, RZ ;  /* 0x0000001414147c24 */ /* 0x004fe2000f8e02ff */
[----:B------:R-:W-:Y:S01]  /*61a00*/  ISETP.LT.AND P4, PT, R21, UR38, !P0 ;  /* 0x0000002615007c0c */ /* 0x000fe2000c781270 */
[----:B------:R-:W2:Y:S03]  /*61a10*/  LDCU UR20, c[0x0][0x3b8] ;  /* 0x00007700ff1477ac */ /* 0x000ea60008000800 */
[C---:B------:R-:W-:Y:S01]  /*61a20*/  LEA R22, P3, R20.reuse, R3, 0x2 ;  /* 0x0000000314167211 */ /* 0x040fe200078610ff */
[----:B------:R-:W1:Y:S01]  /*61a30*/  LDCU UR38, c[0x0][0x39c] ;  /* 0x00007380ff2677ac */ /* 0x000e620008000800 */
[----:B---3--:R3:W-:Y:S02]  /*61a40*/  STSM.16.M88.4 [R0+0xe00], R24 ;  /* 0x000e001800007844 */ /* 0x0087e40000000200 */
[----:B------:R-:W-:Y:S01]  /*61a50*/  LEA.HI.X.SX32 R23, R20, R2, 0x2, P3 ;  /* 0x0000000214177211 */ /* 0x000fe200018f16ff */
[C---:B------:R-:W-:Y:S01]  /*61a60*/  IMAD R20, R29.reuse, UR22, RZ ;  /* 0x000000161d147c24 */ /* 0x040fe2000f8e02ff */
[----:B------:R-:W-:Y:S01]  /*61a70*/  BAR.SYNC.DEFER_BLOCKING 0x0 ;  /* 0x0000000000007b1d */ /* 0x000fe20000010000 */
[----:B------:R-:W-:-:S05]  /*61a80*/  ISETP.LT.AND P3, PT, R29, UR39, !P0 ;  /* 0x000000271d007c0c */ /* 0x000fca000c761270 */
[----:B------:R-:W1:Y:S01]  /*61a90*/  LDCU UR22, c[0x0][0x3b8] ;  /* 0x00007700ff1677ac */ /* 0x000e620008000800 */
[----:B------:R-:W1:Y:S01]  /*61aa0*/  LDCU UR39, c[0x0][0x39c] ;  /* 0x00007380ff2777ac */ /* 0x000e620008000800 */
[----:B---3--:R-:W3:Y:S01]  /*61ab0*/  LDL.LU R27, [R1+0x474] ;  /* 0x00047400011b7983 */ /* 0x008ee20000300800 */
[----:B------:R-:W-:Y:S01]  /*61ac0*/  IMAD R0, R21, UR21, RZ ;  /* 0x0000001515007c24 */ /* 0x000fe2000f8e02ff */
[----:B------:R-:W1:Y:S02]  /*61ad0*/  LDCU UR21, c[0x0][0x39c] ;  /* 0x00007380ff1577ac */ /* 0x000e640008000800 */
[----:B------:R-:W2:Y:S04]  /*61ae0*/  LDL.LU R26, [R1+0x24] ;  /* 0x00002400011a7983 */ /* 0x000ea80000300800 */
[----:B------:R-:W2:Y:S04]  /*61af0*/  LDL.LU R21, [R1+0x8] ;  /* 0x0000080001157983 */ /* 0x000ea80000300800 */
[----:B------:R-:W2:Y:S01]  /*61b00*/  LDL.LU R29, [R1+0x4] ;  /* 0x00000400011d7983 */ /* 0x000ea20000300800 */
[----:B------:R-:W-:-:S03]  /*61b10*/  LEA R24, P6, R0, R3, 0x2 ;  /* 0x0000000300187211 */ /* 0x000fc600078c10ff */
[----:B------:R1:W-:Y:S01]  /*61b20*/  @P5 STG.E desc[UR8][R22.64], R11 ;  /* 0x0000000b16005986 */ /* 0x0003e2000c101908 */
[-C--:B------:R-:W-:Y:S01]  /*61b30*/  LEA.HI.X.SX32 R25, R0, R2.reuse, 0x2, P6 ;  /* 0x0000000200197211 */ /* 0x080fe200030f16ff */
[C---:B----4-:R-:W-:Y:S01]  /*61b40*/  IMAD R0, R5.reuse, UR23, RZ ;  /* 0x0000001705007c24 */ /* 0x050fe2000f8e02ff */
[----:B------:R-:W-:Y:S01]  /*61b50*/  ISETP.LT.AND P6, PT, R5, UR40, !P0 ;  /* 0x0000002805007c0c */ /* 0x000fe2000c7c1270 */
[----:B------:R-:W4:Y:S01]  /*61b60*/  LDCU UR23, c[0x0][0x39c] ;  /* 0x00007380ff1777ac */ /* 0x000f220008000800 */
[----:B------:R-:W2:Y:S01]  /*61b70*/  LDCU UR40, c[0x0][0x39c] ;  /* 0x00007380ff2877ac */ /* 0x000ea20008000800 */
[CC--:B-1----:R-:W-:Y:S01]  /*61b80*/  LEA R22, P5, R20.reuse, R3.reuse, 0x2 ;  /* 0x0000000314167211 */ /* 0x0c2fe200078a10ff */
[----:B------:R-:W4:Y:S03]  /*61b90*/  LDL.LU R11, [R1+0x480] ;  /* 0x00048000010b7983 */ /* 0x000f260000300800 */
[----:B------:R-:W-:Y:S01]  /*61ba0*/  LEA.HI.X.SX32 R23, R20, R2, 0x2, P5 ;  /* 0x0000000214177211 */ /* 0x000fe200028f16ff */
[----:B------:R-:W4:Y:S01]  /*61bb0*/  LDL.LU R5, [R1+0x484] ;  /* 0x0004840001057983 */ /* 0x000f220000300800 */
[----:B---3--:R-:W-:Y:S01]  /*61bc0*/  IMAD R20, R27, UR24, RZ ;  /* 0x000000181b147c24 */ /* 0x008fe2000f8e02ff */
[----:B------:R-:W1:Y:S02]  /*61bd0*/  LDCU UR24, c[0x0][0x3b8] ;  /* 0x00007700ff1877ac */ /* 0x000e640008000800 */
[----:B--2---:R2:W-:Y:S04]  /*61be0*/  @P4 STG.E desc[UR8][R24.64], R29 ;  /* 0x0000001d18004986 */ /* 0x0045e8000c101908 */
[----:B------:R3:W-:Y:S04]  /*61bf0*/  @P3 STG.E desc[UR8][R22.64], R21 ;  /* 0x0000001516003986 */ /* 0x0007e8000c101908 */
[----:B--2---:R-:W2:Y:S01]  /*61c00*/  LDL.LU R29, [R1+0x28] ;  /* 0x00002800011d7983 */ /* 0x004ea20000300800 */
[----:B---3--:R-:W-:-:S04]  /*61c10*/  LEA R22, P3, R0, R3, 0x2 ;  /* 0x0000000300167211 */ /* 0x008fc800078610ff */
[-C--:B------:R-:W-:Y:S01]  /*61c20*/  LEA.HI.X.SX32 R23, R0, R2.reuse, 0x2, P3 ;  /* 0x0000000200177211 */ /* 0x080fe200018f16ff */
[C---:B------:R-:W-:Y:S01]  /*61c30*/  IMAD R0, R7.reuse, UR25, RZ ;  /* 0x0000001907007c24 */ /* 0x040fe2000f8e02ff */
[CC--:B------:R-:W-:Y:S01]  /*61c40*/  LEA R24, P5, R20.reuse, R3.reuse, 0x2 ;  /* 0x0000000314187211 */ /* 0x0c0fe200078a10ff */
[----:B------:R-:W3:Y:S01]  /*61c50*/  LDCU UR25, c[0x0][0x3b8] ;  /* 0x00007700ff1977ac */ /* 0x000ee20008000800 */
[----:B------:R-:W-:Y:S01]  /*61c60*/  ISETP.LT.AND P3, PT, R7, UR42, !P0 ;  /* 0x0000002a07007c0c */ /* 0x000fe2000c761270 */
[----:B------:R1:W-:Y:S01]  /*61c70*/  @P6 STG.E desc[UR8][R22.64], R4 ;  /* 0x0000000416006986 */ /* 0x0003e2000c101908 */
[-C--:B------:R-:W-:Y:S01]  /*61c80*/  LEA.HI.X.SX32 R25, R20, R2.reuse, 0x2, P5 ;  /* 0x0000000214197211 */ /* 0x080fe200028f16ff */
[----:B------:R-:W2:Y:S02]  /*61c90*/  LDCU UR42, c[0x0][0x39c] ;  /* 0x00007380ff2a77ac */ /* 0x000ea40008000800 */
[----:B------:R-:W2:Y:S04]  /*61ca0*/  LDL.LU R7, [R1+0x488] ;  /* 0x0004880001077983 */ /* 0x000ea80000300800 */
[----:B-1----:R-:W2:Y:S04]  /*61cb0*/  LDL.LU R4, [R1+0x2c] ;  /* 0x00002c0001047983 */ /* 0x002ea80000300800 */
[----:B------:R-:W2:Y:S04]  /*61cc0*/  LDL.LU R21, [R1+0x10] ;  /* 0x0000100001157983 */ /* 0x000ea80000300800 */
[----:B------:R-:W2:Y:S01]  /*61cd0*/  LDL.LU R20, [R1+0x20] ;  /* 0x0000200001147983 */ /* 0x000ea20000300800 */
[----:B------:R-:W-:Y:S01]  /*61ce0*/  ISETP.LT.AND P4, PT, R27, UR41, !P0 ;  /* 0x000000291b007c0c */ /* 0x000fe2000c781270 */
[----:B------:R-:W1:Y:S01]  /*61cf0*/  LDCU UR41, c[0x0][0x39c] ;  /* 0x00007380ff2977ac */ /* 0x000e620008000800 */
[----:B------:R-:W-:Y:S01]  /*61d00*/  LEA R22, P6, R0, R3, 0x2 ;  /* 0x0000000300167211 */ /* 0x000fe200078c10ff */
[----:B------:R-:W3:Y:S01]  /*61d10*/  LDL.LU R27, [R1+0x48c] ;  /* 0x00048c00011b7983 */ /* 0x000ee20000300800 */
[----:B------:R-:W-:Y:S01]  /*61d20*/  ISETP.LT.AND P5, PT, R6, UR43, !P0 ;  /* 0x0000002b06007c0c */ /* 0x000fe2000c7a1270 */
[----:B------:R-:W1:Y:S01]  /*61d30*/  LDCU UR43, c[0x0][0x39c] ;  /* 0x00007380ff2b77ac */ /* 0x000e620008000800 */
[----:B------:R-:W-:Y:S01]  /*61d40*/  LEA.HI.X.SX32 R23, R0, R2, 0x2, P6 ;  /* 0x0000000200177211 */ /* 0x000fe200030f16ff */
[----:B------:R-:W-:-:S02]  /*61d50*/  IMAD R0, R6, UR26, RZ ;  /* 0x0000001a06007c24 */ /* 0x000fc4000f8e02ff */
[----:B------:R-:W3:Y:S01]  /*61d60*/  LDL.LU R6, [R1+0x490] ;  /* 0x0004900001067983 */ /* 0x000ee20000300800 */
[----:B------:R-:W1:Y:S03]  /*61d70*/  LDCU UR26, c[0x0][0x3b8] ;  /* 0x00007700ff1a77ac */ /* 0x000e660008000800 */
[----:B--2---:R2:W-:Y:S01]  /*61d80*/  @P4 STG.E desc[UR8][R24.64], R20 ;  /* 0x0000001418004986 */ /* 0x0045e2000c101908 */
[C---:B----4-:R-:W-:Y:S01]  /*61d90*/  ISETP.LT.AND P4, PT, R11.reuse, UR44, !P0 ;  /* 0x0000002c0b007c0c */ /* 0x050fe2000c781270 */
[----:B------:R-:W4:Y:S02]  /*61da0*/  LDCU UR44, c[0x0][0x39c] ;  /* 0x00007380ff2c77ac */ /* 0x000f240008000800 */
[----:B------:R1:W-:Y:S01]  /*61db0*/  @P3 STG.E desc[UR8][R22.64], R26 ;  /* 0x0000001a16003986 */ /* 0x0003e2000c101908 */
[----:B--2---:R-:W-:Y:S01]  /*61dc0*/  IMAD R20, R11, UR27, RZ ;  /* 0x0000001b0b147c24 */ /* 0x004fe2000f8e02ff */
[----:B------:R-:W2:Y:S02]  /*61dd0*/  LDCU UR27, c[0x0][0x3b8] ;  /* 0x00007700ff1b77ac */ /* 0x000ea40008000800 */
[----:B------:R-:W2:Y:S01]  /*61de0*/  LDL.LU R11, [R1+0x494] ;  /* 0x00049400010b7983 */ /* 0x000ea20000300800 */
[----:B-1----:R-:W-:-:S02]  /*61df0*/  LEA R22, P3, R0, R3, 0x2 ;  /* 0x0000000300167211 */ /* 0x002fc400078610ff */
[-C--:B------:R-:W-:Y:S01]  /*61e00*/  LEA R24, P6, R20, R3.reuse, 0x2 ;  /* 0x0000000314187211 */ /* 0x080fe200078c10ff */
[----:B------:R-:W4:Y:S01]  /*61e10*/  LDL.LU R26, [R1+0x18] ;  /* 0x00001800011a7983 */ /* 0x000f220000300800 */
[-C--:B------:R-:W-:Y:S02]  /*61e20*/  LEA.HI.X.SX32 R23, R0, R2.reuse, 0x2, P3 ;  /* 0x0000000200177211 */ /* 0x080fe400018f16ff */
[----:B------:R-:W-:Y:S01]  /*61e30*/  LEA.HI.X.SX32 R25, R20, R2, 0x2, P6 ;  /* 0x0000000214197211 */ /* 0x000fe200030f16ff */
[C---:B------:R-:W-:Y:S01]  /*61e40*/  IMAD R0, R5.reuse, UR28, RZ ;  /* 0x0000001c05007c24 */ /* 0x040fe2000f8e02ff */
[----:B------:R-:W-:Y:S01]  /*61e50*/  ISETP.LT.AND P3, PT, R5, UR45, !P0 ;  /* 0x0000002d05007c0c */ /* 0x000fe2000c761270 */
[----:B------:R-:W-:Y:S01]  /*61e60*/  @P5 STG.E desc[UR8][R22.64], R29 ;  /* 0x0000001d16005986 */ /* 0x000fe2000c101908 */
[----:B------:R-:W-:Y:S01]  /*61e70*/  ISETP.LT.AND P6, PT, R7, UR46, !P0 ;  /* 0x0000002e07007c0c */ /* 0x000fe2000c7c1270 */
[----:B------:R-:W1:Y:S02]  /*61e80*/  LDCU UR28, c[0x0][0x3b8] ;  /* 0x00007700ff1c77ac */ /* 0x000e640008000800 */
[----:B------:R-:W4:Y:S01]  /*61e90*/  LDL.LU R5, [R1+0x1c] ;  /* 0x00001c0001057983 */ /* 0x000f220000300800 */
[----:B------:R-:W1:Y:S03]  /*61ea0*/  LDCU UR45, c[0x0][0x39c] ;  /* 0x00007380ff2d77ac */ /* 0x000e660008000800 */
[----:B------:R3:W-:Y:S04]  /*61eb0*/  @P4 STG.E desc[UR8][R24.64], R4 ;  /* 0x0000000418004986 */ /* 0x0007e8000c101908 */
[----:B---3--:R-:W3:Y:S04]  /*61ec0*/  LDL.LU R25, [R1+0x14] ;  /* 0x0000140001197983 */ /* 0x008ee80000300800 */
[----:B------:R-:W4:Y:S01]  /*61ed0*/  LDL.LU R4, [R1+0x498] ;  /* 0x0004980001047983 */ /* 0x000f220000300800 */
[----:B------:R-:W-:-:S04]  /*61ee0*/  LEA R22, P5, R0, R3, 0x2 ;  /* 0x0000000300167211 */ /* 0x000fc800078a10ff */
[----:B------:R-:W-:Y:S01]  /*61ef0*/  LEA.HI.X.SX32 R23, R0, R2, 0x2, P5 ;  /* 0x0000000200177211 */ /* 0x000fe200028f16ff */
[----:B------:R-:W-:Y:S01]  /*61f00*/  IMAD R0, R7, UR29, RZ ;  /* 0x0000001d07007c24 */ /* 0x000fe2000f8e02ff */
[C---:B------:R-:W-:Y:S01]  /*61f10*/  ISETP.LT.AND P4, PT, R27.reuse, UR47, !P0 ;  /* 0x0000002f1b007c0c */ /* 0x040fe2000c781270 */
[----:B------:R-:W4:Y:S01]  /*61f20*/  LDL.LU R7, [R1+0x49c] ;  /* 0x00049c0001077983 */ /* 0x000f220000300800 */
[----:B------:R-:W1:Y:S03]  /*61f30*/  LDCU UR29, c[0x0][0x3b8] ;  /* 0x00007700ff1d77ac */ /* 0x000e660008000800 */
[----:B------:R1:W-:Y:S01]  /*61f40*/  @P3 STG.E desc[UR8][R22.64], R21 ;  /* 0x0000001516003986 */ /* 0x0003e2000c101908 */
[----:B------:R-:W-:Y:S01]  /*61f50*/  LEA R20, P3, R0, R3, 0x2 ;  /* 0x0000000300147211 */ /* 0x000fe200078610ff */
[----:B-1----:R-:W-:-:S03]  /*61f60*/  IMAD R23, R27, UR30, RZ ;  /* 0x0000001e1b177c24 */ /* 0x002fc6000f8e02ff */
[-C--:B------:R-:W-:Y:S01]  /*61f70*/  LEA.HI.X.SX32 R21, R0, R2.reuse, 0x2, P3 ;  /* 0x0000000200157211 */ /* 0x080fe200018f16ff */
[C---:B------:R-:W-:Y:S01]  /*61f80*/  IMAD R0, R6.reuse, UR31, RZ ;  /* 0x0000001f06007c24 */ /* 0x040fe2000f8e02ff */
[----:B------:R-:W-:Y:S01]  /*61f90*/  ISETP.LT.AND P3, PT, R6, UR48, !P0 ;  /* 0x0000003006007c0c */ /* 0x000fe2000c761270 */
[----:B------:R-:W4:Y:S01]  /*61fa0*/  LDL.LU R27, [R1+0x30] ;  /* 0x00003000011b7983 */ /* 0x000f220000300800 */
[C---:B------:R-:W-:Y:S01]  /*61fb0*/  LEA R22, P5, R23.reuse, R3, 0x2 ;  /* 0x0000000317167211 */ /* 0x040fe200078a10ff */
[----:B------:R-:W1:Y:S02]  /*61fc0*/  LDCU UR30, c[0x0][0x3b8] ;  /* 0x00007700ff1e77ac */ /* 0x000e640008000800 */
[----:B------:R-:W4:Y:S01]  /*61fd0*/  LDL.LU R6, [R1+0x4a0] ;  /* 0x0004a00001067983 */ /* 0x000f220000300800 */
[----:B------:R-:W-:Y:S01]  /*61fe0*/  LEA.HI.X.SX32 R23, R23, R2, 0x2, P5 ;  /* 0x0000000217177211 */ /* 0x000fe200028f16ff */
[----:B------:R-:W1:Y:S02]  /*61ff0*/  LDCU UR31, c[0x0][0x3b8] ;  /* 0x00007700ff1f77ac */ /* 0x000e640008000800 */
[----:B------:R-:W4:Y:S01]  /*62000*/  LDL.LU R29, [R1+0x38] ;  /* 0x00003800011d7983 */ /* 0x000f220000300800 */
[----:B--2---:R-:W-:-:S03]  /*62010*/  ISETP.LT.AND P5, PT, R11, UR49, !P0 ;  /* 0x000000310b007c0c */ /* 0x004fc6000c7a1270 */
[----:B---3--:R2:W-:Y:S04]  /*62020*/  @P6 STG.E desc[UR8][R20.64], R25 ;  /* 0x0000001914006986 */ /* 0x0085e8000c101908 */
[----:B----4-:R-:W-:Y:S01]  /*62030*/  @P4 STG.E desc[UR8][R22.64], R26 ;  /* 0x0000001a16004986 */ /* 0x010fe2000c101908 */
[----:B--2---:R-:W-:-:S04]  /*62040*/  LEA R20, P6, R0, R3, 0x2 ;  /* 0x0000000300147211 */ /* 0x004fc800078c10ff */
[-C--:B------:R-:W-:Y:S01]  /*62050*/  LEA.HI.X.SX32 R21, R0, R2.reuse, 0x2, P6 ;  /* 0x0000000200157211 */ /* 0x080fe200030f16ff */
[----:B------:R-:W-:Y:S01]  /*62060*/  IMAD R0, R11, UR32, RZ ;  /* 0x000000200b007c24 */ /* 0x000fe2000f8e02ff */
[C---:B------:R-:W-:Y:S01]  /*62070*/  ISETP.LT.AND P4, PT, R4.reuse, UR50, !P0 ;  /* 0x0000003204007c0c */ /* 0x040fe2000c781270 */
[----:B------:R-:W2:Y:S01]  /*62080*/  LDL.LU R11, [R1+0x4a4] ;  /* 0x0004a400010b7983 */ /* 0x000ea20000300800 */
[----:B------:R-:W3:Y:S03]  /*62090*/  LDCU UR32, c[0x0][0x3b8] ;  /* 0x00007700ff2077ac */ /* 0x000ee60008000800 */
[----:B------:R4:W-:Y:S04]  /*620a0*/  @P3 STG.E desc[UR8][R20.64], R5 ;  /* 0x0000000514003986 */ /* 0x0009e8000c101908 */
[----:B----4-:R-:W4:Y:S01]  /*620b0*/  LDL.LU R21, [R1+0x34] ;  /* 0x0000340001157983 */ /* 0x010f220000300800 */
[----:B------:R-:W-:Y:S01]  /*620c0*/  IMAD R20, R4, UR33, RZ ;  /* 0x0000002104147c24 */ /* 0x000fe2000f8e02ff */
[CC--:B------:R-:W-:Y:S01]  /*620d0*/  LEA R22, P3, R0.reuse, R3.reuse, 0x2 ;  /* 0x0000000300167211 */ /* 0x0c0fe200078610ff */
[----:B------:R-:W1:Y:S01]  /*620e0*/  LDCU UR33, c[0x0][0x39c] ;  /* 0x00007380ff2177ac */ /* 0x000e620008000800 */
[----:B------:R-:W3:Y:S04]  /*620f0*/  LDL.LU R5, [R1+0x4a8] ;  /* 0x0004a80001057983 */ /* 0x000ee80000300800 */
[----:B------:R-:W3:Y:S01]  /*62100*/  LDL.LU R4, [R1+0x3c] ;  /* 0x00003c0001047983 */ /* 0x000ee20000300800 */
[-C--:B------:R-:W-:Y:S01]  /*62110*/  LEA.HI.X.SX32 R23, R0, R2.reuse, 0x2, P3 ;  /* 0x0000000200177211 */ /* 0x080fe200018f16ff */
[C---:B------:R-:W-:Y:S01]  /*62120*/  IMAD R0, R7.reuse, UR34, RZ ;  /* 0x0000002207007c24 */ /* 0x040fe2000f8e02ff */
[----:B------:R-:W-:Y:S01]  /*62130*/  ISETP.LT.AND P3, PT, R7, UR51, !P0 ;  /* 0x0000003307007c0c */ /* 0x000fe2000c761270 */
[----:B------:R-:W1:Y:S01]  /*62140*/  LDCU UR34, c[0x0][0x39c] ;  /* 0x00007380ff2277ac */ /* 0x000e620008000800 */
[C---:B------:R-:W-:Y:S01]  /*62150*/  LEA R24, P6, R20.reuse, R3, 0x2 ;  /* 0x0000000314187211 */ /* 0x040fe200078c10ff */
[----:B------:R1:W-:Y:S03]  /*62160*/  @P5 STG.E desc[UR8][R22.64], R27 ;  /* 0x0000001b16005986 */ /* 0x0003e6000c101908 */
[----:B------:R-:W-:Y:S01]  /*62170*/  LEA.HI.X.SX32 R25, R20, R2, 0x2, P6 ;  /* 0x0000000214197211 */ /* 0x000fe200030f16ff */
[----:B------:R-:W3:Y:S01]  /*62180*/  LDL.LU R7, [R1+0x4ac] ;  /* 0x0004ac0001077983 */ /* 0x000ee20000300800 */
[----:B------:R-:W-:-:S03]  /*62190*/  ISETP.LT.AND P6, PT, R6, UR52, !P0 ;  /* 0x0000003406007c0c */ /* 0x000fc6000c7c1270 */
[----:B------:R-:W3:Y:S01]  /*621a0*/  LDL.LU R26, [R1+0x54] ;  /* 0x00005400011a7983 */ /* 0x000ee20000300800 */
[----:B-1----:R-:W-:-:S03]  /*621b0*/  LEA R22, P5, R0, R3, 0x2 ;  /* 0x0000000300167211 */ /* 0x002fc600078a10ff */
[----:B------:R-:W3:Y:S01]  /*621c0*/  LDL.LU R27, [R1+0x4b0] ;  /* 0x0004b000011b7983 */ /* 0x000ee20000300800 */
[----:B------:R-:W-:Y:S01]  /*621d0*/  LEA.HI.X.SX32 R23, R0, R2, 0x2, P5 ;  /* 0x0000000200177211 */ /* 0x000fe200028f16ff */
[----:B------:R-:W-:Y:S01]  /*621e0*/  IMAD R0, R6, UR35, RZ ;  /* 0x0000002306007c24 */ /* 0x000fe2000f8e02ff */
[----:B------:R-:W1:Y:S01]  /*621f0*/  LDCU UR35, c[0x0][0x39c] ;  /* 0x00007380ff2377ac */ /* 0x000e620008000800 */
[----:B------:R-:W3:Y:S01]  /*62200*/  LDL.LU R6, [R1+0x4b4] ;  /* 0x0004b40001067983 */ /* 0x000ee20000300800 */
[----:B--2---:R-:W-:Y:S01]  /*62210*/  IMAD R20, R11, UR36, RZ ;  /* 0x000000240b147c24 */ /* 0x004fe2000f8e02ff */
[----:B------:R-:W2:Y:S02]  /*62220*/  LDCU UR36, c[0x0][0x39c] ;  /* 0x00007380ff2477ac */ /* 0x000ea40008000800 */
[----:B----4-:R4:W-:Y:S04]  /*62230*/  @P4 STG.E desc[UR8][R24.64], R21 ;  /* 0x0000001518004986 */ /* 0x0109e8000c101908 */
[----:B------:R1:W-:Y:S04]  /*62240*/  @P3 STG.E desc[UR8][R22.64], R29 ;  /* 0x0000001d16003986 */ /* 0x0003e8000c101908 */
[----:B----4-:R-:W4:Y:S01]  /*62250*/  LDL.LU R21, [R1+0x58] ;  /* 0x0000580001157983 */ /* 0x010f220000300800 */
[----:B-1----:R-:W-:-:S04]  /*62260*/  LEA R22, P3, R0, R3, 0x2 ;  /* 0x0000000300167211 */ /* 0x002fc800078610ff */
[-C--:B------:R-:W-:Y:S01]  /*62270*/  LEA.HI.X.SX32 R23, R0, R2.reuse, 0x2, P3 ;  /* 0x0000000200177211 */ /* 0x080fe200018f16ff */
[C---:B---3--:R-:W-:Y:S01]  /*62280*/  IMAD R0, R5.reuse, UR37, RZ ;  /* 0x0000002505007c24 */ /* 0x048fe2000f8e02ff */
[C---:B------:R-:W-:Y:S01]  /*62290*/  LEA R24, P5, R20.reuse, R3, 0x2 ;  /* 0x0000000314187211 */ /* 0x040fe200078a10ff */
[----:B------:R-:W1:Y:S01]  /*622a0*/  LDCU UR37, c[0x0][0x39c] ;  /* 0x00007380ff2577ac */ /* 0x000e620008000800 */
[----:B------:R-:W-:Y:S01]  /*622b0*/  ISETP.LT.AND P3, PT, R5, UR54, !P0 ;  /* 0x0000003605007c0c */ /* 0x000fe2000c761270 */
[----:B------:R3:W-:Y:S01]  /*622c0*/  @P6 STG.E desc[UR8][R22.64], R4 ;  /* 0x0000000416006986 */ /* 0x0007e2000c101908 */
[----:B------:R-:W-:-:S03]  /*622d0*/  LEA.HI.X.SX32 R25, R20, R2, 0x2, P5 ;  /* 0x0000000214197211 */ /* 0x000fc600028f16ff */
[----:B------:R-:W2:Y:S04]  /*622e0*/  LDL.LU R5, [R1+0x4b8] ;  /* 0x0004b80001057983 */ /* 0x000ea80000300800 */
[----:B---3--:R-:W3:Y:S04]  /*622f0*/  LDL.LU R4, [R1+0x5c] ;  /* 0x00005c0001047983 */ /* 0x008ee80000300800 */
[----:B------:R-:W2:Y:S04]  /*62300*/  LDL.LU R29, [R1+0x40] ;  /* 0x00004000011d7983 */ /* 0x000ea80000300800 */
[----:B------:R-:W2:Y:S01]  /*62310*/  LDL.LU R20, [R1+0x50] ;  /* 0x0000500001147983 */ /* 0x000ea20000300800 */
[----:B------:R-:W-:-:S02]  /*62320*/  ISETP.LT.AND P4, PT, R11, UR53, !P0 ;  /* 0x000000350b007c0c */ /* 0x000fc4000c781270 */
[CC--:B------:R-:W-:Y:S01]  /*62330*/  LEA R22, P6, R0.reuse, R3.reuse, 0x2 ;  /* 0x0000000300167211 */ /* 0x0c0fe200078c10ff */
[----:B------:R-:W3:Y:S01]  /*62340*/  LDL.LU R11, [R1+0x4bc] ;  /* 0x0004bc00010b7983 */ /* 0x000ee20000300800 */
[C---:B------:R-:W-:Y:S01]  /*62350*/  ISETP.LT.AND P5, PT, R7.reuse, UR19, !P0 ;  /* 0x0000001307007c0c */ /* 0x040fe2000c7a1270 */
[----:B------:R-:W1:Y:S01]  /*62360*/  LDCU UR19, c[0x0][0x39c] ;  /* 0x00007380ff1377ac */ /* 0x000e620008000800 */
[----:B------:R-:W-:Y:S01]  /*62370*/  LEA.HI.X.SX32 R23, R0, R2, 0x2, P6 ;  /* 0x0000000200177211 */ /* 0x000fe200030f16ff */
[----:B------:R-:W-:Y:S02]  /*62380*/  IMAD R0, R7, UR18, RZ ;  /* 0x0000001207007c24 */ /* 0x000fe4000f8e02ff */
[----:B------:R-:W3:Y:S01]  /*62390*/  LDL.LU R7, [R1+0x4c0] ;  /* 0x0004c00001077983 */ /* 0x000ee20000300800 */
[----:B------:R-:W1:Y:S03]  /*623a0*/  LDCU UR18, c[0x0][0x3b8] ;  /* 0x00007700ff1277ac */ /* 0x000e660008000800 */
[----:B--2---:R2:W-:Y:S01]  /*623b0*/  @P4 STG.E desc[UR8][R24.64], R20 ;  /* 0x0000001418004986 */ /* 0x0045e2000c101908 */
[C---:B------:R-:W-:Y:S01]  /*623c0*/  ISETP.LT.AND P4, PT, R27.reuse, UR15, !P0 ;  /* 0x0000000f1b007c0c */ /* 0x040fe2000c781270 */
[----:B------:R-:W1:Y:S02]  /*623d0*/  LDCU UR15, c[0x0][0x3b8] ;  /* 0x00007700ff0f77ac */ /* 0x000e640008000800 */
[----:B------:R3:W-:Y:S01]  /*623e0*/  @P3 STG.E desc[UR8][R22.64], R26 ;  /* 0x0000001a16003986 */ /* 0x0007e2000c101908 */
[----:B--2---:R-:W-:Y:S01]  /*623f0*/  IMAD R20, R27, UR14, RZ ;  /* 0x0000000e1b147c24 */ /* 0x004fe2000f8e02ff */
[----:B------:R-:W2:Y:S01]  /*62400*/  LDCU UR14, c[0x0][0x3b8] ;  /* 0x00007700ff0e77ac */ /* 0x000ea20008000800 */
[-C--:B---3--:R-:W-:Y:S01]  /*62410*/  LEA R22, P3, R0, R3.reuse, 0x2 ;  /* 0x0000000300167211 */ /* 0x088fe200078610ff */
[----:B------:R-:W3:Y:S02]  /*62420*/  LDL.LU R26, [R1+0x4c4] ;  /* 0x0004c400011a7983 */ /* 0x000ee40000300800 */
[----:B------:R-:W-:-:S02]  /*62430*/  LEA R24, P6, R20, R3, 0x2 ;  /* 0x0000000314187211 */ /* 0x000fc400078c10ff */
[-C--:B------:R-:W-:Y:S01]  /*62440*/  LEA.HI.X.SX32 R23, R0, R2.reuse, 0x2, P3 ;  /* 0x0000000200177211 */ /* 0x080fe200018f16ff */
[----:B------:R-:W2:Y:S01]  /*62450*/  LDL.LU R27, [R1+0x48] ;  /* 0x00004800011b7983 */ /* 0x000ea20000300800 */
[----:B------:R-:W-:Y:S01]  /*62460*/  LEA.HI.X.SX32 R25, R20, R2, 0x2, P6 ;  /* 0x0000000214197211 */ /* 0x000fe200030f16ff */
[C---:B------:R-:W-:Y:S01]  /*62470*/  IMAD R0, R6.reuse, UR16, RZ ;  /* 0x0000001006007c24 */ /* 0x040fe2000f8e02ff */
[----:B------:R-:W-:Y:S01]  /*62480*/  ISETP.LT.AND P3, PT, R6, UR17, !P0 ;  /* 0x0000001106007c0c */ /* 0x000fe2000c761270 */
[----:B----4-:R-:W-:Y:S01]  /*62490*/  @P5 STG.E desc[UR8][R22.64], R21 ;  /* 0x0000001516005986 */ /* 0x010fe2000c101908 */
[----:B------:R-:W-:Y:S01]  /*624a0*/  ISETP.LT.AND P6, PT, R5, UR11, !P0 ;  /* 0x0000000b05007c0c */ /* 0x000fe2000c7c1270 */
[----:B------:R-:W4:Y:S02]  /*624b0*/  LDCU UR11, c[0x0][0x3b8] ;  /* 0x00007700ff0b77ac */ /* 0x000f240008000800 */
[----:B------:R-:W2:Y:S01]  /*624c0*/  LDL.LU R6, [R1+0x4c] ;  /* 0x00004c0001067983 */ /* 0x000ea20000300800 */
[----:B------:R-:W1:Y:S03]  /*624d0*/  LDCU UR16, c[0x0][0x3b8] ;  /* 0x00007700ff1077ac */ /* 0x000e660008000800 */
[----:B------:R4:W-:Y:S01]  /*624e0*/  @P4 STG.E desc[UR8][R24.64], R4 ;  /* 0x0000000418004986 */ /* 0x0009e2000c101908 */
[----:B------:R-:W1:Y:S03]  /*624f0*/  LDCU UR17, c[0x0][0x3b8] ;  /* 0x00007700ff1177ac */ /* 0x000e660008000800 */
[----:B----4-:R-:W4:Y:S01]  /*62500*/  LDL.LU R25, [R1+0x44] ;  /* 0x0000440001197983 */ /* 0x010f220000300800 */
[----:B------:R-:W-:-:S04]  /*62510*/  LEA R22, P5, R0, R3, 0x2 ;  /* 0x0000000300167211 */ /* 0x000fc800078a10ff */
[-C--:B------:R-:W-:Y:S01]  /*62520*/  LEA.HI.X.SX32 R23, R0, R2.reuse, 0x2, P5 ;  /* 0x0000000200177211 */ /* 0x080fe200028f16ff */
[----:B------:R-:W-:Y:S01]  /*62530*/  IMAD R0, R5, UR12, RZ ;  /* 0x0000000c05007c24 */ /* 0x000fe2000f8e02ff */
[----:B------:R-:W-:Y:S01]  /*62540*/  ISETP.LT.AND P4, PT, R11, UR7, !P0 ;  /* 0x000000070b007c0c */ /* 0x000fe2000c781270 */
[----:B------:R-:W2:Y:S01]  /*62550*/  LDL.LU R5, [R1+0x4c8] ;  /* 0x0004c80001057983 */ /* 0x000ea20000300800 */
[----:B------:R-:W1:Y:S03]  /*62560*/  LDCU UR7, c[0x0][0x3b8] ;  /* 0x00007700ff0777ac */ /* 0x000e660008000800 */
[----:B------:R1:W-:Y:S01]  /*62570*/  @P3 STG.E desc[UR8][R22.64], R29 ;  /* 0x0000001d16003986 */ /* 0x0003e2000c101908 */
[CC--:B------:R-:W-:Y:S01]  /*62580*/  LEA R20, P3, R0.reuse, R3.reuse, 0x2 ;  /* 0x0000000300147211 */ /* 0x0c0fe200078610ff */
[----:B------:R-:W2:Y:S02]  /*62590*/  LDCU UR12, c[0x0][0x3b8] ;  /* 0x00007700ff0c77ac */ /* 0x000ea40008000800 */
[----:B------:R-:W2:Y:S01]  /*625a0*/  LDL.LU R4, [R1+0x4cc] ;  /* 0x0004cc0001047983 */ /* 0x000ea20000300800 */
[-C--:B------:R-:W-:Y:S01]  /*625b0*/  LEA.HI.X.SX32 R21, R0, R2.reuse, 0x2, P3 ;  /* 0x0000000200157211 */ /* 0x080fe200018f16ff */
[C---:B------:R-:W-:Y:S01]  /*625c0*/  IMAD R0, R7.reuse, UR10, RZ ;  /* 0x0000000a07007c24 */ /* 0x040fe2000f8e02ff */
[----:B------:R-:W-:Y:S01]  /*625d0*/  ISETP.LT.AND P3, PT, R7, UR13, !P0 ;  /* 0x0000000d07007c0c */ /* 0x000fe2000c761270 */
[----:B------:R-:W2:Y:S01]  /*625e0*/  LDCU UR10, c[0x0][0x3b8] ;  /* 0x00007700ff0a77ac */ /* 0x000ea20008000800 */
[----:B-1----:R-:W-:Y:S01]  /*625f0*/  IMAD R23, R11, UR6, RZ ;  /* 0x000000060b177c24 */ /* 0x002fe2000f8e02ff */
[----:B------:R-:W1:Y:S01]  /*62600*/  LDCU UR6, c[0x0][0x3b8] ;  /* 0x00007700ff0677ac */ /* 0x000e620008000800 */
[----:B------:R-:W2:Y:S03]  /*62610*/  LDL.LU R11, [R1+0x80] ;  /* 0x00008000010b7983 */ /* 0x000ea60000300800 */
[CC--:B------:R-:W-:Y:S01]  /*62620*/  LEA R22, P5, R23.reuse, R3.reuse, 0x2 ;  /* 0x0000000317167211 */ /* 0x0c0fe200078a10ff */
[----:B------:R-:W2:Y:S01]  /*62630*/  LDL.LU R7, [R1+0x4d0] ;  /* 0x0004d00001077983 */ /* 0x000ea20000300800 */
[----:B------:R-:W1:Y:S02]  /*62640*/  LDCU UR13, c[0x0][0x3b8] ;  /* 0x00007700ff0d77ac */ /* 0x000e640008000800 */
[----:B------:R-:W-:Y:S01]  /*62650*/  LEA.HI.X.SX32 R23, R23, R2, 0x2, P5 ;  /* 0x0000000217177211 */ /* 0x000fe200028f16ff */
[----:B------:R-:W2:Y:S01]  /*62660*/  LDL.LU R29, [R1+0x88] ;  /* 0x00008800011d7983 */ /* 0x000ea20000300800 */
[----:B---3--:R-:W-:Y:S01]  /*62670*/  ISETP.LT.AND P5, PT, R26, UR5, !P0 ;  /* 0x000000051a007c0c */ /* 0x008fe2000c7a1270 */
[----:B------:R-:W3:Y:S02]  /*62680*/  LDCU UR5, c[0x0][0x3b8] ;  /* 0x00007700ff0577ac */ /* 0x000ee40008000800 */
[----:B----4-:R4:W-:Y:S04]  /*62690*/  @P6 STG.E desc[UR8][R20.64], R25 ;  /* 0x0000001914006986 */ /* 0x0109e8000c101908 */
[----:B--2---:R-:W-:Y:S01]  /*626a0*/  @P4 STG.E desc[UR8][R22.64], R27 ;  /* 0x0000001b16004986 */ /* 0x004fe2000c101908 */
[----:B----4-:R-:W-:-:S04]  /*626b0*/  LEA R20, P6, R0, R3, 0x2 ;  /* 0x0000000300147211 */ /* 0x010fc800078c10ff */
[-C--:B------:R-:W-:Y:S01]  /*626c0*/  LEA.HI.X.SX32 R21, R0, R2.reuse, 0x2, P6 ;  /* 0x0000000200157211 */ /* 0x080fe200030f16ff */
[----:B------:R-:W-:Y:S01]  /*626d0*/  IMAD R0, R26, UR4, RZ ;  /* 0x000000041a007c24 */ /* 0x000fe2000f8e02ff */
[C---:B------:R-:W-:Y:S01]  /*626e0*/  ISETP.LT.AND P4, PT, R5.reuse, UR21, !P0 ;  /* 0x0000001505007c0c */ /* 0x040fe2000c781270 */
[----:B------:R-:W2:Y:S01]  /*626f0*/  LDL.LU R26, [R1+0x4d4] ;  /* 0x0004d400011a7983 */ /* 0x000ea20000300800 */
[----:B------:R-:W4:Y:S03]  /*62700*/  LDCU UR4, c[0x0][0x3b8] ;  /* 0x00007700ff0477ac */ /* 0x000f260008000800 */
[----:B------:R1:W-:Y:S01]  /*62710*/  @P3 STG.E desc[UR8][R20.64], R6 ;  /* 0x0000000614003986 */ /* 0x0003e2000c101908 */
[----:B------:R-:W2:Y:S03]  /*62720*/  LDCU UR21, c[0x0][0x39c] ;  /* 0x00007380ff1577ac */ /* 0x000ea60008000800 */
[----:B-1----:R-:W3:Y:S01]  /*62730*/  LDL.LU R21, [R1+0x84] ;  /* 0x0000840001157983 */ /* 0x002ee20000300800 */
[----:B------:R-:W-:Y:S01]  /*62740*/  IMAD R20, R5, UR20, RZ ;  /* 0x0000001405147c24 */ /* 0x000fe2000f8e02ff */
[CC--:B------:R-:W-:Y:S01]  /*62750*/  LEA R22, P3, R0.reuse, R3.reuse, 0x2 ;  /* 0x0000000300167211 */ /* 0x0c0fe200078610ff */
[----:B------:R-:W1:Y:S01]  /*62760*/  LDCU UR20, c[0x0][0x39c] ;  /* 0x00007380ff1477ac */ /* 0x000e620008000800 */
[----:B------:R-:W4:Y:S04]  /*62770*/  LDL.LU R6, [R1+0x4d8] ;  /* 0x0004d80001067983 */ /* 0x000f280000300800 */
[----:B------:R-:W4:Y:S01]  /*62780*/  LDL.LU R5, [R1+0x8c] ;  /* 0x00008c0001057983 */ /* 0x000f220000300800 */
[-C--:B------:R-:W-:Y:S01]  /*62790*/  LEA.HI.X.SX32 R23, R0, R2.reuse, 0x2, P3 ;  /* 0x0000000200177211 */ /* 0x080fe200018f16ff */
[C---:B------:R-:W-:Y:S01]  /*627a0*/  IMAD R0, R4.reuse, UR22, RZ ;  /* 0x0000001604007c24 */ /* 0x040fe2000f8e02ff */
[----:B------:R-:W-:Y:S01]  /*627b0*/  ISETP.LT.AND P3, PT, R4, UR23, !P0 ;  /* 0x0000001704007c0c */ /* 0x000fe2000c761270 */
[----:B------:R-:W1:Y:S01]  /*627c0*/  LDCU UR22, c[0x0][0x39c] ;  /* 0x00007380ff1677ac */ /* 0x000e620008000800 */
[C---:B------:R-:W-:Y:S01]  /*627d0*/  LEA R24, P6, R20.reuse, R3, 0x2 ;  /* 0x0000000314187211 */ /* 0x040fe200078c10ff */
[----:B------:R1:W-:Y:S01]  /*627e0*/  @P5 STG.E desc[UR8][R22.64], R11 ;  /* 0x0000000b16005986 */ /* 0x0003e2000c101908 */
[----:B------:R-:W2:Y:S02]  /*627f0*/  LDCU UR23, c[0x0][0x39c] ;  /* 0x00007380ff1777ac */ /* 0x000ea40008000800 */
[----:B------:R-:W-:Y:S01]  /*62800*/  LEA.HI.X.SX32 R25, R20, R2, 0x2, P6 ;  /* 0x0000000214197211 */ /* 0x000fe200030f16ff */
[----:B------:R-:W4:Y:S01]  /*62810*/  LDL.LU R4, [R1+0x4dc] ;  /* 0x0004dc0001047983 */ /* 0x000f220000300800 */
[----:B------:R-:W-:-:S03]  /*62820*/  ISETP.LT.AND P6, PT, R7, UR38, !P0 ;  /* 0x0000002607007c0c */ /* 0x000fc6000c7c1270 */
[----:B------:R-:W4:Y:S01]  /*62830*/  LDL.LU R27, [R1+0xe4] ;  /* 0x0000e400011b7983 */ /* 0x000f220000300800 */
[----:B-1----:R-:W-:-:S03]  /*62840*/  LEA R22, P5, R0, R3, 0x2 ;  /* 0x0000000300167211 */ /* 0x002fc600078a10ff */
[----:B------:R-:W4:Y:S01]  /*62850*/  LDL.LU R11, [R1+0x4e0] ;  /* 0x0004e000010b7983 */ /* 0x000f220000300800 */
[----:B------:R-:W-:Y:S01]  /*62860*/  LEA.HI.X.SX32 R23, R0, R2, 0x2, P5 ;  /* 0x0000000200177211 */ /* 0x000fe200028f16ff */
[----:B------:R-:W-:Y:S01]  /*62870*/  IMAD R0, R7, UR24, RZ ;  /* 0x0000001807007c24 */ /* 0x000fe2000f8e02ff */
[----:B------:R-:W1:Y:S01]  /*62880*/  LDCU UR24, c[0x0][0x39c] ;  /* 0x00007380ff1877ac */ /* 0x000e620008000800 */
[----:B------:R-:W4:Y:S01]  /*62890*/  LDL.LU R7, [R1+0x4e4] ;  /* 0x0004e40001077983 */ /* 0x000f220000300800 */
[----:B--2---:R-:W-:-:S03]  /*628a0*/  IMAD R20, R26, UR25, RZ ;  /* 0x000000191a147c24 */ /* 0x004fc6000f8e02ff */
[----:B---3--:R2:W-:Y:S01]  /*628b0*/  @P4 STG.E desc[UR8][R24.64], R21 ;  /* 0x0000001518004986 */ /* 0x0085e2000c101908 */
[----:B------:R-:W-:Y:S01]  /*628c0*/  ISETP.LT.AND P5, PT, R26, UR39, !P0 ;  /* 0x000000271a007c0c */ /* 0x000fe2000c7a1270 */
[----:B------:R-:W3:Y:S02]  /*628d0*/  LDCU UR25, c[0x0][0x39c] ;  /* 0x00007380ff1977ac */ /* 0x000ee40008000800 */
[----:B------:R1:W-:Y:S01]  /*628e0*/  @P3 STG.E desc[UR8][R22.64], R29 ;  /* 0x0000001d16003986 */ /* 0x0003e2000c101908 */
[----:B----4-:R-:W-:-:S03]  /*628f0*/  ISETP.LT.AND P4, PT, R6, UR40, !P0 ;  /* 0x0000002806007c0c */ /* 0x010fc6000c781270 */
[----:B--2---:R-:W2:Y:S01]  /*62900*/  LDL.LU R21, [R1+0xe8] ;  /* 0x0000e80001157983 */ /* 0x004ea20000300800 */
[----:B-1----:R-:W-:-:S04]  /*62910*/  LEA R22, P3, R0, R3, 0x2 ;  /* 0x0000000300167211 */ /* 0x002fc800078610ff */
[-C--:B------:R-:W-:Y:S01]  /*62920*/  LEA.HI.X.SX32 R23, R0, R2.reuse, 0x2, P3 ;  /* 0x0000000200177211 */ /* 0x080fe200018f16ff */
[----:B------:R-:W-:Y:S01]  /*62930*/  IMAD R0, R6, UR26, RZ ;  /* 0x0000001a06007c24 */ /* 0x000fe2000f8e02ff */
[C---:B------:R-:W-:Y:S01]  /*62940*/  LEA R24, P3, R20.reuse, R3, 0x2 ;  /* 0x0000000314187211 */ /* 0x040fe200078610ff */
[----:B------:R-:W4:Y:S01]  /*62950*/  LDL.LU R6, [R1+0x4e8] ;  /* 0x0004e80001067983 */ /* 0x000f220000300800 */
[----:B------:R-:W1:Y:S03]  /*62960*/  LDCU UR26, c[0x0][0x39c] ;  /* 0x00007380ff1a77ac */ /* 0x000e660008000800 */
[----:B------:R3:W-:Y:S01]  /*62970*/  @P6 STG.E desc[UR8][R22.64], R5 ;  /* 0x0000000516006986 */ /* 0x0007e2000c101908 */
[----:B------:R-:W-:-:S03]  /*62980*/  LEA.HI.X.SX32 R25, R20, R2, 0x2, P3 ;  /* 0x0000000214197211 */ /* 0x000fc600018f16ff */
[----:B---3--:R-:W3:Y:S04]  /*62990*/  LDL.LU R5, [R1+0xec] ;  /* 0x0000ec0001057983 */ /* 0x008ee80000300800 */
[----:B------:R-:W2:Y:S04]  /*629a0*/  LDL.LU R29, [R1+0x60] ;  /* 0x00006000011d7983 */ /* 0x000ea80000300800 */
[----:B------:R-:W2:Y:S01]  /*629b0*/  LDL.LU R20, [R1+0xe0] ;  /* 0x0000e00001147983 */ /* 0x000ea20000300800 */
[----:B------:R-:W-:Y:S02]  /*629c0*/  LEA R22, P6, R0, R3, 0x2 ;  /* 0x0000000300167211 */ /* 0x000fe400078c10ff */
[----:B------:R-:W-:Y:S01]  /*629d0*/  ISETP.LT.AND P3, PT, R4, UR41, !P0 ;  /* 0x0000002904007c0c */ /* 0x000fe2000c761270 */
[----:B------:R-:W3:Y:S01]  /*629e0*/  LDL.LU R26, [R1+0x4ec] ;  /* 0x0004ec00011a7983 */ /* 0x000ee20000300800 */
[----:B------:R-:W-:Y:S01]  /*629f0*/  LEA.HI.X.SX32 R23, R0, R2, 0x2, P6 ;  /* 0x0000000200177211 */ /* 0x000fe200030f16ff */
[----:B------:R-:W-:-:S02]  /*62a00*/  IMAD R0, R4, UR27, RZ ;  /* 0x0000001b04007c24 */ /* 0x000fc4000f8e02ff */
[----:B------:R-:W3:Y:S04]  /*62a10*/  LDL.LU R4, [R1+0x4f0] ;  /* 0x0004f00001047983 */ /* 0x000ee80000300800 */
[----:B--2---:R2:W-:Y:S01]  /*62a20*/  @P5 STG.E desc[UR8][R24.64], R20 ;  /* 0x0000001418005986 */ /* 0x0045e2000c101908 */
[----:B------:R-:W-:-:S03]  /*62a30*/  ISETP.LT.AND P5, PT, R11, UR42, !P0 ;  /* 0x0000002a0b007c0c */ /* 0x000fc6000c7a1270 */
[----:B------:R1:W-:Y:S01]  /*62a40*/  @P4 STG.E desc[UR8][R22.64], R27 ;  /* 0x0000001b16004986 */ /* 0x0003e2000c101908 */
[----:B--2---:R-:W-:Y:S01]  /*62a50*/  IMAD R20, R11, UR28, RZ ;  /* 0x0000001c0b147c24 */ /* 0x004fe2000f8e02ff */
[-C--:B-1----:R-:W-:Y:S02]  /*62a60*/  LEA R22, P4, R0, R3.reuse, 0x2 ;  /* 0x0000000300167211 */ /* 0x082fe400078810ff */
[----:B------:R-:W2:Y:S02]  /*62a70*/  LDL.LU R27, [R1+0x4f4] ;  /* 0x0004f400011b7983 */ /* 0x000ea40000300800 */
[-C--:B------:R-:W-:Y:S02]  /*62a80*/  LEA R24, P6, R20, R3.reuse, 0x2 ;  /* 0x0000000314187211 */ /* 0x080fe400078c10ff */
[-C--:B------:R-:W-:Y:S01]  /*62a90*/  LEA.HI.X.SX32 R23, R0, R2.reuse, 0x2, P4 ;  /* 0x0000000200177211 */ /* 0x080fe200020f16ff */
[----:B------:R-:W2:Y:S01]  /*62aa0*/  LDL.LU R11, [R1+0x68] ;  /* 0x00006800010b7983 */ /* 0x000ea20000300800 */
[----:B------:R-:W-:Y:S01]  /*62ab0*/  LEA.HI.X.SX32 R25, R20, R2, 0x2, P6 ;  /* 0x0000000214197211 */ /* 0x000fe200030f16ff */
[C---:B------:R-:W-:Y:S01]  /*62ac0*/  IMAD R0, R7.reuse, UR29, RZ ;  /* 0x0000001d07007c24 */ /* 0x040fe2000f8e02ff */
[----:B------:R-:W-:Y:S01]  /*62ad0*/  ISETP.LT.AND P4, PT, R7, UR43, !P0 ;  /* 0x0000002b07007c0c */ /* 0x000fe2000c781270 */
[----:B------:R-:W-:Y:S04]  /*62ae0*/  @P3 STG.E desc[UR8][R22.64], R21 ;  /* 0x0000001516003986 */ /* 0x000fe8000c101908 */
[----:B------:R-:W2:Y:S04]  /*62af0*/  LDL.LU R7, [R1+0x6c] ;  /* 0x00006c0001077983 */ /* 0x000ea80000300800 */
[----:B---3--:R1:W-:Y:S04]  /*62b00*/  @P5 STG.E desc[UR8][R24.64], R5 ;  /* 0x0000000518005986 */ /* 0x0083e8000c101908 */
[----:B-1----:R-:W3:Y:S01]  /*62b10*/  LDL.LU R25, [R1+0x64] ;  /* 0x0000640001197983 */ /* 0x002ee20000300800 */
[----:B------:R-:W-:-:S02]  /*62b20*/  LEA R22, P3, R0, R3, 0x2 ;  /* 0x0000000300167211 */ /* 0x000fc400078610ff */
[----:B----4-:R-:W-:Y:S02]  /*62b30*/  ISETP.LT.AND P6, PT, R6, UR33, !P0 ;  /* 0x0000002106007c0c */ /* 0x010fe4000c7c1270 */
[----:B------:R-:W-:Y:S01]  /*62b40*/  LEA.HI.X.SX32 R23, R0, R2, 0x2, P3 ;  /* 0x0000000200177211 */ /* 0x000fe200018f16ff */
[----:B------:R-:W-:Y:S02]  /*62b50*/  IMAD R0, R6, UR30, RZ ;  /* 0x0000001e06007c24 */ /* 0x000fe4000f8e02ff */
[----:B------:R-:W4:Y:S03]  /*62b60*/  LDL.LU R6, [R1+0x4f8] ;  /* 0x0004f80001067983 */ /* 0x000f260000300800 */
[----:B------:R-:W-:Y:S01]  /*62b70*/  LEA R20, P3, R0, R3, 0x2 ;  /* 0x0000000300147211 */ /* 0x000fe200078610ff */
[----:B------:R1:W-:Y:S01]  /*62b80*/  @P4 STG.E desc[UR8][R22.64], R29 ;  /* 0x0000001d16004986 */ /* 0x0003e2000c101908 */
[----:B------:R-:W-:-:S02]  /*62b90*/  ISETP.LT.AND P4, PT, R26, UR34, !P0 ;  /* 0x000000221a007c0c */ /* 0x000fc4000c781270 */
[----:B------:R-:W-:Y:S01]  /*62ba0*/  LEA.HI.X.SX32 R21, R0, R2, 0x2, P3 ;  /* 0x0000000200157211 */ /* 0x000fe200018f16ff */
[C---:B------:R-:W-:Y:S01]  /*62bb0*/  IMAD R0, R4.reuse, UR32, RZ ;  /* 0x0000002004007c24 */ /* 0x040fe2000f8e02ff */
[----:B------:R-:W-:Y:S01]  /*62bc0*/  ISETP.LT.AND P3, PT, R4, UR35, !P0 ;  /* 0x0000002304007c0c */ /* 0x000fe2000c761270 */
[----:B------:R-:W4:Y:S01]  /*62bd0*/  LDL.LU R5, [R1+0x4fc] ;  /* 0x0004fc0001057983 */ /* 0x000f220000300800 */
[----:B-1----:R-:W-:-:S03]  /*62be0*/  IMAD R23, R26, UR31, RZ ;  /* 0x0000001f1a177c24 */ /* 0x002fc6000f8e02ff */
[----:B------:R-:W4:Y:S02]  /*62bf0*/  LDL.LU R29, [R1+0xd0] ;  /* 0x0000d000011d7983 */ /* 0x000f240000300800 */
[CC--:B------:R-:W-:Y:S02]  /*62c00*/  LEA R22, P5, R23.reuse, R3.reuse, 0x2 ;  /* 0x0000000317167211 */ /* 0x0c0fe400078a10ff */
[----:B------:R-:W4:Y:S02]  /*62c10*/  LDL.LU R4, [R1+0x500] ;  /* 0x0005000001047983 */ /* 0x000f240000300800 */
[----:B------:R-:W-:Y:S02]  /*62c20*/  LEA.HI.X.SX32 R23, R23, R2, 0x2, P5 ;  /* 0x0000000217177211 */ /* 0x000fe400028f16ff */
[----:B------:R-:W4:Y:S01]  /*62c30*/  LDL.LU R26, [R1+0xd8] ;  /* 0x0000d800011a7983 */ /* 0x000f220000300800 */
[----:B--2---:R-:W-:Y:S01]  /*62c40*/  ISETP.LT.AND P5, PT, R27, UR19, !P0 ;  /* 0x000000131b007c0c */ /* 0x004fe2000c7a1270 */
[----:B------:R-:W1:Y:S02]  /*62c50*/  LDCU UR19, c[0x0][0x39c] ;  /* 0x00007380ff1377ac */ /* 0x000e640008000800 */
[----:B---3--:R2:W-:Y:S04]  /*62c60*/  @P6 STG.E desc[UR8][R20.64], R25 ;  /* 0x0000001914006986 */ /* 0x0085e8000c101908 */
[----:B------:R-:W-:Y:S01]  /*62c70*/  @P4 STG.E desc[UR8][R22.64], R11 ;  /* 0x0000000b16004986 */ /* 0x000fe2000c101908 */
[----:B--2---:R-:W-:-:S04]  /*62c80*/  LEA R20, P6, R0, R3, 0x2 ;  /* 0x0000000300147211 */ /* 0x004fc800078c10ff */
[-C--:B------:R-:W-:Y:S01]  /*62c90*/  LEA.HI.X.SX32 R21, R0, R2.reuse, 0x2, P6 ;  /* 0x0000000200157211 */ /* 0x080fe200030f16ff */
[----:B------:R-:W-:Y:S01]  /*62ca0*/  IMAD R0, R27, UR18, RZ ;  /* 0x000000121b007c24 */ /* 0x000fe2000f8e02ff */
[C---:B----4-:R-:W-:Y:S01]  /*62cb0*/  ISETP.LT.AND P4, PT, R6.reuse, UR36, !P0 ;  /* 0x0000002406007c0c */ /* 0x050fe2000c781270 */
        /* <DEDUP_REMOVED lines=19> */
[----:B-1----:R-:W-:-:S04]  /*62df0*/  LEA R22, P5, R0, R3, 0x2 ;  /* 0x0000000300167211 */ /* 0x002fc800078a10ff */
[----:B------:R-:W-:Y:S01]  /*62e00*/  LEA.HI.X.SX32 R23, R0, R2, 0x2, P5 ;  /* 0x0000000200177211 */ /* 0x000fe200028f16ff */
[----:B------:R-:W-:Y:S01]  /*62e10*/  IMAD R0, R4, UR6, RZ ;  /* 0x0000000604007c24 */ /* 0x000fe2000f8e02ff */
[----:B------:R-:W1:Y:S01]  /*62e20*/  LDCU UR6, c[0x0][0x3b8] ;  /* 0x00007700ff0677ac */ /* 0x000e620008000800 */
[----:B------:R-:W3:Y:S04]  /*62e30*/  LDL.LU R4, [R1+0x510] ;  /* 0x0005100001047983 */ /* 0x000ee80000300800 */
        /* <DEDUP_REMOVED lines=13> */
[----:B------:R-:W-:Y:S01]  /*62f10*/  LEA.HI.X.SX32 R25, R20, R2, 0x2, P5 ;  /* 0x0000000214197211 */ /* 0x000fe200028f16ff */
[----:B------:R-:W1:Y:S02]  /*62f20*/  LDCU UR20, c[0x0][0x39c] ;  /* 0x00007380ff1477ac */ /* 0x000e640008000800 */
        /* <DEDUP_REMOVED lines=9> */
[-C--:B------:R-:W-:Y:S01]  /*62fc0*/  LEA.HI.X.SX32 R23, R0, R2.reuse, 0x2, P6 ;  /* 0x0000000200177211 */ /* 0x080fe200030f16ff */
[----:B------:R-:W-:Y:S02]  /*62fd0*/  IMAD R0, R5, UR7, RZ ;  /* 0x0000000705007c24 */ /* 0x000fe4000f8e02ff */
[----:B------:R-:W3:Y:S01]  /*62fe0*/  LDL.LU R5, [R1+0x520] ;  /* 0x0005200001057983 */ /* 0x000ee20000300800 */
[----:B------:R-:W1:Y:S03]  /*62ff0*/  LDCU UR7, c[0x0][0x3b8] ;  /* 0x00007700ff0777ac */ /* 0x000e660008000800 */
[----:B------:R1:W-:Y:S01]  /*63000*/  @P4 STG.E desc[UR8][R24.64], R11 ;  /* 0x0000000b18004986 */ /* 0x0003e2000c101908 */
[----:B------:R-:W-:Y:S01]  /*63010*/  ISETP.LT.AND P4, PT, R4, UR22, !P0 ;  /* 0x0000001604007c0c */ /* 0x000fe2000c781270 */
[----:B------:R-:W2:Y:S02]  /*63020*/  LDCU UR22, c[0x0][0x39c] ;  /* 0x00007380ff1677ac */ /* 0x000ea40008000800 */
[----:B-1----:R-:W3:Y:S04]  /*63030*/  LDL.LU R11, [R1+0xec0] ;  /* 0x000ec000010b7983 */ /* 0x002ee80000300800 */
[----:B--2---:R1:W-:Y:S02]  /*63040*/  @P3 STG.E desc[UR8][R22.64], R20 ;  /* 0x0000001416003986 */ /* 0x0043e4000c101908 */
[-C--:B-1----:R-:W-:Y:S01]  /*63050*/  LEA R22, P3, R0, R3.reuse, 0x2 ;  /* 0x0000000300167211 */ /* 0x082fe200078610ff */
[----:B------:R-:W-:Y:S01]  /*63060*/  IMAD R20, R4, UR10, RZ ;  /* 0x0000000a04147c24 */ /* 0x000fe2000f8e02ff */
[----:B------:R-:W1:Y:S01]  /*63070*/  LDCU UR10, c[0x0][0x3b8] ;  /* 0x00007700ff0a77ac */ /* 0x000e620008000800 */
[----:B------:R-:W2:Y:S01]  /*63080*/  LDL.LU R4, [R1+0x154] ;  /* 0x0001540001047983 */ /* 0x000ea20000300800 */
[-C--:B------:R-:W-:Y:S01]  /*63090*/  LEA.HI.X.SX32 R23, R0, R2.reuse, 0x2, P3 ;  /* 0x0000000200177211 */ /* 0x080fe200018f16ff */
[----:B------:R-:W-:Y:S01]  /*630a0*/  IMAD R0, R29, UR12, RZ ;  /* 0x0000000c1d007c24 */ /* 0x000fe2000f8e02ff */
[C---:B------:R-:W-:Y:S01]  /*630b0*/  LEA R24, P6, R20.reuse, R3, 0x2 ;  /* 0x0000000314187211 */ /* 0x040fe200078c10ff */
[----:B------:R-:W1:Y:S02]  /*630c0*/  LDCU UR12, c[0x0][0x3b8] ;  /* 0x00007700ff0c77ac */ /* 0x000e640008000800 */
[----:B----4-:R4:W-:Y:S01]  /*630d0*/  @P5 STG.E desc[UR8][R22.64], R21 ;  /* 0x0000001516005986 */ /* 0x0109e2000c101908 */
[----:B------:R-:W-:-:S02]  /*630e0*/  LEA.HI.X.SX32 R25, R20, R2, 0x2, P6 ;  /* 0x0000000214197211 */ /* 0x000fc400030f16ff */
[----:B------:R-:W-:Y:S01]  /*630f0*/  ISETP.LT.AND P3, PT, R29, UR23, !P0 ;  /* 0x000000171d007c0c */ /* 0x000fe2000c761270 */
[----:B------:R-:W1:Y:S01]  /*63100*/  LDCU UR23, c[0x0][0x39c] ;  /* 0x00007380ff1777ac */ /* 0x000e620008000800 */
[----:B------:R-:W2:Y:S01]  /*63110*/  LDL.LU R29, [R1+0x524] ;  /* 0x00052400011d7983 */ /* 0x000ea20000300800 */
[C---:B------:R-:W-:Y:S02]  /*63120*/  ISETP.LT.AND P6, PT, R7.reuse, UR24, !P0 ;  /* 0x0000001807007c0c */ /* 0x040fe4000c7c1270 */
[CC--:B----4-:R-:W-:Y:S01]  /*63130*/  LEA R22, P5, R0.reuse, R3.reuse, 0x2 ;  /* 0x0000000300167211 */ /* 0x0d0fe200078a10ff */
[----:B---3--:R3:W-:Y:S03]  /*63140*/  @P4 STG.E desc[UR8][R24.64], R6 ;  /* 0x0000000618004986 */ /* 0x0087e6000c101908 */
[----:B------:R-:W-:Y:S01]  /*63150*/  LEA.HI.X.SX32 R23, R0, R2, 0x2, P5 ;  /* 0x0000000200177211 */ /* 0x000fe200028f16ff */
[----:B------:R-:W-:Y:S01]  /*63160*/  IMAD R0, R7, UR13, RZ ;  /* 0x0000000d07007c24 */ /* 0x000fe2000f8e02ff */
[----:B------:R-:W-:Y:S01]  /*63170*/  ISETP.LT.AND P4, PT, R27, UR25, !P0 ;  /* 0x000000191b007c0c */ /* 0x000fe2000c781270 */
[----:B------:R-:W4:Y:S01]  /*63180*/  LDL.LU R7, [R1+0x528] ;  /* 0x0005280001077983 */ /* 0x000f220000300800 */
[----:B------:R-:W1:Y:S03]  /*63190*/  LDCU UR13, c[0x0][0x3b8] ;  /* 0x00007700ff0d77ac */ /* 0x000e660008000800 */
[----:B---3--:R-:W3:Y:S04]  /*631a0*/  LDL.LU R24, [R1+0x158] ;  /* 0x0001580001187983 */ /* 0x008ee80000300800 */
[----:B------:R-:W4:Y:S04]  /*631b0*/  LDL.LU R25, [R1+0x15c] ;  /* 0x00015c0001197983 */ /* 0x000f280000300800 */
[----:B------:R-:W4:Y:S04]  /*631c0*/  LDL.LU R6, [R1+0x52c] ;  /* 0x00052c0001067983 */ /* 0x000f280000300800 */
[----:B------:R1:W-:Y:S01]  /*631d0*/  @P3 STG.E desc[UR8][R22.64], R26 ;  /* 0x0000001a16003986 */ /* 0x0003e2000c101908 */
[----:B------:R-:W-:-:S04]  /*631e0*/  LEA R20, P3, R0, R3, 0x2 ;  /* 0x0000000300147211 */ /* 0x000fc800078610ff */
[-C--:B------:R-:W-:Y:S01]  /*631f0*/  LEA.HI.X.SX32 R21, R0, R2.reuse, 0x2, P3 ;  /* 0x0000000200157211 */ /* 0x080fe200018f16ff */
[C---:B------:R-:W-:Y:S01]  /*63200*/  IMAD R0, R5.reuse, UR16, RZ ;  /* 0x0000001005007c24 */ /* 0x040fe2000f8e02ff */
[----:B------:R-:W-:Y:S01]  /*63210*/  ISETP.LT.AND P3, PT, R5, UR26, !P0 ;  /* 0x0000001a05007c0c */ /* 0x000fe2000c761270 */
[----:B------:R-:W2:Y:S01]  /*63220*/  LDCU UR16, c[0x0][0x39c] ;  /* 0x00007380ff1077ac */ /* 0x000ea20008000800 */
[----:B-1----:R-:W-:Y:S01]  /*63230*/  IMAD R23, R27, UR15, RZ ;  /* 0x0000000f1b177c24 */ /* 0x002fe2000f8e02ff */
[----:B------:R-:W1:Y:S01]  /*63240*/  LDCU UR15, c[0x0][0x39c] ;  /* 0x00007380ff0f77ac */ /* 0x000e620008000800 */
[----:B------:R-:W4:Y:S03]  /*63250*/  LDL.LU R27, [R1+0x530] ;  /* 0x00053000011b7983 */ /* 0x000f260000300800 */
[CC--:B------:R-:W-:Y:S01]  /*63260*/  LEA R22, P5, R23.reuse, R3.reuse, 0x2 ;  /* 0x0000000317167211 */ /* 0x0c0fe200078a10ff */
[----:B------:R-:W4:Y:S03]  /*63270*/  LDL.LU R5, [R1+0x1d4] ;  /* 0x0001d40001057983 */ /* 0x000f260000300800 */
[----:B------:R-:W-:Y:S01]  /*63280*/  LEA.HI.X.SX32 R23, R23, R2, 0x2, P5 ;  /* 0x0000000217177211 */ /* 0x000fe200028f16ff */
[----:B------:R-:W4:Y:S04]  /*63290*/  LDL.LU R26, [R1+0x534] ;  /* 0x00053400011a7983 */ /* 0x000f280000300800 */
[----:B--2---:R2:W-:Y:S02]  /*632a0*/  @P6 STG.E desc[UR8][R20.64], R4 ;  /* 0x0000000414006986 */ /* 0x0045e4000c101908 */
[----:B--2---:R-:W-:-:S02]  /*632b0*/  LEA R20, P6, R0, R3, 0x2 ;  /* 0x0000000300147211 */ /* 0x004fc400078c10ff */
[----:B------:R-:W2:Y:S02]  /*632c0*/  LDL.LU R4, [R1+0xebc] ;  /* 0x000ebc0001047983 */ /* 0x000ea40000300800 */
[----:B------:R-:W-:Y:S01]  /*632d0*/  LEA.HI.X.SX32 R21, R0, R2, 0x2, P6 ;  /* 0x0000000200157211 */ /* 0x000fe200030f16ff */
[C---:B------:R-:W-:Y:S01]  /*632e0*/  IMAD R0, R29.reuse, UR17, RZ ;  /* 0x000000111d007c24 */ /* 0x040fe2000f8e02ff */
[----:B------:R-:W-:Y:S01]  /*632f0*/  ISETP.LT.AND P5, PT, R29, UR18, !P0 ;  /* 0x000000121d007c0c */ /* 0x000fe2000c7a1270 */
[----:B------:R-:W1:Y:S01]  /*63300*/  LDCU UR17, c[0x0][0x39c] ;  /* 0x00007380ff1177ac */ /* 0x000e620008000800 */
[----:B------:R-:W2:Y:S01]  /*63310*/  LDL.LU R29, [R1+0x538] ;  /* 0x00053800011d7983 */ /* 0x000ea20000300800 */
[----:B------:R-:W1:Y:S03]  /*63320*/  LDCU UR18, c[0x0][0x39c] ;  /* 0x00007380ff1277ac */ /* 0x000e660008000800 */
[----:B---3--:R3:W-:Y:S04]  /*63330*/  @P4 STG.E desc[UR8][R22.64], R24 ;  /* 0x0000001816004986 */ /* 0x0087e8000c101908 */
[----:B----4-:R4:W-:Y:S01]  /*63340*/  @P3 STG.E desc[UR8][R20.64], R25 ;  /* 0x0000001914003986 */ /* 0x0109e2000c101908 */
[C---:B------:R-:W-:Y:S01]  /*63350*/  ISETP.LT.AND P4, PT, R7.reuse, UR14, !P0 ;  /* 0x0000000e07007c0c */ /* 0x040fe2000c781270 */
[----:B------:R-:W1:Y:S01]  /*63360*/  LDCU UR14, c[0x0][0x39c] ;  /* 0x00007380ff0e77ac */ /* 0x000e620008000800 */
[----:B---3--:R-:W-:Y:S01]  /*63370*/  LEA R22, P3, R0, R3, 0x2 ;  /* 0x0000000300167211 */ /* 0x008fe200078610ff */
[----:B----4-:R-:W3:Y:S01]  /*63380*/  LDL.LU R21, [R1+0x1dc] ;  /* 0x0001dc0001157983 */ /* 0x010ee20000300800 */
[----:B------:R-:W-:-:S02]  /*63390*/  IMAD R20, R7, UR11, RZ ;  /* 0x0000000b07147c24 */ /* 0x000fc4000f8e02ff */
[-C--:B------:R-:W-:Y:S01]  /*633a0*/  LEA.HI.X.SX32 R23, R0, R2.reuse, 0x2, P3 ;  /* 0x0000000200177211 */ /* 0x080fe200018f16ff */
[C---:B------:R-:W-:Y:S01]  /*633b0*/  IMAD R0, R6.reuse, UR6, RZ ;  /* 0x0000000606007c24 */ /* 0x040fe2000f8e02ff */
[----:B------:R-:W-:Y:S01]  /*633c0*/  ISETP.LT.AND P3, PT, R6, UR19, !P0 ;  /* 0x0000001306007c0c */ /* 0x000fe2000c761270 */
[----:B------:R-:W4:Y:S01]  /*633d0*/  LDL.LU R7, [R1+0x53c] ;  /* 0x00053c0001077983 */ /* 0x000f220000300800 */
[C---:B------:R-:W-:Y:S01]  /*633e0*/  LEA R24, P6, R20.reuse, R3, 0x2 ;  /* 0x0000000314187211 */ /* 0x040fe200078c10ff */
[----:B------:R-:W1:Y:S02]  /*633f0*/  LDCU UR6, c[0x0][0x3b8] ;  /* 0x00007700ff0677ac */ /* 0x000e640008000800 */
[----:B------:R-:W2:Y:S01]  /*63400*/  LDL.LU R6, [R1+0x250] ;  /* 0x0002500001067983 */ /* 0x000ea20000300800 */
[----:B------:R-:W1:Y:S03]  /*63410*/  LDCU UR11, c[0x0][0x39c] ;  /* 0x00007380ff0b77ac */ /* 0x000e660008000800 */
[----:B------:R-:W2:Y:S04]  /*63420*/  LDL.LU R25, [R1+0x1d0] ;  /* 0x0001d00001197983 */ /* 0x000ea80000300800 */
[----:B--2---:R2:W-:Y:S02]  /*63430*/  @P5 STG.E desc[UR8][R22.64], R25 ;  /* 0x0000001916005986 */ /* 0x0045e4000c101908 */
[----:B--2---:R-:W-:-:S02]  /*63440*/  LEA.HI.X.SX32 R25, R20, R2, 0x2, P6 ;  /* 0x0000000214197211 */ /* 0x004fc400030f16ff */
[----:B------:R-:W2:Y:S01]  /*63450*/  LDL.LU R20, [R1+0x1d8] ;  /* 0x0001d80001147983 */ /* 0x000ea20000300800 */
[CC--:B------:R-:W-:Y:S02]  /*63460*/  LEA R22, P5, R0.reuse, R3.reuse, 0x2 ;  /* 0x0000000300167211 */ /* 0x0c0fe400078a10ff */
[C---:B------:R-:W-:Y:S02]  /*63470*/  ISETP.LT.AND P6, PT, R27.reuse, UR20, !P0 ;  /* 0x000000141b007c0c */ /* 0x040fe4000c7c1270 */
[-C--:B------:R-:W-:Y:S01]  /*63480*/  LEA.HI.X.SX32 R23, R0, R2.reuse, 0x2, P5 ;  /* 0x0000000200177211 */ /* 0x080fe200028f16ff */
[----:B------:R-:W-:Y:S01]  /*63490*/  IMAD R0, R27, UR4, RZ ;  /* 0x000000041b007c24 */ /* 0x000fe2000f8e02ff */
[----:B------:R1:W-:Y:S01]  /*634a0*/  @P4 STG.E desc[UR8][R24.64], R5 ;  /* 0x0000000518004986 */ /* 0x0003e2000c101908 */
[----:B------:R-:W-:Y:S01]  /*634b0*/  ISETP.LT.AND P4, PT, R26, UR21, !P0 ;  /* 0x000000151a007c0c */ /* 0x000fe2000c781270 */
[----:B------:R-:W2:Y:S02]  /*634c0*/  LDCU UR4, c[0x0][0x3b8] ;  /* 0x00007700ff0477ac */ /* 0x000ea40008000800 */
[----:B------:R-:W3:Y:S04]  /*634d0*/  LDL.LU R27, [R1+0x544] ;  /* 0x00054400011b7983 */ /* 0x000ee80000300800 */
        /* <DEDUP_REMOVED lines=10> */
[----:B---3--:R3:W-:Y:S01]  /*63580*/  @P6 STG.E desc[UR8][R22.64], R21 ;  /* 0x0000001516006986 */ /* 0x0087e2000c101908 */
[----:B------:R-:W-:-:S02]  /*63590*/  LEA.HI.X.SX32 R25, R20, R2, 0x2, P5 ;  /* 0x0000000214197211 */ /* 0x000fc400028f16ff */
[----:B------:R-:W-:Y:S02]  /*635a0*/  ISETP.LT.AND P3, PT, R29, UR22, !P0 ;  /* 0x000000161d007c0c */ /* 0x000fe4000c761270 */
[----:B------:R-:W2:Y:S01]  /*635b0*/  LDL.LU R29, [R1+0x25c] ;  /* 0x00025c00011d7983 */ /* 0x000ea20000300800 */
[C---:B----4-:R-:W-:Y:S02]  /*635c0*/  ISETP.LT.AND P5, PT, R7.reuse, UR23, !P0 ;  /* 0x0000001707007c0c */ /* 0x050fe4000c7a1270 */
[CC--:B---3--:R-:W-:Y:S01]  /*635d0*/  LEA R22, P6, R0.reuse, R3.reuse, 0x2 ;  /* 0x0000000300167211 */ /* 0x0c8fe200078c10ff */
[----:B------:R-:W3:Y:S03]  /*635e0*/  LDL.LU R21, [R1+0x1e0] ;  /* 0x0001e00001157983 */ /* 0x000ee60000300800 */
[----:B------:R-:W-:Y:S01]  /*635f0*/  LEA.HI.X.SX32 R23, R0, R2, 0x2, P6 ;  /* 0x0000000200177211 */ /* 0x000fe200030f16ff */
[----:B------:R-:W4:Y:S01]  /*63600*/  LDL.LU R20, [R1+0x540] ;  /* 0x0005400001147983 */ /* 0x000f220000300800 */
[----:B------:R-:W-:Y:S01]  /*63610*/  IMAD R0, R7, UR10, RZ ;  /* 0x0000000a07007c24 */ /* 0x000fe2000f8e02ff */
[----:B------:R-:W1:Y:S02]  /*63620*/  LDCU UR10, c[0x0][0x3b8] ;  /* 0x00007700ff0a77ac */ /* 0x000e640008000800 */
[----:B------:R-:W2:Y:S04]  /*63630*/  LDL.LU R7, [R1+0x1e4] ;  /* 0x0001e40001077983 */ /* 0x000ea80000300800 */
[----:B------:R1:W-:Y:S04]  /*63640*/  @P4 STG.E desc[UR8][R24.64], R6 ;  /* 0x0000000618004986 */ /* 0x0003e8000c101908 */
[----:B-1----:R-:W2:Y:S04]  /*63650*/  LDL.LU R6, [R1+0xeb4] ;  /* 0x000eb40001067983 */ /* 0x002ea80000300800 */
[----:B------:R-:W2:Y:S04]  /*63660*/  LDL.LU R25, [R1+0x254] ;  /* 0x0002540001197983 */ /* 0x000ea80000300800 */
[----:B--2---:R1:W-:Y:S02]  /*63670*/  @P3 STG.E desc[UR8][R22.64], R25 ;  /* 0x0000001916003986 */ /* 0x0043e4000c101908 */
[----:B-1----:R-:W-:-:S04]  /*63680*/  LEA R22, P3, R0, R3, 0x2 ;  /* 0x0000000300167211 */ /* 0x002fc800078610ff */
[----:B------:R-:W-:Y:S01]  /*63690*/  LEA.HI.X.SX32 R23, R0, R2, 0x2, P3 ;  /* 0x0000000200177211 */ /* 0x000fe200018f16ff */
[C---:B------:R-:W-:Y:S01]  /*636a0*/  IMAD R0, R27.reuse, UR13, RZ ;  /* 0x0000000d1b007c24 */ /* 0x040fe2000f8e02ff */
[----:B------:R-:W-:Y:S01]  /*636b0*/  ISETP.LT.AND P3, PT, R27, UR16, !P0 ;  /* 0x000000101b007c0c */ /* 0x000fe2000c761270 */
[----:B------:R-:W1:Y:S01]  /*636c0*/  LDCU UR13, c[0x0][0x39c] ;  /* 0x00007380ff0d77ac */ /* 0x000e620008000800 */
[----:B------:R-:W2:Y:S04]  /*636d0*/  LDL.LU R27, [R1+0x1ec] ;  /* 0x0001ec00011b7983 */ /* 0x000ea80000300800 */
[----:B------:R-:W2:Y:S01]  /*636e0*/  LDL.LU R25, [R1+0x258] ;  /* 0x0002580001197983 */ /* 0x000ea20000300800 */
[C---:B----4-:R-:W-:Y:S01]  /*636f0*/  ISETP.LT.AND P4, PT, R20.reuse, UR15, !P0 ;  /* 0x0000000f14007c0c */ /* 0x050fe2000c781270 */
[----:B------:R-:W-:Y:S01]  /*63700*/  IMAD R20, R20, UR12, RZ ;  /* 0x0000000c14147c24 */ /* 0x000fe2000f8e02ff */
[----:B------:R-:W4:Y:S04]  /*63710*/  LDCU UR12, c[0x0][0x39c] ;  /* 0x00007380ff0c77ac */ /* 0x000f280008000800 */
[-C--:B------:R-:W-:Y:S01]  /*63720*/  LEA R24, P6, R20, R3.reuse, 0x2 ;  /* 0x0000000314187211 */ /* 0x080fe200078c10ff */
[----:B--2---:R2:W-:Y:S02]  /*63730*/  @P5 STG.E desc[UR8][R22.64], R25 ;  /* 0x0000001916005986 */ /* 0x0045e4000c101908 */
[----:B--2---:R-:W-:-:S02]  /*63740*/  LEA R22, P5, R0, R3, 0x2 ;  /* 0x0000000300167211 */ /* 0x004fc400078a10ff */
[-C--:B------:R-:W-:Y:S02]  /*63750*/  LEA.HI.X.SX32 R25, R20, R2.reuse, 0x2, P6 ;  /* 0x0000000214197211 */ /* 0x080fe400030f16ff */
[----:B------:R-:W-:Y:S01]  /*63760*/  LEA.HI.X.SX32 R23, R0, R2, 0x2, P5 ;  /* 0x0000000200177211 */ /* 0x000fe200028f16ff */
[C---:B------:R-:W-:Y:S01]  /*63770*/  IMAD R0, R26.reuse, UR6, RZ ;  /* 0x000000061a007c24 */ /* 0x040fe2000f8e02ff */
[----:B------:R-:W-:Y:S01]  /*63780*/  ISETP.LT.AND P6, PT, R26, UR11, !P0 ;  /* 0x0000000b1a007c0c */ /* 0x000fe2000c7c1270 */
[----:B------:R2:W-:Y:S01]  /*63790*/  @P4 STG.E desc[UR8][R24.64], R29 ;  /* 0x0000001d18004986 */ /* 0x0005e2000c101908 */
[----:B------:R-:W1:Y:S03]  /*637a0*/  LDCU UR6, c[0x0][0x3b8] ;  /* 0x00007700ff0677ac */ /* 0x000e660008000800 */
[----:B------:R-:W1:Y:S01]  /*637b0*/  LDL.LU R26, [R1+0x55c] ;  /* 0x00055c00011a7983 */ /* 0x000e620000300800 */
[----:B------:R-:W1:Y:S03]  /*637c0*/  LDCU UR11, c[0x0][0x39c] ;  /* 0x00007380ff0b77ac */ /* 0x000e660008000800 */
[----:B---3--:R3:W-:Y:S04]  /*637d0*/  @P3 STG.E desc[UR8][R22.64], R21 ;  /* 0x0000001516003986 */ /* 0x0087e8000c101908 */
[----:B--2---:R-:W2:Y:S04]  /*637e0*/  LDL.LU R24, [R1+0x554] ;  /* 0x0005540001187983 */ /* 0x004ea80000300800 */
[----:B------:R-:W2:Y:S04]  /*637f0*/  LDL.LU R25, [R1+0x558] ;  /* 0x0005580001197983 */ /* 0x000ea80000300800 */
[----:B------:R-:W2:Y:S04]  /*63800*/  LDL.LU R29, [R1+0x260] ;  /* 0x00026000011d7983 */ /* 0x000ea80000300800 */
[----:B---3--:R-:W3:Y:S04]  /*63810*/  LDL.LU R23, [R1+0x54c] ;  /* 0x00054c0001177983 */ /* 0x008ee80000300800 */
[----:B------:R-:W2:Y:S01]  /*63820*/  LDL.LU R22, [R1+0x550] ;  /* 0x0005500001167983 */ /* 0x000ea20000300800 */
[----:B------:R-:W-:-:S04]  /*63830*/  LEA R20, P3, R0, R3, 0x2 ;  /* 0x0000000300147211 */ /* 0x000fc800078610ff */
[----:B------:R-:W-:-:S05]  /*63840*/  LEA.HI.X.SX32 R21, R0, R2, 0x2, P3 ;  /* 0x0000000200157211 */ /* 0x000fca00018f16ff */
[----:B------:R4:W-:Y:S04]  /*63850*/  @P6 STG.E desc[UR8][R20.64], R7 ;  /* 0x0000000714006986 */ /* 0x0009e8000c101908 */
[----:B----4-:R-:W4:Y:S01]  /*63860*/  LDL.LU R7, [R1+0xeb0] ;  /* 0x000eb00001077983 */ /* 0x010f220000300800 */
[----:B--2---:R-:W-:Y:S01]  /*63870*/  IMAD R0, R22, UR5, RZ ;  /* 0x0000000516007c24 */ /* 0x004fe2000f8e02ff */
[----:B---3--:R-:W-:Y:S01]  /*63880*/  ISETP.LT.AND P4, PT, R23, UR14, !P0 ;  /* 0x0000000e17007c0c */ /* 0x008fe2000c781270 */
[----:B------:R-:W2:Y:S03]  /*63890*/  LDCU UR5, c[0x0][0x3b8] ;  /* 0x00007700ff0577ac */ /* 0x000ea60008000800 */
[----:B------:R-:W-:-:S04]  /*638a0*/  LEA R20, P6, R0, R3, 0x2 ;  /* 0x0000000300147211 */ /* 0x000fc800078c10ff */
[----:B------:R-:W-:Y:S02]  /*638b0*/  LEA.HI.X.SX32 R21, R0, R2, 0x2, P6 ;  /* 0x0000000200157211 */ /* 0x000fe400030f16ff */
[----:B------:R-:W3:Y:S01]  /*638c0*/  LDL.LU R0, [R1+0x1e8] ;  /* 0x0001e80001007983 */ /* 0x000ee20000300800 */
[----:B------:R-:W-:Y:S01]  /*638d0*/  IMAD R23, R23, UR4, RZ ;  /* 0x0000000417177c24 */ /* 0x000fe2000f8e02ff */
[----:B------:R-:W-:Y:S01]  /*638e0*/  ISETP.LT.AND P3, PT, R22, UR17, !P0 ;  /* 0x0000001116007c0c */ /* 0x000fe2000c761270 */
[----:B------:R-:W1:Y:S03]  /*638f0*/  LDCU UR4, c[0x0][0x3b8] ;  /* 0x00007700ff0477ac */ /* 0x000e660008000800 */
[----:B------:R-:W-:-:S04]  /*63900*/  LEA R22, P5, R23, R3, 0x2 ;  /* 0x0000000317167211 */ /* 0x000fc800078a10ff */
[-C--:B------:R-:W-:Y:S02]  /*63910*/  LEA.HI.X.SX32 R23, R23, R2.reuse, 0x2, P5 ;  /* 0x0000000217177211 */ /* 0x080fe400028f16ff */
[C---:B------:R-:W-:Y:S01]  /*63920*/  ISETP.LT.AND P5, PT, R24.reuse, UR18, !P0 ;  /* 0x0000001218007c0c */ /* 0x040fe2000c7a1270 */
[----:B------:R-:W-:Y:S01]  /*63930*/  IMAD R24, R24, UR7, RZ ;  /* 0x0000000718187c24 */ /* 0x000fe2000f8e02ff */
[----:B------:R-:W1:Y:S01]  /*63940*/  LDCU UR7, c[0x0][0x39c] ;  /* 0x00007380ff0777ac */ /* 0x000e620008000800 */
[----:B---3--:R-:W-:Y:S04]  /*63950*/  @P4 STG.E desc[UR8][R22.64], R0 ;  /* 0x0000000016004986 */ /* 0x008fe8000c101908 */
[----:B------:R3:W-:Y:S04]  /*63960*/  @P3 STG.E desc[UR8][R20.64], R27 ;  /* 0x0000001b14003986 */ /* 0x0007e8000c101908 */
[----:B---3--:R-:W3:Y:S01]  /*63970*/  LDL.LU R21, [R1+0x264] ;  /* 0x0002640001157983 */ /* 0x008ee20000300800 */
[-C--:B------:R-:W-:Y:S01]  /*63980*/  LEA R22, P4, R24, R3.reuse, 0x2 ;  /* 0x0000000318167211 */ /* 0x080fe200078810ff */
[C---:B------:R-:W-:Y:S01]  /*63990*/  IMAD R0, R25.reuse, UR10, RZ ;  /* 0x0000000a19007c24 */ /* 0x040fe2000f8e02ff */
[----:B------:R-:W-:Y:S01]  /*639a0*/  ISETP.LT.AND P3, PT, R25, UR12, !P0 ;  /* 0x0000000c19007c0c */ /* 0x000fe2000c761270 */
[----:B-1----:R-:W-:Y:S01]  /*639b0*/  IMAD R20, R26, UR6, RZ ;  /* 0x000000061a147c24 */ /* 0x002fe2000f8e02ff */
[----:B------:R-:W-:Y:S01]  /*639c0*/  LEA.HI.X.SX32 R23, R24, R2, 0x2, P4 ;  /* 0x0000000218177211 */ /* 0x000fe200020f16ff */
[----:B------:R-:W2:Y:S01]  /*639d0*/  LDL.LU R27, [R1+0x56c] ;  /* 0x00056c00011b7983 */ /* 0x000ea20000300800 */
[----:B------:R-:W1:Y:S03]  /*639e0*/  LDCU UR6, c[0x0][0x39c] ;  /* 0x00007380ff0677ac */ /* 0x000e660008000800 */
[----:B------:R4:W-:Y:S01]  /*639f0*/  @P5 STG.E desc[UR8][R22.64], R29 ;  /* 0x0000001d16005986 */ /* 0x0009e2000c101908 */
[----:B------:R-:W-:Y:S01]  /*63a00*/  LEA R24, P5, R0, R3, 0x2 ;  /* 0x0000000300187211 */ /* 0x000fe200078a10ff */
[----:B------:R-:W1:Y:S01]  /*63a10*/  LDCU UR10, c[0x0][0x39c] ;  /* 0x00007380ff0a77ac */ /* 0x000e620008000800 */
[----:B------:R-:W-:-:S02]  /*63a20*/  ISETP.LT.AND P4, PT, R26, UR11, !P0 ;  /* 0x0000000b1a007c0c */ /* 0x000fc4000c781270 */
[----:B------:R-:W2:Y:S01]  /*63a30*/  LDL.LU R26, [R1+0xc0] ;  /* 0x0000c000011a7983 */ /* 0x000ea20000300800 */
[----:B------:R-:W-:-:S03]  /*63a40*/  LEA.HI.X.SX32 R25, R0, R2, 0x2, P5 ;  /* 0x0000000200197211 */ /* 0x000fc600028f16ff */
[----:B------:R-:W2:Y:S01]  /*63a50*/  LDL.LU R0, [R1+0x560] ;  /* 0x0005600001007983 */ /* 0x000ea20000300800 */
[CC--:B----4-:R-:W-:Y:S01]  /*63a60*/  LEA R22, P6, R20.reuse, R3.reuse, 0x2 ;  /* 0x0000000314167211 */ /* 0x0d0fe200078c10ff */
[----:B------:R-:W4:Y:S03]  /*63a70*/  LDC R29, c[0x0][0x3b8] ;  /* 0x0000ee00ff1d7b82 */ /* 0x000f260000000800 */
[----:B------:R-:W-:Y:S02]  /*63a80*/  LEA.HI.X.SX32 R23, R20, R2, 0x2, P6 ;  /* 0x0000000214177211 */ /* 0x000fe400030f16ff */
[----:B------:R-:W4:Y:S04]  /*63a90*/  LDL.LU R20, [R1+0x564] ;  /* 0x0005640001147983 */ /* 0x000f280000300800 */
[----:B---3--:R3:W-:Y:S04]  /*63aa0*/  @P3 STG.E desc[UR8][R24.64], R21 ;  /* 0x0000001518003986 */ /* 0x0087e8000c101908 */
[----:B---3--:R-:W3:Y:S01]  /*63ab0*/  LDL.LU R24, [R1+0x268] ;  /* 0x0002680001187983 */ /* 0x008ee20000300800 */
[----:B------:R-:W1:Y:S03]  /*63ac0*/  LDC R21, c[0x0][0x3b8] ;  /* 0x0000ee00ff157b82 */ /* 0x000e660000000800 */
[----:B------:R-:W3:Y:S01]  /*63ad0*/  LDL.LU R25, [R1+0x568] ;  /* 0x0005680001197983 */ /* 0x000ee20000300800 */
[C---:B--2---:R-:W-:Y:S01]  /*63ae0*/  ISETP.LT.AND P6, PT, R0.reuse, UR13, !P0 ;  /* 0x0000000d00007c0c */ /* 0x044fe2000c7c1270 */
[----:B------:R-:W-:Y:S01]  /*63af0*/  IMAD R0, R0, UR4, RZ ;  /* 0x0000000400007c24 */ /* 0x000fe2000f8e02ff */
[----:B------:R-:W2:Y:S01]  /*63b00*/  LDCU UR4, c[0x0][0x39c] ;  /* 0x00007380ff0477ac */ /* 0x000ea20008000800 */
[C---:B----4-:R-:W-:Y:S01]  /*63b10*/  ISETP.LT.AND P3, PT, R20.reuse, UR7, !P0 ;  /* 0x0000000714007c0c */ /* 0x050fe2000c761270 */
[----:B------:R-:W-:Y:S01]  /*63b20*/  IMAD R20, R20, UR5, RZ ;  /* 0x0000000514147c24 */ /* 0x000fe2000f8e02ff */
[----:B------:R-:W4:Y:S01]  /*63b30*/  LDCU UR5, c[0x0][0x39c] ;  /* 0x00007380ff0577ac */ /* 0x000f220008000800 */
[----:B------:R-:W1:Y:S01]  /*63b40*/  LDCU UR7, c[0x0][0x39c] ;  /* 0x00007380ff0777ac */ /* 0x000e620008000800 */
[----:B---3--:R3:W-:Y:S02]  /*63b50*/  @P4 STG.E desc[UR8][R22.64], R24 ;  /* 0x0000001816004986 */ /* 0x0087e4000c101908 */
[----:B---3--:R-:W-:-:S04]  /*63b60*/  LEA R22, P4, R0, R3, 0x2 ;  /* 0x0000000300167211 */ /* 0x008fc800078810ff */
[-C--:B------:R-:W-:Y:S01]  /*63b70*/  LEA.HI.X.SX32 R23, R0, R2.reuse, 0x2, P4 ;  /* 0x0000000200177211 */ /* 0x080fe200020f16ff */
[----:B-1----:R-:W-:Y:S02]  /*63b80*/  IMAD R0, R21, 0x2, R20 ;  /* 0x0000000215007824 */ /* 0x002fe400078e0214 */
[----:B------:R-:W3:Y:S01]  /*63b90*/  LDL.LU R21, [R1+0x26c] ;  /* 0x00026c0001157983 */ /* 0x000ee20000300800 */
[CC--:B------:R-:W-:Y:S02]  /*63ba0*/  LEA R24, P4, R20.reuse, R3.reuse, 0x2 ;  /* 0x0000000314187211 */ /* 0x0c0fe400078810ff */
[----:B------:R-:W-:Y:S01]  /*63bb0*/  ISETP.LT.AND P5, PT, R25, UR6, !P0 ;  /* 0x0000000619007c0c */ /* 0x000fe2000c7a1270 */
[----:B------:R-:W1:Y:S01]  /*63bc0*/  LDCU UR6, c[0x0][0x39c] ;  /* 0x00007380ff0677ac */ /* 0x000e620008000800 */
[-C--:B------:R-:W-:Y:S01]  /*63bd0*/  LEA.HI.X.SX32 R25, R20, R2.reuse, 0x2, P4 ;  /* 0x0000000214197211 */ /* 0x080fe200020f16ff */
[----:B------:R-:W-:Y:S02]  /*63be0*/  IMAD R20, R29, 0x2, R0 ;  /* 0x000000021d147824 */ /* 0x000fe400078e0200 */
[----:B------:R-:W2:Y:S04]  /*63bf0*/  LDL.LU R29, [R1+0xc8] ;  /* 0x0000c800011d7983 */ /* 0x000ea80000300800 */
[----:B---3--:R3:W-:Y:S04]  /*63c00*/  @P6 STG.E desc[UR8][R22.64], R21 ;  /* 0x0000001516006986 */ /* 0x0087e8000c101908 */
[----:B------:R1:W-:Y:S01]  /*63c10*/  @P3 STG.E desc[UR8][R24.64], R26 ;  /* 0x0000001a18003986 */ /* 0x0003e2000c101908 */
[C---:B---3--:R-:W-:Y:S01]  /*63c20*/  LEA R22, P6, R0.reuse, R3, 0x2 ;  /* 0x0000000300167211 */ /* 0x048fe200078c10ff */
[----:B------:R-:W3:Y:S03]  /*63c30*/  LDC R21, c[0x0][0x3b8] ;  /* 0x0000ee00ff157b82 */ /* 0x000ee60000000800 */
[----:B------:R-:W-:-:S02]  /*63c40*/  LEA.HI.X.SX32 R23, R0, R2, 0x2, P6 ;  /* 0x0000000200177211 */ /* 0x000fc400030f16ff */
[----:B------:R-:W4:Y:S03]  /*63c50*/  LDL.LU R0, [R1+0x574] ;  /* 0x0005740001007983 */ /* 0x000f260000300800 */
[----:B-1----:R-:W1:Y:S01]  /*63c60*/  LDC R26, c[0x0][0x3b8] ;  /* 0x0000ee00ff1a7b82 */ /* 0x002e620000000800 */
[----:B------:R-:W2:Y:S01]  /*63c70*/  LDL.LU R25, [R1+0x570] ;  /* 0x0005700001197983 */ /* 0x000ea20000300800 */
[C---:B------:R-:W-:Y:S02]  /*63c80*/  LEA R24, P6, R20.reuse, R3, 0x2 ;  /* 0x0000000314187211 */ /* 0x040fe400078c10ff */
[----:B--2---:R-:W-:Y:S01]  /*63c90*/  ISETP.LT.AND P3, PT, R25, UR4, !P0 ;  /* 0x0000000419007c0c */ /* 0x004fe2000c761270 */
[----:B------:R-:W2:Y:S01]  /*63ca0*/  LDCU UR4, c[0x0][0x39c] ;  /* 0x00007380ff0477ac */ /* 0x000ea20008000800 */
[----:B------:R-:W2:Y:S04]  /*63cb0*/  LDL.LU R25, [R1+0xc4] ;  /* 0x0000c40001197983 */ /* 0x000ea80000300800 */
[----:B--2---:R2:W-:Y:S02]  /*63cc0*/  @P2 STG.E desc[UR8][R22.64], R25 ;  /* 0x0000001916002986 */ /* 0x0045e4000c101908 */
[----:B--2---:R-:W-:-:S02]  /*63cd0*/  LEA.HI.X.SX32 R25, R20, R2, 0x2, P6 ;  /* 0x0000000214197211 */ /* 0x004fc400030f16ff */
[----:B----4-:R-:W-:Y:S01]  /*63ce0*/  ISETP.LT.AND P6, PT, R0, UR5, !P0 ;  /* 0x0000000500007c0c */ /* 0x010fe2000c7c1270 */
[----:B------:R-:W2:Y:S01]  /*63cf0*/  LDCU UR5, c[0x0][0x39c] ;  /* 0x00007380ff0577ac */ /* 0x000ea20008000800 */
[----:B-1----:R-:W-:Y:S01]  /*63d00*/  LEA R0, R26, R20, 0x1 ;  /* 0x000000141a007211 */ /* 0x002fe200078e08ff */
[----:B------:R1:W-:Y:S04]  /*63d10*/  @P5 STG.E desc[UR8][R24.64], R29 ;  /* 0x0000001d18005986 */ /* 0x0003e8000c101908 */
[----:B------:R-:W4:Y:S04]  /*63d20*/  LDL.LU R26, [R1+0x140] ;  /* 0x00014000011a7983 */ /* 0x000f280000300800 */
[----:B-1----:R-:W2:Y:S01]  /*63d30*/  LDL.LU R25, [R1+0x578] ;  /* 0x0005780001197983 */ /* 0x002ea20000300800 */
[----:B---3--:R-:W-:Y:S01]  /*63d40*/  IMAD R20, R21, 0x2, R0 ;  /* 0x0000000215147824 */ /* 0x008fe200078e0200 */
[----:B------:R-:W-:Y:S01]  /*63d50*/  ISETP.LT.AND P4, PT, R27, UR10, !P0 ;  /* 0x0000000a1b007c0c */ /* 0x000fe2000c781270 */
[----:B------:R-:W1:Y:S01]  /*63d60*/  LDC R29, c[0x0][0x3b8] ;  /* 0x0000ee00ff1d7b82 */ /* 0x000e620000000800 */
[----:B------:R-:W3:Y:S01]  /*63d70*/  LDL.LU R21, [R1+0x57c] ;  /* 0x00057c0001157983 */ /* 0x000ee20000300800 */
[----:B------:R-:W-:-:S02]  /*63d80*/  LEA R22, P2, R0, R3, 0x2 ;  /* 0x0000000300167211 */ /* 0x000fc400078410ff */
[----:B--2---:R-:W-:-:S04]  /*63d90*/  ISETP.LT.AND P5, PT, R25, UR6, !P0 ;  /* 0x0000000619007c0c */ /* 0x004fc8000c7a1270 */
[----:B------:R-:W2:Y:S01]  /*63da0*/  LDC R27, c[0x0][0x3b8] ;  /* 0x0000ee00ff1b7b82 */ /* 0x000ea20000000800 */
[----:B------:R-:W2:Y:S01]  /*63db0*/  LDL.LU R25, [R1+0xcc] ;  /* 0x0000cc0001197983 */ /* 0x000ea20000300800 */
[----:B------:R-:W-:Y:S01]  /*63dc0*/  LEA.HI.X.SX32 R23, R0, R2, 0x2, P2 ;  /* 0x0000000200177211 */ /* 0x000fe200010f16ff */
[----:B------:R-:W1:Y:S01]  /*63dd0*/  LDCU UR6, c[0x0][0x39c] ;  /* 0x00007380ff0677ac */ /* 0x000e620008000800 */
[----:B------:R-:W-:-:S03]  /*63de0*/  LEA R24, P2, R20, R3, 0x2 ;  /* 0x0000000314187211 */ /* 0x000fc600078410ff */
[----:B--2---:R2:W-:Y:S04]  /*63df0*/  @P4 STG.E desc[UR8][R22.64], R25 ;  /* 0x0000001916004986 */ /* 0x0045e8000c101908 */
[----:B--2---:R-:W2:Y:S04]  /*63e00*/  LDL.LU R22, [R1+0x584] ;  /* 0x0005840001167983 */ /* 0x004ea80000300800 */
[----:B------:R-:W2:Y:S01]  /*63e10*/  LDL.LU R23, [R1+0x144] ;  /* 0x0001440001177983 */ /* 0x000ea20000300800 */
[----:B------:R-:W-:-:S05]  /*63e20*/  LEA.HI.X.SX32 R25, R20, R2, 0x2, P2 ;  /* 0x0000000214197211 */ /* 0x000fca00010f16ff */
[----:B----4-:R4:W-:Y:S01]  /*63e30*/  @P3 STG.E desc[UR8][R24.64], R26 ;  /* 0x0000001a18003986 */ /* 0x0109e2000c101908 */
[----:B------:R-:W-:Y:S01]  /*63e40*/  IMAD R0, R27, 0x2, R20 ;  /* 0x000000021b007824 */ /* 0x000fe200078e0214 */
[----:B---3--:R-:W-:Y:S01]  /*63e50*/  ISETP.LT.AND P4, PT, R21, UR4, !P0 ;  /* 0x0000000415007c0c */ /* 0x008fe2000c781270 */
[----:B------:R-:W3:Y:S01]  /*63e60*/  LDCU UR4, c[0x0][0x39c] ;  /* 0x00007380ff0477ac */ /* 0x000ee20008000800 */
[----:B------:R-:W3:Y:S01]  /*63e70*/  LDL.LU R27, [R1+0x58c] ;  /* 0x00058c00011b7983 */ /* 0x000ee20000300800 */
[----:B----4-:R-:W4:Y:S01]  /*63e80*/  LDC R26, c[0x0][0x3b8] ;  /* 0x0000ee00ff1a7b82 */ /* 0x010f220000000800 */
[C---:B------:R-:W-:Y:S02]  /*63e90*/  LEA R20, P2, R0.reuse, R3, 0x2 ;  /* 0x0000000300147211 */ /* 0x040fe400078410ff */
[----:B------:R-:W3:Y:S02]  /*63ea0*/  LDL.LU R25, [R1+0x580] ;  /* 0x0005800001197983 */ /* 0x000ee40000300800 */
[----:B------:R-:W-:Y:S01]  /*63eb0*/  LEA.HI.X.SX32 R21, R0, R2, 0x2, P2 ;  /* 0x0000000200157211 */ /* 0x000fe200010f16ff */
[----:B----4-:R-:W-:-:S02]  /*63ec0*/  IMAD R0, R26, 0x2, R0 ;  /* 0x000000021a007824 */ /* 0x010fc400078e0200 */
[----:B------:R-:W4:Y:S04]  /*63ed0*/  LDL.LU R26, [R1+0x588] ;  /* 0x00058800011a7983 */ /* 0x000f280000300800 */
[----:B--2---:R2:W-:Y:S04]  /*63ee0*/  @P6 STG.E desc[UR8][R20.64], R23 ;  /* 0x0000001714006986 */ /* 0x0045e8000c101908 */
[----:B--2---:R-:W2:Y:S01]  /*63ef0*/  LDL.LU R21, [R1+0x148] ;  /* 0x0001480001157983 */ /* 0x004ea20000300800 */
[----:B-1----:R-:W-:-:S03]  /*63f00*/  IMAD R20, R29, 0x2, R0 ;  /* 0x000000021d147824 */ /* 0x002fc600078e0200 */
[----:B------:R-:W4:Y:S01]  /*63f10*/  LDL.LU R29, [R1+0x14c] ;  /* 0x00014c00011d7983 */ /* 0x000f220000300800 */
[----:B------:R-:W-:Y:S01]  /*63f20*/  ISETP.LT.AND P2, PT, R22, UR7, !P0 ;  /* 0x0000000716007c0c */ /* 0x000fe2000c741270 */
[----:B------:R-:W1:Y:S01]  /*63f30*/  LDCU UR7, c[0x0][0x39c] ;  /* 0x00007380ff0777ac */ /* 0x000e620008000800 */
[----:B------:R-:W-:-:S04]  /*63f40*/  LEA R22, P6, R0, R3, 0x2 ;  /* 0x0000000300167211 */ /* 0x000fc800078c10ff */
[-C--:B------:R-:W-:Y:S02]  /*63f50*/  LEA.HI.X.SX32 R23, R0, R2.reuse, 0x2, P6 ;  /* 0x0000000200177211 */ /* 0x080fe400030f16ff */
[----:B------:R-:W1:Y:S01]  /*63f60*/  LDC R0, c[0x0][0x3b8] ;  /* 0x0000ee00ff007b82 */ /* 0x000e620000000800 */
[C---:B------:R-:W-:Y:S02]  /*63f70*/  LEA R24, P6, R20.reuse, R3, 0x2 ;  /* 0x0000000314187211 */ /* 0x040fe400078c10ff */
[----:B---3--:R-:W-:Y:S01]  /*63f80*/  ISETP.LT.AND P3, PT, R25, UR5, !P0 ;  /* 0x0000000519007c0c */ /* 0x008fe2000c761270 */
[----:B------:R-:W3:Y:S01]  /*63f90*/  LDCU UR5, c[0x0][0x39c] ;  /* 0x00007380ff0577ac */ /* 0x000ee20008000800 */
[----:B------:R-:W-:Y:S01]  /*63fa0*/  LEA.HI.X.SX32 R25, R20, R2, 0x2, P6 ;  /* 0x0000000214197211 */ /* 0x000fe200030f16ff */
[----:B-1----:R-:W-:-:S05]  /*63fb0*/  IMAD R0, R0, 0x2, R20 ;  /* 0x0000000200007824 */ /* 0x002fca00078e0214 */
[-C--:B------:R-:W-:Y:S01]  /*63fc0*/  LEA R20, P6, R0, R3.reuse, 0x2 ;  /* 0x0000000300147211 */ /* 0x080fe200078c10ff */
[----:B--2---:R1:W-:Y:S02]  /*63fd0*/  @P5 STG.E desc[UR8][R22.64], R21 ;  /* 0x0000001516005986 */ /* 0x0043e4000c101908 */
[----:B-1----:R-:W1:Y:S02]  /*63fe0*/  LDC R22, c[0x0][0x3b8] ;  /* 0x0000ee00ff167b82 */ /* 0x002e640000000800 */
[----:B------:R-:W2:Y:S01]  /*63ff0*/  LDL.LU R23, [R1+0x244] ;  /* 0x0002440001177983 */ /* 0x000ea20000300800 */
[----:B----4-:R-:W-:Y:S01]  /*64000*/  ISETP.LT.AND P5, PT, R26, UR4, !P0 ;  /* 0x000000041a007c0c */ /* 0x010fe2000c7a1270 */
[----:B------:R-:W4:Y:S01]  /*64010*/  LDCU UR4, c[0x0][0x39c] ;  /* 0x00007380ff0477ac */ /* 0x000f220008000800 */
[----:B------:R-:W-:Y:S01]  /*64020*/  LEA.HI.X.SX32 R21, R0, R2, 0x2, P6 ;  /* 0x0000000200157211 */ /* 0x000fe200030f16ff */
[----:B------:R-:W2:Y:S04]  /*64030*/  LDL.LU R26, [R1+0x598] ;  /* 0x00059800011a7983 */ /* 0x000ea80000300800 */
[----:B------:R1:W-:Y:S02]  /*64040*/  @P4 STG.E desc[UR8][R24.64], R29 ;  /* 0x0000001d18004986 */ /* 0x0003e4000c101908 */
[----:B-1----:R-:W-:Y:S01]  /*64050*/  IMAD R22, R22, 0x2, R0 ;  /* 0x0000000216167824 */ /* 0x002fe200078e0200 */
[----:B------:R-:W1:Y:S01]  /*64060*/  LDC R29, c[0x0][0x3b8] ;  /* 0x0000ee00ff1d7b82 */ /* 0x000e620000000800 */
[----:B------:R-:W2:Y:S04]  /*64070*/  LDL.LU R0, [R1+0x590] ;  /* 0x0005900001007983 */ /* 0x000ea80000300800 */
[----:B------:R-:W2:Y:S01]  /*64080*/  LDL.LU R25, [R1+0x240] ;  /* 0x0002400001197983 */ /* 0x000ea20000300800 */
[----:B------:R-:W-:-:S02]  /*64090*/  LEA R24, P6, R22, R3, 0x2 ;  /* 0x0000000316187211 */ /* 0x000fc400078c10ff */
[----:B---3--:R-:W-:Y:S01]  /*640a0*/  ISETP.LT.AND P4, PT, R27, UR5, !P0 ;  /* 0x000000051b007c0c */ /* 0x008fe2000c781270 */
[----:B------:R-:W3:Y:S01]  /*640b0*/  LDCU UR5, c[0x0][0x39c] ;  /* 0x00007380ff0577ac */ /* 0x000ee20008000800 */
[----:B------:R-:W1:Y:S01]  /*640c0*/  LDC R27, c[0x0][0x3b8] ;  /* 0x0000ee00ff1b7b82 */ /* 0x000e620000000800 */
[----:B--2---:R2:W-:Y:S02]  /*640d0*/  @P3 STG.E desc[UR8][R20.64], R25 ;  /* 0x0000001914003986 */ /* 0x0045e4000c101908 */
[----:B--2---:R-:W-:Y:S02]  /*640e0*/  LEA.HI.X.SX32 R25, R22, R2, 0x2, P6 ;  /* 0x0000000216197211 */ /* 0x004fe400030f16ff */
[----:B------:R-:W4:Y:S03]  /*640f0*/  LDL.LU R20, [R1+0x594] ;  /* 0x0005940001147983 */ /* 0x000f260000300800 */
[----:B------:R-:W2:Y:S01]  /*64100*/  LDC R21, c[0x0][0x3b8] ;  /* 0x0000ee00ff157b82 */ /* 0x000ea20000000800 */
[----:B------:R1:W-:Y:S04]  /*64110*/  @P2 STG.E desc[UR8][R24.64], R23 ;  /* 0x0000001718002986 */ /* 0x0003e8000c101908 */
[----:B-1----:R-:W3:Y:S01]  /*64120*/  LDL.LU R25, [R1+0x248] ;  /* 0x0002480001197983 */ /* 0x002ee20000300800 */
[----:B------:R-:W-:Y:S01]  /*64130*/  ISETP.LT.AND P3, PT, R0, UR6, !P0 ;  /* 0x0000000600007c0c */ /* 0x000fe2000c761270 */
[----:B------:R-:W-:Y:S01]  /*64140*/  IMAD R0, R27, 0x2, R22 ;  /* 0x000000021b007824 */ /* 0x000fe200078e0216 */
[----:B------:R-:W1:Y:S01]  /*64150*/  LDCU UR6, c[0x0][0x39c] ;  /* 0x00007380ff0677ac */ /* 0x000e620008000800 */
[----:B------:R-:W4:Y:S01]  /*64160*/  LDL.LU R24, [R1+0x5a8] ;  /* 0x0005a80001187983 */ /* 0x000f220000300800 */
[----:B------:R-:W1:Y:S02]  /*64170*/  LDC R27, c[0x0][0x3b8] ;  /* 0x0000ee00ff1b7b82 */ /* 0x000e640000000800 */
[----:B------:R-:W-:Y:S01]  /*64180*/  LEA R22, P6, R0, R3, 0x2 ;  /* 0x0000000300167211 */ /* 0x000fe200078c10ff */
[----:B--2---:R-:W-:-:S03]  /*64190*/  IMAD R21, R21, 0x2, R0 ;  /* 0x0000000215157824 */ /* 0x004fc600078e0200 */
[-C--:B------:R-:W-:Y:S01]  /*641a0*/  LEA.HI.X.SX32 R23, R0, R2.reuse, 0x2, P6 ;  /* 0x0000000200177211 */ /* 0x080fe200030f16ff */
[----:B------:R-:W-:Y:S02]  /*641b0*/  IMAD R0, R29, 0x2, R21 ;  /* 0x000000021d007824 */ /* 0x000fe400078e0215 */
[----:B------:R-:W2:Y:S04]  /*641c0*/  LDL.LU R29, [R1+0x5a0] ;  /* 0x0005a000011d7983 */ /* 0x000ea80000300800 */
[----:B---3--:R3:W-:Y:S04]  /*641d0*/  @P5 STG.E desc[UR8][R22.64], R25 ;  /* 0x0000001916005986 */ /* 0x0087e8000c101908 */
[----:B---3--:R-:W3:Y:S01]  /*641e0*/  LDL.LU R23, [R1+0x24c] ;  /* 0x00024c0001177983 */ /* 0x008ee20000300800 */
[----:B------:R-:W-:Y:S01]  /*641f0*/  ISETP.LT.AND P5, PT, R26, UR5, !P0 ;  /* 0x000000051a007c0c */ /* 0x000fe2000c7a1270 */
[----:B------:R-:W1:Y:S01]  /*64200*/  LDC R25, c[0x0][0x3b8] ;  /* 0x0000ee00ff197b82 */ /* 0x000e620000000800 */
[----:B----4-:R-:W-:Y:S01]  /*64210*/  ISETP.LT.AND P2, PT, R20, UR4, !P0 ;  /* 0x0000000414007c0c */ /* 0x010fe2000c741270 */
[----:B------:R-:W4:Y:S01]  /*64220*/  LDCU UR5, c[0x0][0x39c] ;  /* 0x00007380ff0577ac */ /* 0x000f220008000800 */
[C---:B------:R-:W-:Y:S01]  /*64230*/  LEA R20, P6, R21.reuse, R3, 0x2 ;  /* 0x0000000315147211 */ /* 0x040fe200078c10ff */
[----:B------:R-:W2:Y:S04]  /*64240*/  LDCU UR4, c[0x0][0x39c] ;  /* 0x00007380ff0477ac */ /* 0x000ea80008000800 */
[----:B------:R-:W1:Y:S01]  /*64250*/  LDC R26, c[0x0][0x3b8] ;  /* 0x0000ee00ff1a7b82 */ /* 0x000e620000000800 */
[----:B------:R-:W-:-:S02]  /*64260*/  LEA.HI.X.SX32 R21, R21, R2, 0x2, P6 ;  /* 0x0000000215157211 */ /* 0x000fc400030f16ff */
[----:B------:R-:W-:-:S03]  /*64270*/  LEA R22, P6, R0, R3, 0x2 ;  /* 0x0000000300167211 */ /* 0x000fc600078c10ff */
[----:B---3--:R3:W-:Y:S04]  /*64280*/  @P4 STG.E desc[UR8][R20.64], R23 ;  /* 0x0000001714004986 */ /* 0x0087e8000c101908 */
[----:B---3--:R-:W3:Y:S04]  /*64290*/  LDL.LU R20, [R1+0x59c] ;  /* 0x00059c0001147983 */ /* 0x008ee80000300800 */
[----:B------:R-:W2:Y:S01]  /*642a0*/  LDL.LU R21, [R1+0x2c0] ;  /* 0x0002c00001157983 */ /* 0x000ea20000300800 */
[----:B------:R-:W-:Y:S02]  /*642b0*/  LEA.HI.X.SX32 R23, R0, R2, 0x2, P6 ;  /* 0x0000000200177211 */ /* 0x000fe400030f16ff */
[----:B-1----:R-:W-:-:S02]  /*642c0*/  LEA R0, R26, R0, 0x1 ;  /* 0x000000001a007211 */ /* 0x002fc400078e08ff */
[----:B------:R-:W3:Y:S04]  /*642d0*/  LDL.LU R26, [R1+0x2c4] ;  /* 0x0002c400011a7983 */ /* 0x000ee80000300800 */
[----:B--2---:R1:W-:Y:S02]  /*642e0*/  @P3 STG.E desc[UR8][R22.64], R21 ;  /* 0x0000001516003986 */ /* 0x0043e4000c101908 */
[C---:B-1----:R-:W-:Y:S01]  /*642f0*/  LEA R22, P3, R0.reuse, R3, 0x2 ;  /* 0x0000000300167211 */ /* 0x042fe200078610ff */
[----:B------:R-:W-:Y:S02]  /*64300*/  IMAD R21, R25, 0x2, R0 ;  /* 0x0000000219157824 */ /* 0x000fe400078e0200 */
[----:B------:R-:W2:Y:S01]  /*64310*/  LDL.LU R25, [R1+0x1c4] ;  /* 0x0001c40001197983 */ /* 0x000ea20000300800 */
[----:B------:R-:W-:Y:S01]  /*64320*/  LEA.HI.X.SX32 R23, R0, R2, 0x2, P3 ;  /* 0x0000000200177211 */ /* 0x000fe200018f16ff */
[----:B------:R-:W-:-:S02]  /*64330*/  IMAD R0, R27, 0x2, R21 ;  /* 0x000000021b007824 */ /* 0x000fc400078e0215 */
[----:B------:R-:W2:Y:S04]  /*64340*/  LDL.LU R27, [R1+0x1c0] ;  /* 0x0001c000011b7983 */ /* 0x000ea80000300800 */
[----:B---3--:R1:W-:Y:S04]  /*64350*/  @P2 STG.E desc[UR8][R22.64], R26 ;  /* 0x0000001a16002986 */ /* 0x0083e8000c101908 */
[----:B-1----:R-:W4:Y:S01]  /*64360*/  LDL.LU R23, [R1+0x5a4] ;  /* 0x0005a40001177983 */ /* 0x002f220000300800 */
[----:B------:R-:W-:Y:S01]  /*64370*/  ISETP.LT.AND P4, PT, R20, UR6, !P0 ;  /* 0x0000000614007c0c */ /* 0x000fe2000c781270 */
[----:B------:R-:W1:Y:S01]  /*64380*/  LDCU UR6, c[0x0][0x39c] ;  /* 0x00007380ff0677ac */ /* 0x000e620008000800 */
[----:B------:R-:W-:Y:S01]  /*64390*/  LEA R20, P6, R21, R3, 0x2 ;  /* 0x0000000315147211 */ /* 0x000fe200078c10ff */
[----:B------:R-:W3:Y:S01]  /*643a0*/  LDC R26, c[0x0][0x3b8] ;  /* 0x0000ee00ff1a7b82 */ /* 0x000ee20000000800 */
[----:B----4-:R-:W-:Y:S01]  /*643b0*/  ISETP.LT.AND P2, PT, R23, UR5, !P0 ;  /* 0x0000000517007c0c */ /* 0x010fe2000c741270 */
[----:B------:R-:W4:Y:S01]  /*643c0*/  LDCU UR5, c[0x0][0x39c] ;  /* 0x00007380ff0577ac */ /* 0x000f220008000800 */
[----:B------:R-:W2:Y:S01]  /*643d0*/  LDL.LU R23, [R1+0x2c8] ;  /* 0x0002c80001177983 */ /* 0x000ea20000300800 */
[----:B------:R-:W-:-:S02]  /*643e0*/  LEA.HI.X.SX32 R21, R21, R2, 0x2, P6 ;  /* 0x0000000215157211 */ /* 0x000fc400030f16ff */
[C---:B------:R-:W-:Y:S02]  /*643f0*/  LEA R22, P6, R0.reuse, R3, 0x2 ;  /* 0x0000000300167211 */ /* 0x040fe400078c10ff */
[----:B------:R-:W-:Y:S01]  /*64400*/  ISETP.LT.AND P3, PT, R29, UR4, !P0 ;  /* 0x000000041d007c0c */ /* 0x000fe2000c761270 */
[----:B------:R-:W1:Y:S01]  /*64410*/  LDCU UR4, c[0x0][0x39c] ;  /* 0x00007380ff0477ac */ /* 0x000e620008000800 */
[----:B------:R-:W1:Y:S01]  /*64420*/  LDC R29, c[0x0][0x3b8] ;  /* 0x0000ee00ff1d7b82 */ /* 0x000e620000000800 */
[----:B--2---:R2:W-:Y:S04]  /*64430*/  @P5 STG.E desc[UR8][R20.64], R23 ;  /* 0x0000001714005986 */ /* 0x0045e8000c101908 */
[----:B--2---:R-:W2:Y:S04]  /*64440*/  LDL.LU R21, [R1+0x2cc] ;  /* 0x0002cc0001157983 */ /* 0x004ea80000300800 */
[----:B------:R-:W3:Y:S01]  /*64450*/  LDL.LU R20, [R1+0x5ac] ;  /* 0x0005ac0001147983 */ /* 0x000ee20000300800 */
[----:B------:R-:W-:-:S02]  /*64460*/  LEA.HI.X.SX32 R23, R0, R2, 0x2, P6 ;  /* 0x0000000200177211 */ /* 0x000fc400030f16ff */
[----:B-1----:R-:W-:Y:S01]  /*64470*/  ISETP.LT.AND P6, PT, R24, UR6, !P0 ;  /* 0x0000000618007c0c */ /* 0x002fe2000c7c1270 */
[----:B------:R-:W1:Y:S01]  /*64480*/  LDCU UR6, c[0x0][0x39c] ;  /* 0x00007380ff0677ac */ /* 0x000e620008000800 */
[----:B------:R-:W1:Y:S02]  /*64490*/  LDC R24, c[0x0][0x3b8] ;  /* 0x0000ee00ff187b82 */ /* 0x000e640000000800 */
[----:B-1----:R-:W-:Y:S02]  /*644a0*/  IMAD R0, R24, 0x2, R0 ;  /* 0x0000000218007824 */ /* 0x002fe400078e0200 */
[----:B------:R-:W4:Y:S04]  /*644b0*/  LDL.LU R24, [R1+0x5b4] ;  /* 0x0005b40001187983 */ /* 0x000f280000300800 */
[----:B--2---:R1:W-:Y:S01]  /*644c0*/  @P4 STG.E desc[UR8][R22.64], R21 ;  /* 0x0000001516004986 */ /* 0x0043e2000c101908 */
[----:B---3--:R-:W-:Y:S01]  /*644d0*/  ISETP.LT.AND P5, PT, R20, UR4, !P0 ;  /* 0x0000000414007c0c */ /* 0x008fe2000c7a1270 */
[----:B------:R-:W2:Y:S01]  /*644e0*/  LDCU UR4, c[0x0][0x39c] ;  /* 0x00007380ff0477ac */ /* 0x000ea20008000800 */
[----:B-1----:R-:W-:Y:S01]  /*644f0*/  LEA R22, P4, R0, R3, 0x2 ;  /* 0x0000000300167211 */ /* 0x002fe200078810ff */
[----:B------:R-:W-:-:S02]  /*64500*/  IMAD R21, R26, 0x2, R0 ;  /* 0x000000021a157824 */ /* 0x000fc400078e0200 */
[----:B------:R-:W3:Y:S01]  /*64510*/  LDL.LU R26, [R1+0x5b0] ;  /* 0x0005b000011a7983 */ /* 0x000ee20000300800 */
[-C--:B------:R-:W-:Y:S02]  /*64520*/  LEA.HI.X.SX32 R23, R0, R2.reuse, 0x2, P4 ;  /* 0x0000000200177211 */ /* 0x080fe400020f16ff */
[----:B------:R-:W-:Y:S01]  /*64530*/  LEA R20, P4, R21, R3, 0x2 ;  /* 0x0000000315147211 */ /* 0x000fe200078810ff */
[----:B------:R-:W-:Y:S02]  /*64540*/  IMAD R0, R29, 0x2, R21 ;  /* 0x000000021d007824 */ /* 0x000fe400078e0215 */
[----:B------:R1:W-:Y:S01]  /*64550*/  @P3 STG.E desc[UR8][R22.64], R27 ;  /* 0x0000001b16003986 */ /* 0x0003e2000c101908 */
[----:B------:R-:W-:-:S03]  /*64560*/  LEA.HI.X.SX32 R21, R21, R2, 0x2, P4 ;  /* 0x0000000215157211 */ /* 0x000fc600020f16ff */
[----:B------:R-:W2:Y:S04]  /*64570*/  LDL.LU R29, [R1+0x2d0] ;  /* 0x0002d000011d7983 */ /* 0x000ea80000300800 */
[----:B------:R1:W-:Y:S02]  /*64580*/  @P2 STG.E desc[UR8][R20.64], R25 ;  /* 0x0000001914002986 */ /* 0x0003e4000c101908 */
[----:B-1----:R-:W1:Y:S02]  /*64590*/  LDC R27, c[0x0][0x3b8] ;  /* 0x0000ee00ff1b7b82 */ /* 0x002e640000000800 */
[----:B------:R-:W2:Y:S01]  /*645a0*/  LDL.LU R20, [R1+0x1c8] ;  /* 0x0001c80001147983 */ /* 0x000ea20000300800 */
[----:B------:R-:W-:-:S05]  /*645b0*/  LEA R22, P3, R0, R3, 0x2 ;  /* 0x0000000300167211 */ /* 0x000fca00078610ff */
[----:B------:R-:W1:Y:S01]  /*645c0*/  LDC R25, c[0x0][0x3b8] ;  /* 0x0000ee00ff197b82 */ /* 0x000e620000000800 */
[----:B------:R-:W3:Y:S01]  /*645d0*/  LDL.LU R21, [R1+0x5c0] ;  /* 0x0005c00001157983 */ /* 0x000ee20000300800 */
[----:B------:R-:W-:Y:S02]  /*645e0*/  LEA.HI.X.SX32 R23, R0, R2, 0x2, P3 ;  /* 0x0000000200177211 */ /* 0x000fe400018f16ff */
[----:B----4-:R-:W-:Y:S01]  /*645f0*/  ISETP.LT.AND P3, PT, R24, UR6, !P0 ;  /* 0x0000000618007c0c */ /* 0x010fe2000c761270 */
[----:B------:R-:W4:Y:S03]  /*64600*/  LDCU UR6, c[0x0][0x39c] ;  /* 0x00007380ff0677ac */ /* 0x000f260008000800 */
[----:B------:R-:W1:Y:S02]  /*64610*/  LDC R24, c[0x0][0x3b8] ;  /* 0x0000ee00ff187b82 */ /* 0x000e640000000800 */
[----:B-1----:R-:W-:-:S02]  /*64620*/  IMAD R0, R24, 0x2, R0 ;  /* 0x0000000218007824 */ /* 0x002fc400078e0200 */
[----:B------:R-:W4:Y:S04]  /*64630*/  LDL.LU R24, [R1+0x5b8] ;  /* 0x0005b80001187983 */ /* 0x000f280000300800 */
[----:B--2---:R1:W-:Y:S02]  /*64640*/  @P6 STG.E desc[UR8][R22.64], R20 ;  /* 0x0000001416006986 */ /* 0x0043e4000c101908 */
[C---:B-1----:R-:W-:Y:S01]  /*64650*/  LEA R22, P6, R0.reuse, R3, 0x2 ;  /* 0x0000000300167211 */ /* 0x042fe200078c10ff */
[----:B------:R-:W-:Y:S02]  /*64660*/  IMAD R20, R25, 0x2, R0 ;  /* 0x0000000219147824 */ /* 0x000fe400078e0200 */
[----:B------:R-:W2:Y:S01]  /*64670*/  LDL.LU R25, [R1+0x5bc] ;  /* 0x0005bc0001197983 */ /* 0x000ea20000300800 */
[----:B------:R-:W-:Y:S01]  /*64680*/  LEA.HI.X.SX32 R23, R0, R2, 0x2, P6 ;  /* 0x0000000200177211 */ /* 0x000fe200030f16ff */
[----:B------:R-:W-:-:S02]  /*64690*/  IMAD R0, R27, 0x2, R20 ;  /* 0x000000021b007824 */ /* 0x000fc400078e0214 */
[----:B------:R-:W2:Y:S01]  /*646a0*/  LDL.LU R27, [R1+0x1cc] ;  /* 0x0001cc00011b7983 */ /* 0x000ea20000300800 */
[----:B---3--:R-:W-:Y:S01]  /*646b0*/  ISETP.LT.AND P4, PT, R26, UR5, !P0 ;  /* 0x000000051a007c0c */ /* 0x008fe2000c781270 */
[----:B------:R-:W1:Y:S01]  /*646c0*/  LDCU UR5, c[0x0][0x39c] ;  /* 0x00007380ff0577ac */ /* 0x000e620008000800 */
[----:B------:R-:W3:Y:S01]  /*646d0*/  LDC R26, c[0x0][0x3b8] ;  /* 0x0000ee00ff1a7b82 */ /* 0x000ee20000000800 */
[----:B----4-:R-:W-:Y:S01]  /*646e0*/  ISETP.LT.AND P2, PT, R24, UR7, !P0 ;  /* 0x0000000718007c0c */ /* 0x010fe2000c741270 */
[----:B------:R-:W4:Y:S01]  /*646f0*/  LDCU UR7, c[0x0][0x39c] ;  /* 0x00007380ff0777ac */ /* 0x000f220008000800 */
[C---:B------:R-:W-:Y:S01]  /*64700*/  LEA R24, P6, R20.reuse, R3, 0x2 ;  /* 0x0000000314187211 */ /* 0x040fe200078c10ff */
[----:B--2---:R2:W-:Y:S01]  /*64710*/  @P5 STG.E desc[UR8][R22.64], R27 ;  /* 0x0000001b16005986 */ /* 0x0045e2000c101908 */
[----:B------:R-:W-:Y:S01]  /*64720*/  ISETP.LT.AND P5, PT, R25, UR4, !P0 ;  /* 0x0000000419007c0c */ /* 0x000fe2000c7a1270 */
[----:B------:R-:W1:Y:S01]  /*64730*/  LDCU UR4, c[0x0][0x39c] ;  /* 0x00007380ff0477ac */ /* 0x000e620008000800 */
[----:B------:R-:W-:Y:S01]  /*64740*/  LEA.HI.X.SX32 R25, R20, R2, 0x2, P6 ;  /* 0x0000000214197211 */ /* 0x000fe200030f16ff */
[----:B---3--:R-:W-:-:S02]  /*64750*/  IMAD R20, R26, 0x2, R0 ;  /* 0x000000021a147824 */ /* 0x008fc400078e0200 */
[----:B------:R-:W3:Y:S01]  /*64760*/  LDL.LU R26, [R1+0x5cc] ;  /* 0x0005cc00011a7983 */ /* 0x000ee20000300800 */
[----:B--2---:R-:W-:-:S03]  /*64770*/  LEA R22, P6, R0, R3, 0x2 ;  /* 0x0000000300167211 */ /* 0x004fc600078c10ff */
[----:B------:R2:W-:Y:S01]  /*64780*/  @P4 STG.E desc[UR8][R24.64], R29 ;  /* 0x0000001d18004986 */ /* 0x0005e2000c101908 */
[----:B------:R-:W3:Y:S01]  /*64790*/  LDC R27, c[0x0][0x3b8] ;  /* 0x0000ee00ff1b7b82 */ /* 0x000ee20000000800 */
[-C--:B------:R-:W-:Y:S02]  /*647a0*/  LEA.HI.X.SX32 R23, R0, R2.reuse, 0x2, P6 ;  /* 0x0000000200177211 */ /* 0x080fe400030f16ff */
[----:B------:R-:W3:Y:S04]  /*647b0*/  LDL.LU R0, [R1+0x5c4] ;  /* 0x0005c40001007983 */ /* 0x000ee80000300800 */
[----:B--2---:R-:W2:Y:S01]  /*647c0*/  LDL.LU R25, [R1+0x2d4] ;  /* 0x0002d40001197983 */ /* 0x004ea20000300800 */
[----:B-1----:R-:W-:Y:S01]  /*647d0*/  ISETP.LT.AND P4, PT, R21, UR5, !P0 ;  /* 0x0000000515007c0c */ /* 0x002fe2000c781270 */
[----:B------:R-:W1:Y:S01]  /*647e0*/  LDC R29, c[0x0][0x3b8] ;  /* 0x0000ee00ff1d7b82 */ /* 0x000e620000000800 */
[C---:B------:R-:W-:Y:S01]  /*647f0*/  LEA R24, P6, R20.reuse, R3, 0x2 ;  /* 0x0000000314187211 */ /* 0x040fe200078c10ff */
[----:B------:R-:W1:Y:S06]  /*64800*/  LDCU UR5, c[0x0][0x39c] ;  /* 0x00007380ff0577ac */ /* 0x000e6c0008000800 */
[----:B------:R-:W1:Y:S01]  /*64810*/  LDC R21, c[0x0][0x3b8] ;  /* 0x0000ee00ff157b82 */ /* 0x000e620000000800 */
[----:B--2---:R2:W-:Y:S04]  /*64820*/  @P3 STG.E desc[UR8][R22.64], R25 ;  /* 0x0000001916003986 */ /* 0x0045e8000c101908 */
[----:B--2---:R-:W2:Y:S01]  /*64830*/  LDL.LU R23, [R1+0x2d8] ;  /* 0x0002d80001177983 */ /* 0x004ea20000300800 */
[----:B------:R-:W-:-:S02]  /*64840*/  LEA.HI.X.SX32 R25, R20, R2, 0x2, P6 ;  /* 0x0000000214197211 */ /* 0x000fc400030f16ff */
[----:B---3--:R-:W-:Y:S01]  /*64850*/  ISETP.LT.AND P3, PT, R0, UR6, !P0 ;  /* 0x0000000600007c0c */ /* 0x008fe2000c761270 */
[----:B------:R-:W3:Y:S01]  /*64860*/  LDCU UR6, c[0x0][0x39c] ;  /* 0x00007380ff0677ac */ /* 0x000ee20008000800 */
[----:B-1----:R-:W-:Y:S02]  /*64870*/  LEA R0, R21, R20, 0x1 ;  /* 0x0000001415007211 */ /* 0x002fe400078e08ff */
[----:B------:R-:W3:Y:S04]  /*64880*/  LDL.LU R20, [R1+0x5c8] ;  /* 0x0005c80001147983 */ /* 0x000ee80000300800 */
[----:B--2---:R1:W-:Y:S04]  /*64890*/  @P2 STG.E desc[UR8][R24.64], R23 ;  /* 0x0000001718002986 */ /* 0x0043e8000c101908 */
[----:B-1----:R-:W2:Y:S01]  /*648a0*/  LDL.LU R25, [R1+0x2dc] ;  /* 0x0002dc0001197983 */ /* 0x002ea20000300800 */
[----:B------:R-:W-:Y:S01]  /*648b0*/  LEA R22, P6, R0, R3, 0x2 ;  /* 0x0000000300167211 */ /* 0x000fe200078c10ff */
[----:B------:R-:W-:-:S02]  /*648c0*/  IMAD R21, R29, 0x2, R0 ;  /* 0x000000021d157824 */ /* 0x000fc400078e0200 */
[----:B------:R-:W4:Y:S01]  /*648d0*/  LDL.LU R24, [R1+0x5dc] ;  /* 0x0005dc0001187983 */ /* 0x000f220000300800 */
[-C--:B------:R-:W-:Y:S01]  /*648e0*/  LEA.HI.X.SX32 R23, R0, R2.reuse, 0x2, P6 ;  /* 0x0000000200177211 */ /* 0x080fe200030f16ff */
[----:B------:R-:W-:Y:S01]  /*648f0*/  IMAD R0, R27, 0x2, R21 ;  /* 0x000000021b007824 */ /* 0x000fe200078e0215 */
[----:B---3--:R-:W-:Y:S01]  /*64900*/  ISETP.LT.AND P2, PT, R20, UR4, !P0 ;  /* 0x0000000414007c0c */ /* 0x008fe2000c741270 */
[----:B------:R-:W3:Y:S01]  /*64910*/  LDL.LU R27, [R1+0x5d4] ;  /* 0x0005d400011b7983 */ /* 0x000ee20000300800 */
[----:B------:R-:W1:Y:S03]  /*64920*/  LDC R29, c[0x0][0x3b8] ;  /* 0x0000ee00ff1d7b82 */ /* 0x000e660000000800 */
[----:B--2---:R2:W-:Y:S01]  /*64930*/  @P5 STG.E desc[UR8][R22.64], R25 ;  /* 0x0000001916005986 */ /* 0x0045e2000c101908 */
[CC--:B------:R-:W-:Y:S01]  /*64940*/  LEA R20, P6, R21.reuse, R3.reuse, 0x2 ;  /* 0x0000000315147211 */ /* 0x0c0fe200078c10ff */
[----:B------:R-:W3:Y:S02]  /*64950*/  LDCU UR4, c[0x0][0x39c] ;  /* 0x00007380ff0477ac */ /* 0x000ee40008000800 */
[----:B--2---:R-:W2:Y:S01]  /*64960*/  LDL.LU R23, [R1+0x2e0] ;  /* 0x0002e00001177983 */ /* 0x004ea20000300800 */
[----:B------:R-:W-:Y:S01]  /*64970*/  ISETP.LT.AND P5, PT, R26, UR5, !P0 ;  /* 0x000000051a007c0c */ /* 0x000fe2000c7a1270 */
[----:B------:R-:W1:Y:S01]  /*64980*/  LDC R25, c[0x0][0x3b8] ;  /* 0x0000ee00ff197b82 */ /* 0x000e620000000800 */
[-C--:B------:R-:W-:Y:S01]  /*64990*/  LEA.HI.X.SX32 R21, R21, R2.reuse, 0x2, P6 ;  /* 0x0000000215157211 */ /* 0x080fe200030f16ff */
[----:B------:R-:W1:Y:S06]  /*649a0*/  LDCU UR5, c[0x0][0x39c] ;  /* 0x00007380ff0577ac */ /* 0x000e6c0008000800 */
[----:B------:R-:W1:Y:S01]  /*649b0*/  LDC R26, c[0x0][0x3b8] ;  /* 0x0000ee00ff1a7b82 */ /* 0x000e620000000800 */
[C---:B------:R-:W-:Y:S01]  /*649c0*/  LEA R22, P6, R0.reuse, R3, 0x2 ;  /* 0x0000000300167211 */ /* 0x040fe200078c10ff */
[----:B--2---:R2:W-:Y:S04]  /*649d0*/  @P4 STG.E desc[UR8][R20.64], R23 ;  /* 0x0000001714004986 */ /* 0x0045e8000c101908 */
[----:B--2---:R-:W2:Y:S04]  /*649e0*/  LDL.LU R20, [R1+0x5d0] ;  /* 0x0005d00001147983 */ /* 0x004ea80000300800 */
[----:B------:R-:W2:Y:S01]  /*649f0*/  LDL.LU R21, [R1+0x2e4] ;  /* 0x0002e40001157983 */ /* 0x000ea20000300800 */
[----:B------:R-:W-:Y:S01]  /*64a00*/  LEA.HI.X.SX32 R23, R0, R2, 0x2, P6 ;  /* 0x0000000200177211 */ /* 0x000fe200030f16ff */
[----:B-1----:R-:W-:-:S02]  /*64a10*/  IMAD R0, R26, 0x2, R0 ;  /* 0x000000021a007824 */ /* 0x002fc400078e0200 */
        /* <DEDUP_REMOVED lines=9> */
[----:B-1----:R-:W3:Y:S01]  /*64ab0*/  LDL.LU R23, [R1+0x5d8] ;  /* 0x0005d80001177983 */ /* 0x002ee20000300800 */
[----:B------:R-:W-:Y:S01]  /*64ac0*/  ISETP.LT.AND P4, PT, R20, UR6, !P0 ;  /* 0x0000000614007c0c */ /* 0x000fe2000c781270 */
[----:B------:R-:W4:Y:S01]  /*64ad0*/  LDCU UR6, c[0x0][0x39c] ;  /* 0x00007380ff0677ac */ /* 0x000f220008000800 */
[----:B------:R-:W-:Y:S01]  /*64ae0*/  LEA R20, P6, R21, R3, 0x2 ;  /* 0x0000000315147211 */ /* 0x000fe200078c10ff */
[----:B------:R-:W1:Y:S01]  /*64af0*/  LDC R26, c[0x0][0x3b8] ;  /* 0x0000ee00ff1a7b82 */ /* 0x000e620000000800 */
[----:B---3--:R-:W-:Y:S01]  /*64b00*/  ISETP.LT.AND P2, PT, R23, UR5, !P0 ;  /* 0x0000000517007c0c */ /* 0x008fe2000c741270 */
[----:B------:R-:W3:Y:S01]  /*64b10*/  LDCU UR5, c[0x0][0x39c] ;  /* 0x00007380ff0577ac */ /* 0x000ee20008000800 */
[----:B------:R-:W2:Y:S01]  /*64b20*/  LDL.LU R23, [R1+0x2ec] ;  /* 0x0002ec0001177983 */ /* 0x000ea20000300800 */
[----:B------:R-:W-:-:S02]  /*64b30*/  LEA.HI.X.SX32 R21, R21, R2, 0x2, P6 ;  /* 0x0000000215157211 */ /* 0x000fc400030f16ff */
[----:B------:R-:W-:-:S03]  /*64b40*/  LEA R22, P6, R0, R3, 0x2 ;  /* 0x0000000300167211 */ /* 0x000fc600078c10ff */
[----:B--2---:R2:W-:Y:S04]  /*64b50*/  @P5 STG.E desc[UR8][R20.64], R23 ;  /* 0x0000001714005986 */ /* 0x0045e8000c101908 */
[----:B--2---:R-:W2:Y:S01]  /*64b60*/  LDL.LU R21, [R1+0x340] ;  /* 0x0003400001157983 */ /* 0x004ea20000300800 */
[----:B------:R-:W-:Y:S02]  /*64b70*/  LEA.HI.X.SX32 R23, R0, R2, 0x2, P6 ;  /* 0x0000000200177211 */ /* 0x000fe400030f16ff */
[----:B----4-:R-:W-:Y:S01]  /*64b80*/  ISETP.LT.AND P6, PT, R24, UR6, !P0 ;  /* 0x0000000618007c0c */ /* 0x010fe2000c7c1270 */
[----:B------:R-:W4:Y:S01]  /*64b90*/  LDL.LU R20, [R1+0x5e0] ;  /* 0x0005e00001147983 */ /* 0x000f220000300800 */
[----:B------:R-:W1:Y:S01]  /*64ba0*/  LDC R24, c[0x0][0x3b8] ;  /* 0x0000ee00ff187b82 */ /* 0x000e620000000800 */
[----:B------:R-:W-:Y:S01]  /*64bb0*/  ISETP.LT.AND P3, PT, R27, UR4, !P0 ;  /* 0x000000041b007c0c */ /* 0x000fe2000c761270 */
[----:B------:R-:W4:Y:S01]  /*64bc0*/  LDCU UR4, c[0x0][0x39c] ;  /* 0x00007380ff0477ac */ /* 0x000f220008000800 */
[----:B------:R-:W1:Y:S05]  /*64bd0*/  LDCU UR6, c[0x0][0x39c] ;  /* 0x00007380ff0677ac */ /* 0x000e6a0008000800 */
[----:B------:R-:W2:Y:S01]  /*64be0*/  LDC R27, c[0x0][0x3b8] ;  /* 0x0000ee00ff1b7b82 */ /* 0x000ea20000000800 */
[----:B-1----:R-:W-:-:S02]  /*64bf0*/  IMAD R0, R24, 0x2, R0 ;  /* 0x0000000218007824 */ /* 0x002fc400078e0200 */
[----:B------:R-:W3:Y:S04]  /*64c00*/  LDL.LU R24, [R1+0x5e8] ;  /* 0x0005e80001187983 */ /* 0x000ee80000300800 */
[----:B--2---:R1:W-:Y:S02]  /*64c10*/  @P4 STG.E desc[UR8][R22.64], R21 ;  /* 0x0000001516004986 */ /* 0x0043e4000c101908 */
[----:B-1----:R-:W-:Y:S02]  /*64c20*/  IMAD R21, R26, 0x2, R0 ;  /* 0x000000021a157824 */ /* 0x002fe400078e0200 */
[----:B------:R-:W3:Y:S01]  /*64c30*/  LDL.LU R26, [R1+0x5e4] ;  /* 0x0005e400011a7983 */ /* 0x000ee20000300800 */
[----:B------:R-:W-:Y:S02]  /*64c40*/  LEA R22, P4, R0, R3, 0x2 ;  /* 0x0000000300167211 */ /* 0x000fe400078810ff */
[----:B----4-:R-:W-:Y:S01]  /*64c50*/  ISETP.LT.AND P5, PT, R20, UR4, !P0 ;  /* 0x0000000414007c0c */ /* 0x010fe2000c7a1270 */
[----:B------:R-:W1:Y:S01]  /*64c60*/  LDCU UR4, c[0x0][0x39c] ;  /* 0x00007380ff0477ac */ /* 0x000e620008000800 */
[----:B------:R-:W-:-:S02]  /*64c70*/  LEA.HI.X.SX32 R23, R0, R2, 0x2, P4 ;  /* 0x0000000200177211 */ /* 0x000fc400020f16ff */
[----:B------:R-:W-:Y:S01]  /*64c80*/  LEA R20, P4, R21, R3, 0x2 ;  /* 0x0000000315147211 */ /* 0x000fe200078810ff */
[----:B------:R-:W-:Y:S02]  /*64c90*/  IMAD R0, R27, 0x2, R21 ;  /* 0x000000021b007824 */ /* 0x000fe400078e0215 */
[----:B------:R-:W2:Y:S01]  /*64ca0*/  LDL.LU R27, [R1+0x134] ;  /* 0x00013400011b7983 */ /* 0x000ea20000300800 */
[----:B------:R-:W-:-:S03]  /*64cb0*/  LEA.HI.X.SX32 R21, R21, R2, 0x2, P4 ;  /* 0x0000000215157211 */ /* 0x000fc600020f16ff */
[----:B------:R4:W-:Y:S04]  /*64cc0*/  @P3 STG.E desc[UR8][R22.64], R29 ;  /* 0x0000001d16003986 */ /* 0x0009e8000c101908 */
[----:B------:R1:W-:Y:S01]  /*64cd0*/  @P2 STG.E desc[UR8][R20.64], R25 ;  /* 0x0000001914002986 */ /* 0x0003e2000c101908 */
[----:B----4-:R-:W-:Y:S01]  /*64ce0*/  LEA R22, P3, R0, R3, 0x2 ;  /* 0x0000000300167211 */ /* 0x010fe200078610ff */
[----:B------:R-:W4:Y:S01]  /*64cf0*/  LDC R29, c[0x0][0x3b8] ;  /* 0x0000ee00ff1d7b82 */ /* 0x000f220000000800 */
[----:B---3--:R-:W-:-:S07]  /*64d00*/  ISETP.LT.AND P4, PT, R26, UR5, !P0 ;  /* 0x000000051a007c0c */ /* 0x008fce000c781270 */
[----:B-1----:R-:W1:Y:S01]  /*64d10*/  LDC R25, c[0x0][0x3b8] ;  /* 0x0000ee00ff197b82 */ /* 0x002e620000000800 */
[----:B------:R-:W3:Y:S01]  /*64d20*/  LDL.LU R26, [R1+0x5f4] ;  /* 0x0005f400011a7983 */ /* 0x000ee20000300800 */
[----:B------:R-:W-:Y:S01]  /*64d30*/  LEA.HI.X.SX32 R23, R0, R2, 0x2, P3 ;  /* 0x0000000200177211 */ /* 0x000fe200018f16ff */
[----:B------:R-:W3:Y:S02]  /*64d40*/  LDCU UR5, c[0x0][0x39c] ;  /* 0x00007380ff0577ac */ /* 0x000ee40008000800 */
[----:B------:R-:W2:Y:S04]  /*64d50*/  LDL.LU R20, [R1+0x5ec] ;  /* 0x0005ec0001147983 */ /* 0x000ea80000300800 */
[----:B------:R-:W2:Y:S01]  /*64d60*/  LDL.LU R21, [R1+0x34c] ;  /* 0x00034c0001157983 */ /* 0x000ea20000300800 */
[----:B------:R-:W-:Y:S01]  /*64d70*/  ISETP.LT.AND P3, PT, R24, UR6, !P0 ;  /* 0x0000000618007c0c */ /* 0x000fe2000c761270 */
[----:B------:R-:W1:Y:S01]  /*64d80*/  LDCU UR6, c[0x0][0x39c] ;  /* 0x00007380ff0677ac */ /* 0x000e620008000800 */
[----:B------:R-:W1:Y:S02]  /*64d90*/  LDC R24, c[0x0][0x3b8] ;  /* 0x0000ee00ff187b82 */ /* 0x000e640000000800 */
[----:B-1----:R-:W-:-:S02]  /*64da0*/  IMAD R0, R24, 0x2, R0 ;  /* 0x0000000218007824 */ /* 0x002fc400078e0200 */
[----:B------:R-:W3:Y:S04]  /*64db0*/  LDL.LU R24, [R1+0x5f0] ;  /* 0x0005f00001187983 */ /* 0x000ee80000300800 */
[----:B--2---:R1:W-:Y:S02]  /*64dc0*/  @P6 STG.E desc[UR8][R22.64], R21 ;  /* 0x0000001516006986 */ /* 0x0043e4000c101908 */
[----:B-1----:R-:W-:Y:S02]  /*64dd0*/  LEA R23, R25, R0, 0x1 ;  /* 0x0000000019177211 */ /* 0x002fe400078e08ff */
[----:B------:R-:W2:Y:S01]  /*64de0*/  LDL.LU R25, [R1+0x130] ;  /* 0x0001300001197983 */ /* 0x000ea20000300800 */
[----:B------:R-:W-:Y:S01]  /*64df0*/  ISETP.LT.AND P2, PT, R20, UR7, !P0 ;  /* 0x0000000714007c0c */ /* 0x000fe2000c741270 */
[----:B------:R-:W1:Y:S01]  /*64e00*/  LDCU UR7, c[0x0][0x39c] ;  /* 0x00007380ff0777ac */ /* 0x000e620008000800 */
[----:B------:R-:W-:-:S04]  /*64e10*/  LEA R20, P6, R0, R3, 0x2 ;  /* 0x0000000300147211 */ /* 0x000fc800078c10ff */
[-C--:B------:R-:W-:Y:S01]  /*64e20*/  LEA.HI.X.SX32 R21, R0, R2.reuse, 0x2, P6 ;  /* 0x0000000200157211 */ /* 0x080fe200030f16ff */
[----:B----4-:R-:W-:Y:S01]  /*64e30*/  IMAD R0, R29, 0x2, R23 ;  /* 0x000000021d007824 */ /* 0x010fe200078e0217 */
[CC--:B------:R-:W-:Y:S01]  /*64e40*/  LEA R22, P6, R23.reuse, R3.reuse, 0x2 ;  /* 0x0000000317167211 */ /* 0x0c0fe200078c10ff */
[----:B------:R-:W4:Y:S03]  /*64e50*/  LDC R29, c[0x0][0x3b8] ;  /* 0x0000ee00ff1d7b82 */ /* 0x000f260000000800 */
[-C--:B------:R-:W-:Y:S01]  /*64e60*/  LEA.HI.X.SX32 R23, R23, R2.reuse, 0x2, P6 ;  /* 0x0000000217177211 */ /* 0x080fe200030f16ff */
[----:B--2---:R2:W-:Y:S04]  /*64e70*/  @P5 STG.E desc[UR8][R20.64], R25 ;  /* 0x0000001914005986 */ /* 0x0045e8000c101908 */
[----:B--2---:R-:W2:Y:S01]  /*64e80*/  LDC R20, c[0x0][0x3b8] ;  /* 0x0000ee00ff147b82 */ /* 0x004ea20000000800 */
[----:B---3--:R-:W-:Y:S01]  /*64e90*/  ISETP.LT.AND P5, PT, R24, UR4, !P0 ;  /* 0x0000000418007c0c */ /* 0x008fe2000c7a1270 */
[----:B------:R-:W3:Y:S01]  /*64ea0*/  LDL.LU R21, [R1+0x13c] ;  /* 0x00013c0001157983 */ /* 0x000ee20000300800 */
[CC--:B------:R-:W-:Y:S01]  /*64eb0*/  LEA R24, P6, R0.reuse, R3.reuse, 0x2 ;  /* 0x0000000300187211 */ /* 0x0c0fe200078c10ff */
[----:B------:R-:W1:Y:S02]  /*64ec0*/  LDCU UR4, c[0x0][0x39c] ;  /* 0x00007380ff0477ac */ /* 0x000e640008000800 */
[----:B------:R1:W-:Y:S01]  /*64ed0*/  @P4 STG.E desc[UR8][R22.64], R27 ;  /* 0x0000001b16004986 */ /* 0x0003e2000c101908 */
[-C--:B------:R-:W-:Y:S01]  /*64ee0*/  LEA.HI.X.SX32 R25, R0, R2.reuse, 0x2, P6 ;  /* 0x0000000200197211 */ /* 0x080fe200030f16ff */
[----:B--2---:R-:W-:Y:S01]  /*64ef0*/  IMAD R20, R20, 0x2, R0 ;  /* 0x0000000214147824 */ /* 0x004fe200078e0200 */
[----:B-1----:R-:W1:Y:S01]  /*64f00*/  LDC R27, c[0x0][0x3b8] ;  /* 0x0000ee00ff1b7b82 */ /* 0x002e620000000800 */
[----:B------:R-:W2:Y:S04]  /*64f10*/  LDL.LU R0, [R1+0x5f8] ;  /* 0x0005f80001007983 */ /* 0x000ea80000300800 */
[----:B------:R-:W2:Y:S01]  /*64f20*/  LDL.LU R23, [R1+0x138] ;  /* 0x0001380001177983 */ /* 0x000ea20000300800 */
[----:B------:R-:W-:Y:S01]  /*64f30*/  ISETP.LT.AND P4, PT, R26, UR5, !P0 ;  /* 0x000000051a007c0c */ /* 0x000fe2000c781270 */
[----:B------:R-:W1:Y:S01]  /*64f40*/  LDCU UR5, c[0x0][0x39c] ;  /* 0x00007380ff0577ac */ /* 0x000e620008000800 */
[----:B------:R-:W1:Y:S01]  /*64f50*/  LDC R26, c[0x0][0x3b8] ;  /* 0x0000ee00ff1a7b82 */ /* 0x000e620000000800 */
[-C--:B------:R-:W-:Y:S01]  /*64f60*/  LEA R22, P6, R20, R3.reuse, 0x2 ;  /* 0x0000000314167211 */ /* 0x080fe200078c10ff */
[----:B--2---:R2:W-:Y:S04]  /*64f70*/  @P3 STG.E desc[UR8][R24.64], R23 ;  /* 0x0000001718003986 */ /* 0x0045e8000c101908 */
[----:B--2---:R-:W2:Y:S01]  /*64f80*/  LDL.LU R25, [R1+0xb0] ;  /* 0x0000b00001197983 */ /* 0x004ea20000300800 */
[----:B------:R-:W-:Y:S01]  /*64f90*/  ISETP.LT.AND P3, PT, R0, UR6, !P0 ;  /* 0x0000000600007c0c */ /* 0x000fe2000c761270 */
[----:B-1----:R-:W-:Y:S01]  /*64fa0*/  IMAD R0, R26, 0x2, R20 ;  /* 0x000000021a007824 */ /* 0x002fe200078e0214 */
[----:B------:R-:W-:Y:S01]  /*64fb0*/  LEA.HI.X.SX32 R23, R20, R2, 0x2, P6 ;  /* 0x0000000214177211 */ /* 0x000fe200030f16ff */
[----:B------:R-:W1:Y:S01]  /*64fc0*/  LDC R24, c[0x0][0x3b8] ;  /* 0x0000ee00ff187b82 */ /* 0x000e620000000800 */
[----:B------:R-:W2:Y:S01]  /*64fd0*/  LDL.LU R20, [R1+0x5fc] ;  /* 0x0005fc0001147983 */ /* 0x000ea20000300800 */
[----:B------:R-:W1:Y:S03]  /*64fe0*/  LDCU UR6, c[0x0][0x39c] ;  /* 0x00007380ff0677ac */ /* 0x000e660008000800 */
[----:B---3--:R3:W-:Y:S04]  /*64ff0*/  @P2 STG.E desc[UR8][R22.64], R21 ;  /* 0x0000001516002986 */ /* 0x0087e8000c101908 */
[----:B------:R-:W2:Y:S01]  /*65000*/  LDL.LU R26, [R1+0xb4] ;  /* 0x0000b400011a7983 */ /* 0x000ea20000300800 */
[----:B---3--:R-:W-:Y:S01]  /*65010*/  LEA R22, P6, R0, R3, 0x2 ;  /* 0x0000000300167211 */ /* 0x008fe200078c10ff */
[----:B------:R-:W-:-:S02]  /*65020*/  IMAD R21, R27, 0x2, R0 ;  /* 0x000000021b157824 */ /* 0x000fc400078e0200 */
[----:B------:R-:W3:Y:S01]  /*65030*/  LDC R27, c[0x0][0x3b8] ;  /* 0x0000ee00ff1b7b82 */ /* 0x000ee20000000800 */
[----:B------:R-:W-:Y:S01]  /*65040*/  LEA.HI.X.SX32 R23, R0, R2, 0x2, P6 ;  /* 0x0000000200177211 */ /* 0x000fe200030f16ff */
[----:B----4-:R-:W-:Y:S02]  /*65050*/  IMAD R0, R29, 0x2, R21 ;  /* 0x000000021d007824 */ /* 0x010fe400078e0215 */
[----:B------:R-:W4:Y:S04]  /*65060*/  LDL.LU R29, [R1+0xb8] ;  /* 0x0000b800011d7983 */ /* 0x000f280000300800 */
[----:B--2---:R2:W-:Y:S04]  /*65070*/  @P5 STG.E desc[UR8][R22.64], R25 ;  /* 0x0000001916005986 */ /* 0x0045e8000c101908 */
[----:B--2---:R-:W2:Y:S01]  /*65080*/  LDL.LU R23, [R1+0x600] ;  /* 0x0006000001177983 */ /* 0x004ea20000300800 */
[----:B------:R-:W1:Y:S01]  /*65090*/  LDC R25, c[0x0][0x3b8] ;  /* 0x0000ee00ff197b82 */ /* 0x000e620000000800 */
[----:B------:R-:W-:Y:S01]  /*650a0*/  ISETP.LT.AND P2, PT, R20, UR4, !P0 ;  /* 0x0000000414007c0c */ /* 0x000fe2000c741270 */
[----:B------:R-:W1:Y:S01]  /*650b0*/  LDCU UR4, c[0x0][0x39c] ;  /* 0x00007380ff0477ac */ /* 0x000e620008000800 */
[----:B------:R-:W-:-:S04]  /*650c0*/  LEA R20, P6, R21, R3, 0x2 ;  /* 0x0000000315147211 */ /* 0x000fc800078c10ff */
[----:B------:R-:W-:-:S05]  /*650d0*/  LEA.HI.X.SX32 R21, R21, R2, 0x2, P6 ;  /* 0x0000000215157211 */ /* 0x000fca00030f16ff */
[----:B------:R3:W-:Y:S01]  /*650e0*/  @P4 STG.E desc[UR8][R20.64], R26 ;  /* 0x0000001a14004986 */ /* 0x0007e2000c101908 */
[----:B------:R-:W-:-:S03]  /*650f0*/  LEA R22, P6, R0, R3, 0x2 ;  /* 0x0000000300167211 */ /* 0x000fc600078c10ff */
[----:B---3--:R-:W3:Y:S01]  /*65100*/  LDL.LU R20, [R1+0x604] ;  /* 0x0006040001147983 */ /* 0x008ee20000300800 */
[----:B------:R-:W1:Y:S03]  /*65110*/  LDC R26, c[0x0][0x3b8] ;  /* 0x0000ee00ff1a7b82 */ /* 0x000e660000000800 */
[----:B------:R-:W3:Y:S01]  /*65120*/  LDL.LU R21, [R1+0x60c] ;  /* 0x00060c0001157983 */ /* 0x000ee20000300800 */
[----:B--2---:R-:W-:Y:S01]  /*65130*/  ISETP.LT.AND P5, PT, R23, UR5, !P0 ;  /* 0x0000000517007c0c */ /* 0x004fe2000c7a1270 */
[----:B------:R-:W2:Y:S01]  /*65140*/  LDCU UR5, c[0x0][0x39c] ;  /* 0x00007380ff0577ac */ /* 0x000ea20008000800 */
[-C--:B------:R-:W-:Y:S01]  /*65150*/  LEA.HI.X.SX32 R23, R0, R2.reuse, 0x2, P6 ;  /* 0x0000000200177211 */ /* 0x080fe200030f16ff */
[----:B-1----:R-:W-:Y:S02]  /*65160*/  IMAD R0, R25, 0x2, R0 ;  /* 0x0000000219007824 */ /* 0x002fe400078e0200 */
[----:B------:R-:W2:Y:S04]  /*65170*/  LDL.LU R25, [R1+0x608] ;  /* 0x0006080001197983 */ /* 0x000ea80000300800 */
[----:B----4-:R1:W-:Y:S02]  /*65180*/  @P3 STG.E desc[UR8][R22.64], R29 ;  /* 0x0000001d16003986 */ /* 0x0103e4000c101908 */
[-C--:B-1----:R-:W-:Y:S01]  /*65190*/  LEA R22, P3, R0, R3.reuse, 0x2 ;  /* 0x0000000300167211 */ /* 0x082fe200078610ff */
[----:B------:R-:W1:Y:S01]  /*651a0*/  LDC R29, c[0x0][0x3b8] ;  /* 0x0000ee00ff1d7b82 */ /* 0x000e620000000800 */
[----:B---3--:R-:W-:Y:S01]  /*651b0*/  ISETP.LT.AND P4, PT, R20, UR6, !P0 ;  /* 0x0000000614007c0c */ /* 0x008fe2000c781270 */
[----:B------:R-:W-:Y:S01]  /*651c0*/  IMAD R20, R24, 0x2, R0 ;  /* 0x0000000218147824 */ /* 0x000fe200078e0200 */
[----:B------:R-:W-:Y:S01]  /*651d0*/  LEA.HI.X.SX32 R23, R0, R2, 0x2, P3 ;  /* 0x0000000200177211 */ /* 0x000fe200018f16ff */
[----:B------:R-:W3:Y:S03]  /*651e0*/  LDCU UR6, c[0x0][0x39c] ;  /* 0x00007380ff0677ac */ /* 0x000ee60008000800 */
[----:B------:R-:W-:Y:S01]  /*651f0*/  LEA R24, P6, R20, R3, 0x2 ;  /* 0x0000000314187211 */ /* 0x000fe200078c10ff */
[----:B------:R-:W-:-:S02]  /*65200*/  IMAD R0, R27, 0x2, R20 ;  /* 0x000000021b007824 */ /* 0x000fc400078e0214 */
[----:B------:R-:W4:Y:S01]  /*65210*/  LDL.LU R27, [R1+0x1bc] ;  /* 0x0001bc00011b7983 */ /* 0x000f220000300800 */
[----:B--2---:R-:W-:Y:S01]  /*65220*/  ISETP.LT.AND P3, PT, R25, UR4, !P0 ;  /* 0x0000000419007c0c */ /* 0x004fe2000c761270 */
[----:B------:R-:W2:Y:S01]  /*65230*/  LDCU UR4, c[0x0][0x39c] ;  /* 0x00007380ff0477ac */ /* 0x000ea20008000800 */
[----:B------:R-:W-:Y:S02]  /*65240*/  LEA.HI.X.SX32 R25, R20, R2, 0x2, P6 ;  /* 0x0000000214197211 */ /* 0x000fe400030f16ff */
[----:B------:R-:W2:Y:S04]  /*65250*/  LDL.LU R20, [R1+0xbc] ;  /* 0x0000bc0001147983 */ /* 0x000ea80000300800 */
[----:B--2---:R2:W-:Y:S01]  /*65260*/  @P2 STG.E desc[UR8][R22.64], R20 ;  /* 0x0000001416002986 */ /* 0x0045e2000c101908 */
[----:B------:R-:W-:Y:S01]  /*65270*/  ISETP.LT.AND P2, PT, R21, UR5, !P0 ;  /* 0x0000000515007c0c */ /* 0x000fe2000c741270 */
[----:B------:R-:W1:Y:S02]  /*65280*/  LDCU UR5, c[0x0][0x39c] ;  /* 0x00007380ff0577ac */ /* 0x000e640008000800 */
[----:B--2---:R-:W3:Y:S04]  /*65290*/  LDL.LU R22, [R1+0x610] ;  /* 0x0006100001167983 */ /* 0x004ee80000300800 */
[----:B------:R-:W2:Y:S04]  /*652a0*/  LDL.LU R23, [R1+0x1b4] ;  /* 0x0001b40001177983 */ /* 0x000ea80000300800 */
[----:B------:R-:W2:Y:S01]  /*652b0*/  LDL.LU R21, [R1+0x1b0] ;  /* 0x0001b00001157983 */ /* 0x000ea20000300800 */
[----:B------:R-:W-:-:S03]  /*652c0*/  LEA R20, P6, R0, R3, 0x2 ;  /* 0x0000000300147211 */ /* 0x000fc600078c10ff */
[----:B--2---:R2:W-:Y:S04]  /*652d0*/  @P5 STG.E desc[UR8][R24.64], R21 ;  /* 0x0000001518005986 */ /* 0x0045e8000c101908 */
[----:B--2---:R-:W2:Y:S01]  /*652e0*/  LDL.LU R25, [R1+0x614] ;  /* 0x0006140001197983 */ /* 0x004ea20000300800 */
[----:B------:R-:W-:Y:S01]  /*652f0*/  LEA.HI.X.SX32 R21, R0, R2, 0x2, P6 ;  /* 0x0000000200157211 */ /* 0x000fe200030f16ff */
[----:B------:R-:W-:Y:S02]  /*65300*/  IMAD R0, R26, 0x2, R0 ;  /* 0x000000021a007824 */ /* 0x000fe400078e0200 */
[----:B------:R-:W4:Y:S04]  /*65310*/  LDL.LU R26, [R1+0x61c] ;  /* 0x00061c00011a7983 */ /* 0x000f280000300800 */
[----:B------:R1:W-:Y:S04]  /*65320*/  @P4 STG.E desc[UR8][R20.64], R23 ;  /* 0x0000001714004986 */ /* 0x0003e8000c101908 */
[----:B-1----:R-:W4:Y:S01]  /*65330*/  LDL.LU R21, [R1+0x618] ;  /* 0x0006180001157983 */ /* 0x002f220000300800 */
[----:B------:R-:W-:-:S02]  /*65340*/  LEA R20, R29, R0, 0x1 ;  /* 0x000000001d147211 */ /* 0x000fc400078e08ff */
[----:B------:R-:W1:Y:S01]  /*65350*/  LDC R29, c[0x0][0x3b8] ;  /* 0x0000ee00ff1d7b82 */ /* 0x000e620000000800 */
[----:B--2---:R-:W-:Y:S01]  /*65360*/  ISETP.LT.AND P5, PT, R25, UR4, !P0 ;  /* 0x0000000419007c0c */ /* 0x004fe2000c7a1270 */
[----:B------:R-:W2:Y:S01]  /*65370*/  LDCU UR4, c[0x0][0x39c] ;  /* 0x00007380ff0477ac */ /* 0x000ea20008000800 */
[----:B------:R-:W2:Y:S01]  /*65380*/  LDL.LU R25, [R1+0x1b8] ;  /* 0x0001b80001197983 */ /* 0x000ea20000300800 */
[----:B---3--:R-:W-:Y:S02]  /*65390*/  ISETP.LT.AND P6, PT, R22, UR6, !P0 ;  /* 0x0000000616007c0c */ /* 0x008fe4000c7c1270 */
[C---:B------:R-:W-:Y:S01]  /*653a0*/  LEA R22, P4, R0.reuse, R3, 0x2 ;  /* 0x0000000300167211 */ /* 0x040fe200078810ff */
[----:B------:R-:W3:Y:S03]  /*653b0*/  LDCU UR6, c[0x0][0x39c] ;  /* 0x00007380ff0677ac */ /* 0x000ee60008000800 */
[----:B------:R-:W-:Y:S01]  /*653c0*/  LEA.HI.X.SX32 R23, R0, R2, 0x2, P4 ;  /* 0x0000000200177211 */ /* 0x000fe200020f16ff */
[----:B-1----:R-:W-:-:S02]  /*653d0*/  IMAD R0, R29, 0x2, R20 ;  /* 0x000000021d007824 */ /* 0x002fc400078e0214 */
[----:B------:R-:W3:Y:S01]  /*653e0*/  LDL.LU R29, [R1+0x238] ;  /* 0x00023800011d7983 */ /* 0x000ee20000300800 */
[----:B------:R-:W-:-:S03]  /*653f0*/  LEA R24, P4, R20, R3, 0x2 ;  /* 0x0000000314187211 */ /* 0x000fc600078810ff */
[----:B--2---:R1:W-:Y:S04]  /*65400*/  @P3 STG.E desc[UR8][R22.64], R25 ;  /* 0x0000001916003986 */ /* 0x0043e8000c101908 */
[----:B-1----:R-:W2:Y:S04]  /*65410*/  LDL.LU R22, [R1+0x620] ;  /* 0x0006200001167983 */ /* 0x002ea80000300800 */
[----:B------:R-:W2:Y:S01]  /*65420*/  LDL.LU R23, [R1+0x230] ;  /* 0x0002300001177983 */ /* 0x000ea20000300800 */
[----:B------:R-:W-:-:S05]  /*65430*/  LEA.HI.X.SX32 R25, R20, R2, 0x2, P4 ;  /* 0x0000000214197211 */ /* 0x000fca00020f16ff */
[----:B----4-:R1:W-:Y:S04]  /*65440*/  @P2 STG.E desc[UR8][R24.64], R27 ;  /* 0x0000001b18002986 */ /* 0x0103e8000c101908 */
[----:B-1----:R-:W4:Y:S01]  /*65450*/  LDL.LU R24, [R1+0x234] ;  /* 0x0002340001187983 */ /* 0x002f220000300800 */
[C---:B------:R-:W-:Y:S01]  /*65460*/  LEA R20, P3, R0.reuse, R3, 0x2 ;  /* 0x0000000300147211 */ /* 0x040fe200078610ff */
[----:B------:R-:W1:Y:S02]  /*65470*/  LDC R27, c[0x0][0x3b8] ;  /* 0x0000ee00ff1b7b82 */ /* 0x000e640000000800 */
[----:B------:R-:W4:Y:S01]  /*65480*/  LDL.LU R25, [R1+0x624] ;  /* 0x0006240001197983 */ /* 0x000f220000300800 */
[----:B------:R-:W-:Y:S01]  /*65490*/  ISETP.LT.AND P4, PT, R21, UR5, !P0 ;  /* 0x0000000515007c0c */ /* 0x000fe2000c781270 */
[----:B------:R-:W1:Y:S01]  /*654a0*/  LDCU UR5, c[0x0][0x39c] ;  /* 0x00007380ff0577ac */ /* 0x000e620008000800 */
[----:B------:R-:W-:-:S02]  /*654b0*/  LEA.HI.X.SX32 R21, R0, R2, 0x2, P3 ;  /* 0x0000000200157211 */ /* 0x000fc400018f16ff */
[----:B---3--:R-:W-:Y:S01]  /*654c0*/  ISETP.LT.AND P3, PT, R26, UR6, !P0 ;  /* 0x000000061a007c0c */ /* 0x008fe2000c761270 */
[----:B------:R-:W3:Y:S01]  /*654d0*/  LDCU UR6, c[0x0][0x39c] ;  /* 0x00007380ff0677ac */ /* 0x000ee20008000800 */
[----:B------:R-:W1:Y:S02]  /*654e0*/  LDC R26, c[0x0][0x3b8] ;  /* 0x0000ee00ff1a7b82 */ /* 0x000e640000000800 */
[----:B-1----:R-:W-:Y:S02]  /*654f0*/  IMAD R0, R26, 0x2, R0 ;  /* 0x000000021a007824 */ /* 0x002fe400078e0200 */
[----:B------:R-:W3:Y:S04]  /*65500*/  LDL.LU R26, [R1+0x628] ;  /* 0x00062800011a7983 */ /* 0x000ee80000300800 */
[----:B--2---:R1:W-:Y:S02]  /*65510*/  @P6 STG.E desc[UR8][R20.64], R23 ;  /* 0x0000001714006986 */ /* 0x0043e4000c101908 */
[----:B-1----:R-:W-:Y:S01]  /*65520*/  LEA R20, P6, R0, R3, 0x2 ;  /* 0x0000000300147211 */ /* 0x002fe200078c10ff */
[----:B------:R-:W-:-:S02]  /*65530*/  IMAD R23, R27, 0x2, R0 ;  /* 0x000000021b177824 */ /* 0x000fc400078e0200 */
[----:B------:R-:W1:Y:S01]  /*65540*/  LDC R27, c[0x0][0x3b8] ;  /* 0x0000ee00ff1b7b82 */ /* 0x000e620000000800 */
[----:B------:R-:W-:-:S05]  /*65550*/  LEA.HI.X.SX32 R21, R0, R2, 0x2, P6 ;  /* 0x0000000200157211 */ /* 0x000fca00030f16ff */
[----:B----4-:R2:W-:Y:S02]  /*65560*/  @P5 STG.E desc[UR8][R20.64], R24 ;  /* 0x0000001814005986 */ /* 0x0105e4000c101908 */
[----:B--2---:R-:W2:Y:S01]  /*65570*/  LDC R20, c[0x0][0x3b8] ;  /* 0x0000ee00ff147b82 */ /* 0x004ea20000000800 */
[----:B------:R-:W-:Y:S01]  /*65580*/  ISETP.LT.AND P2, PT, R22, UR7, !P0 ;  /* 0x0000000716007c0c */ /* 0x000fe2000c741270 */
[----:B------:R-:W4:Y:S01]  /*65590*/  LDL.LU R21, [R1+0x2b0] ;  /* 0x0002b00001157983 */ /* 0x000f220000300800 */
[-C--:B------:R-:W-:Y:S01]  /*655a0*/  LEA R22, P6, R23, R3.reuse, 0x2 ;  /* 0x0000000317167211 */ /* 0x080fe200078c10ff */
[----:B------:R-:W1:Y:S02]  /*655b0*/  LDCU UR7, c[0x0][0x39c] ;  /* 0x00007380ff0777ac */ /* 0x000e640008000800 */
[----:B-1----:R-:W-:Y:S01]  /*655c0*/  IMAD R0, R27, 0x2, R23 ;  /* 0x000000021b007824 */ /* 0x002fe200078e0217 */
[----:B------:R-:W-:Y:S01]  /*655d0*/  LEA.HI.X.SX32 R23, R23, R2, 0x2, P6 ;  /* 0x0000000217177211 */ /* 0x000fe200030f16ff */
[----:B------:R-:W1:Y:S03]  /*655e0*/  LDC R27, c[0x0][0x3b8] ;  /* 0x0000ee00ff1b7b82 */ /* 0x000e660000000800 */
[----:B------:R-:W-:-:S02]  /*655f0*/  LEA R24, P6, R0, R3, 0x2 ;  /* 0x0000000300187211 */ /* 0x000fc400078c10ff */
[----:B------:R-:W-:Y:S01]  /*65600*/  ISETP.LT.AND P5, PT, R25, UR4, !P0 ;  /* 0x0000000419007c0c */ /* 0x000fe2000c7a1270 */
[----:B------:R3:W-:Y:S01]  /*65610*/  @P4 STG.E desc[UR8][R22.64], R29 ;  /* 0x0000001d16004986 */ /* 0x0007e2000c101908 */
[-C--:B------:R-:W-:Y:S01]  /*65620*/  LEA.HI.X.SX32 R25, R0, R2.reuse, 0x2, P6 ;  /* 0x0000000200197211 */ /* 0x080fe200030f16ff */
[----:B------:R-:W1:Y:S01]  /*65630*/  LDCU UR4, c[0x0][0x39c] ;  /* 0x00007380ff0477ac */ /* 0x000e620008000800 */
[----:B--2---:R-:W-:Y:S02]  /*65640*/  IMAD R20, R20, 0x2, R0 ;  /* 0x0000000214147824 */ /* 0x004fe400078e0200 */
[----:B------:R-:W2:Y:S01]  /*65650*/  LDL.LU R0, [R1+0x62c] ;  /* 0x00062c0001007983 */ /* 0x000ea20000300800 */
[----:B---3--:R-:W3:Y:S03]  /*65660*/  LDC R29, c[0x0][0x3b8] ;  /* 0x0000ee00ff1d7b82 */ /* 0x008ee60000000800 */
[----:B------:R-:W2:Y:S01]  /*65670*/  LDL.LU R23, [R1+0x23c] ;  /* 0x00023c0001177983 */ /* 0x000ea20000300800 */
[----:B------:R-:W-:Y:S01]  /*65680*/  ISETP.LT.AND P4, PT, R26, UR5, !P0 ;  /* 0x000000051a007c0c */ /* 0x000fe2000c781270 */
[----:B------:R-:W1:Y:S03]  /*65690*/  LDCU UR5, c[0x0][0x39c] ;  /* 0x00007380ff0577ac */ /* 0x000e660008000800 */
[----:B------:R-:W1:Y:S01]  /*656a0*/  LDC R26, c[0x0][0x3b8] ;  /* 0x0000ee00ff1a7b82 */ /* 0x000e620000000800 */
[C---:B------:R-:W-:Y:S01]  /*656b0*/  LEA R22, P6, R20.reuse, R3, 0x2 ;  /* 0x0000000314167211 */ /* 0x040fe200078c10ff */
[----:B--2---:R2:W-:Y:S04]  /*656c0*/  @P3 STG.E desc[UR8][R24.64], R23 ;  /* 0x0000001718003986 */ /* 0x0045e8000c101908 */
[----:B--2---:R-:W2:Y:S01]  /*656d0*/  LDL.LU R25, [R1+0x2b4] ;  /* 0x0002b40001197983 */ /* 0x004ea20000300800 */
[----:B------:R-:W-:-:S02]  /*656e0*/  LEA.HI.X.SX32 R23, R20, R2, 0x2, P6 ;  /* 0x0000000214177211 */ /* 0x000fc400030f16ff */
[----:B------:R-:W-:Y:S01]  /*656f0*/  ISETP.LT.AND P3, PT, R0, UR6, !P0 ;  /* 0x0000000600007c0c */ /* 0x000fe2000c761270 */
[----:B-1----:R-:W-:Y:S01]  /*65700*/  IMAD R0, R26, 0x2, R20 ;  /* 0x000000021a007824 */ /* 0x002fe200078e0214 */
[----:B------:R-:W2:Y:S01]  /*65710*/  LDL.LU R24, [R1+0x634] ;  /* 0x0006340001187983 */ /* 0x000ea20000300800 */
[----:B------:R-:W1:Y:S03]  /*65720*/  LDCU UR6, c[0x0][0x39c] ;  /* 0x00007380ff0677ac */ /* 0x000e660008000800 */
[----:B----4-:R4:W-:Y:S04]  /*65730*/  @P2 STG.E desc[UR8][R22.64], R21 ;  /* 0x0000001516002986 */ /* 0x0109e8000c101908 */
[----:B------:R-:W2:Y:S04]  /*65740*/  LDL.LU R20, [R1+0x630] ;  /* 0x0006300001147983 */ /* 0x000ea80000300800 */
[----:B------:R-:W2:Y:S01]  /*65750*/  LDL.LU R26, [R1+0x330] ;  /* 0x00033000011a7983 */ /* 0x000ea20000300800 */
[----:B----4-:R-:W-:Y:S01]  /*65760*/  LEA R22, P6, R0, R3, 0x2 ;  /* 0x0000000300167211 */ /* 0x010fe200078c10ff */
[----:B---3--:R-:W-:-:S02]  /*65770*/  IMAD R21, R29, 0x2, R0 ;  /* 0x000000021d157824 */ /* 0x008fc400078e0200 */
[----:B------:R-:W3:Y:S01]  /*65780*/  LDC R29, c[0x0][0x3b8] ;  /* 0x0000ee00ff1d7b82 */ /* 0x000ee20000000800 */
[-C--:B------:R-:W-:Y:S01]  /*65790*/  LEA.HI.X.SX32 R23, R0, R2.reuse, 0x2, P6 ;  /* 0x0000000200177211 */ /* 0x080fe200030f16ff */
[----:B------:R-:W-:Y:S02]  /*657a0*/  IMAD R0, R27, 0x2, R21 ;  /* 0x000000021b007824 */ /* 0x000fe400078e0215 */
[----:B------:R-:W4:Y:S04]  /*657b0*/  LDL.LU R27, [R1+0x63c] ;  /* 0x00063c00011b7983 */ /* 0x000f280000300800 */
[----:B--2---:R2:W-:Y:S04]  /*657c0*/  @P5 STG.E desc[UR8][R22.64], R25 ;  /* 0x0000001916005986 */ /* 0x0045e8000c101908 */
[----:B--2---:R-:W2:Y:S01]  /*657d0*/  LDL.LU R23, [R1+0x2b8] ;  /* 0x0002b80001177983 */ /* 0x004ea20000300800 */
[----:B------:R-:W-:Y:S01]  /*657e0*/  ISETP.LT.AND P2, PT, R20, UR4, !P0 ;  /* 0x0000000414007c0c */ /* 0x000fe2000c741270 */
[----:B------:R-:W1:Y:S01]  /*657f0*/  LDC R25, c[0x0][0x3b8] ;  /* 0x0000ee00ff197b82 */ /* 0x000e620000000800 */
[C---:B------:R-:W-:Y:S01]  /*65800*/  LEA R20, P6, R21.reuse, R3, 0x2 ;  /* 0x0000000315147211 */ /* 0x040fe200078c10ff */
[----:B------:R-:W4:Y:S03]  /*65810*/  LDCU UR4, c[0x0][0x39c] ;  /* 0x00007380ff0477ac */ /* 0x000f260008000800 */
[----:B------:R-:W-:-:S02]  /*65820*/  LEA.HI.X.SX32 R21, R21, R2, 0x2, P6 ;  /* 0x0000000215157211 */ /* 0x000fc400030f16ff */
[----:B------:R-:W-:Y:S01]  /*65830*/  ISETP.LT.AND P5, PT, R24, UR5, !P0 ;  /* 0x0000000518007c0c */ /* 0x000fe2000c7a1270 */
[----:B------:R-:W1:Y:S01]  /*65840*/  LDCU UR5, c[0x0][0x39c] ;  /* 0x00007380ff0577ac */ /* 0x000e620008000800 */
[----:B------:R-:W1:Y:S01]  /*65850*/  LDC R24, c[0x0][0x3b8] ;  /* 0x0000ee00ff187b82 */ /* 0x000e620000000800 */
[----:B--2---:R2:W-:Y:S04]  /*65860*/  @P4 STG.E desc[UR8][R20.64], R23 ;  /* 0x0000001714004986 */ /* 0x0045e8000c101908 */
[----:B--2---:R-:W2:Y:S04]  /*65870*/  LDL.LU R20, [R1+0x638] ;  /* 0x0006380001147983 */ /* 0x004ea80000300800 */
[----:B------:R-:W2:Y:S01]  /*65880*/  LDL.LU R21, [R1+0x2bc] ;  /* 0x0002bc0001157983 */ /* 0x000ea20000300800 */
[----:B------:R-:W-:-:S04]  /*65890*/  LEA R22, P6, R0, R3, 0x2 ;  /* 0x0000000300167211 */ /* 0x000fc800078c10ff */
[----:B------:R-:W-:Y:S01]  /*658a0*/  LEA.HI.X.SX32 R23, R0, R2, 0x2, P6 ;  /* 0x0000000200177211 */ /* 0x000fe200030f16ff */
[----:B-1----:R-:W-:Y:S02]  /*658b0*/  IMAD R0, R24, 0x2, R0 ;  /* 0x0000000218007824 */ /* 0x002fe400078e0200 */
[----:B------:R-:W3:Y:S04]  /*658c0*/  LDL.LU R24, [R1+0x644] ;  /* 0x0006440001187983 */ /* 0x000ee80000300800 */
[----:B--2---:R1:W-:Y:S02]  /*658d0*/  @P3 STG.E desc[UR8][R22.64], R21 ;  /* 0x0000001516003986 */ /* 0x0043e4000c101908 */
[----:B-1----:R-:W-:Y:S02]  /*658e0*/  LEA R22, P3, R0, R3, 0x2 ;  /* 0x0000000300167211 */ /* 0x002fe400078610ff */
[----:B------:R-:W-:-:S02]  /*658f0*/  LEA R21, R25, R0, 0x1 ;  /* 0x0000000019157211 */ /* 0x000fc400078e08ff */
[-C--:B------:R-:W-:Y:S01]  /*65900*/  LEA.HI.X.SX32 R23, R0, R2.reuse, 0x2, P3 ;  /* 0x0000000200177211 */ /* 0x080fe200018f16ff */
[----:B------:R-:W2:Y:S02]  /*65910*/  LDL.LU R25, [R1+0x350] ;  /* 0x0003500001197983 */ /* 0x000ea40000300800 */
[----:B---3--:R-:W-:Y:S02]  /*65920*/  IMAD R0, R29, 0x2, R21 ;  /* 0x000000021d007824 */ /* 0x008fe400078e0215 */
[----:B------:R-:W3:Y:S04]  /*65930*/  LDL.LU R29, [R1+0x33c] ;  /* 0x00033c00011d7983 */ /* 0x000ee80000300800 */
[----:B------:R1:W-:Y:S04]  /*65940*/  @P2 STG.E desc[UR8][R22.64], R26 ;  /* 0x0000001a16002986 */ /* 0x0003e8000c101908 */
[----:B-1----:R-:W2:Y:S01]  /*65950*/  LDL.LU R23, [R1+0x640] ;  /* 0x0006400001177983 */ /* 0x002ea20000300800 */
[----:B------:R-:W-:Y:S01]  /*65960*/  ISETP.LT.AND P4, PT, R20, UR6, !P0 ;  /* 0x0000000614007c0c */ /* 0x000fe2000c781270 */
[----:B------:R-:W1:Y:S01]  /*65970*/  LDCU UR6, c[0x0][0x39c] ;  /* 0x00007380ff0677ac */ /* 0x000e620008000800 */
[----:B------:R-:W-:Y:S01]  /*65980*/  LEA R20, P6, R21, R3, 0x2 ;  /* 0x0000000315147211 */ /* 0x000fe200078c10ff */
[----:B------:R-:W1:Y:S01]  /*65990*/  LDC R26, c[0x0][0x3b8] ;  /* 0x0000ee00ff1a7b82 */ /* 0x000e620000000800 */
[----:B--2---:R-:W-:Y:S01]  /*659a0*/  ISETP.LT.AND P2, PT, R23, UR5, !P0 ;  /* 0x0000000517007c0c */ /* 0x004fe2000c741270 */
[----:B------:R-:W2:Y:S01]  /*659b0*/  LDCU UR5, c[0x0][0x39c] ;  /* 0x00007380ff0577ac */ /* 0x000ea20008000800 */
[----:B------:R-:W2:Y:S01]  /*659c0*/  LDL.LU R23, [R1+0x334] ;  /* 0x0003340001177983 */ /* 0x000ea20000300800 */
[----:B------:R-:W-:-:S02]  /*659d0*/  LEA.HI.X.SX32 R21, R21, R2, 0x2, P6 ;  /* 0x0000000215157211 */ /* 0x000fc400030f16ff */
[----:B------:R-:W-:-:S03]  /*659e0*/  LEA R22, P6, R0, R3, 0x2 ;  /* 0x0000000300167211 */ /* 0x000fc600078c10ff */
[----:B--2---:R2:W-:Y:S04]  /*659f0*/  @P5 STG.E desc[UR8][R20.64], R23 ;  /* 0x0000001714005986 */ /* 0x0045e8000c101908 */
[----:B--2---:R-:W2:Y:S01]  /*65a00*/  LDL.LU R21, [R1+0x338] ;  /* 0x0003380001157983 */ /* 0x004ea20000300800 */
[----:B------:R-:W-:Y:S02]  /*65a10*/  LEA.HI.X.SX32 R23, R0, R2, 0x2, P6 ;  /* 0x0000000200177211 */ /* 0x000fe400030f16ff */
[----:B-1----:R-:W-:Y:S01]  /*65a20*/  ISETP.LT.AND P6, PT, R24, UR6, !P0 ;  /* 0x0000000618007c0c */ /* 0x002fe2000c7c1270 */
[----:B------:R-:W3:Y:S01]  /*65a30*/  LDL.LU R20, [R1+0x648] ;  /* 0x0006480001147983 */ /* 0x000ee20000300800 */
[----:B------:R-:W1:Y:S01]  /*65a40*/  LDC R24, c[0x0][0x3b8] ;  /* 0x0000ee00ff187b82 */ /* 0x000e620000000800 */
[----:B----4-:R-:W-:Y:S01]  /*65a50*/  ISETP.LT.AND P3, PT, R27, UR4, !P0 ;  /* 0x000000041b007c0c */ /* 0x010fe2000c761270 */
[----:B------:R-:W3:Y:S01]  /*65a60*/  LDCU UR4, c[0x0][0x39c] ;  /* 0x00007380ff0477ac */ /* 0x000ee20008000800 */
[----:B------:R-:W4:Y:S05]  /*65a70*/  LDCU UR6, c[0x0][0x39c] ;  /* 0x00007380ff0677ac */ /* 0x000f2a0008000800 */
[----:B------:R-:W2:Y:S01]  /*65a80*/  LDC R27, c[0x0][0x3b8] ;  /* 0x0000ee00ff1b7b82 */ /* 0x000ea20000000800 */
[----:B-1----:R-:W-:-:S02]  /*65a90*/  IMAD R0, R24, 0x2, R0 ;  /* 0x0000000218007824 */ /* 0x002fc400078e0200 */
[----:B------:R-:W4:Y:S04]  /*65aa0*/  LDL.LU R24, [R1+0x650] ;  /* 0x0006500001187983 */ /* 0x000f280000300800 */
[----:B--2---:R1:W-:Y:S02]  /*65ab0*/  @P4 STG.E desc[UR8][R22.64], R21 ;  /* 0x0000001516004986 */ /* 0x0043e4000c101908 */
[----:B-1----:R-:W-:Y:S02]  /*65ac0*/  IMAD R21, R26, 0x2, R0 ;  /* 0x000000021a157824 */ /* 0x002fe400078e0200 */
[----:B------:R-:W2:Y:S01]  /*65ad0*/  LDL.LU R26, [R1+0x64c] ;  /* 0x00064c00011a7983 */ /* 0x000ea20000300800 */
[----:B------:R-:W-:Y:S02]  /*65ae0*/  LEA R22, P4, R0, R3, 0x2 ;  /* 0x0000000300167211 */ /* 0x000fe400078810ff */
[----:B---3--:R-:W-:Y:S01]  /*65af0*/  ISETP.LT.AND P5, PT, R20, UR4, !P0 ;  /* 0x0000000414007c0c */ /* 0x008fe2000c7a1270 */
[----:B------:R-:W1:Y:S01]  /*65b00*/  LDCU UR4, c[0x0][0x39c] ;  /* 0x00007380ff0477ac */ /* 0x000e620008000800 */
[----:B------:R-:W-:-:S02]  /*65b10*/  LEA.HI.X.SX32 R23, R0, R2, 0x2, P4 ;  /* 0x0000000200177211 */ /* 0x000fc400020f16ff */
[----:B------:R-:W-:Y:S01]  /*65b20*/  LEA R20, P4, R21, R3, 0x2 ;  /* 0x0000000315147211 */ /* 0x000fe200078810ff */
[----:B------:R-:W-:Y:S02]  /*65b30*/  IMAD R0, R27, 0x2, R21 ;  /* 0x000000021b007824 */ /* 0x000fe400078e0215 */
[----:B------:R-:W3:Y:S01]  /*65b40*/  LDL.LU R27, [R1+0x35c] ;  /* 0x00035c00011b7983 */ /* 0x000ee20000300800 */
[----:B------:R-:W-:-:S03]  /*65b50*/  LEA.HI.X.SX32 R21, R21, R2, 0x2, P4 ;  /* 0x0000000215157211 */ /* 0x000fc600020f16ff */
[----:B------:R1:W-:Y:S04]  /*65b60*/  @P3 STG.E desc[UR8][R22.64], R29 ;  /* 0x0000001d16003986 */ /* 0x0003e8000c101908 */
[----:B------:R2:W-:Y:S01]  /*65b70*/  @P2 STG.E desc[UR8][R20.64], R25 ;  /* 0x0000001914002986 */ /* 0x0005e2000c101908 */
[----:B-1----:R-:W-:Y:S01]  /*65b80*/  LEA R22, P3, R0, R3, 0x2 ;  /* 0x0000000300167211 */ /* 0x002fe200078610ff */
[----:B------:R-:W1:Y:S01]  /*65b90*/  LDC R29, c[0x0][0x3b8] ;  /* 0x0000ee00ff1d7b82 */ /* 0x000e620000000800 */
[----:B--2---:R-:W-:-:S07]  /*65ba0*/  ISETP.LT.AND P4, PT, R26, UR5, !P0 ;  /* 0x000000051a007c0c */ /* 0x004fce000c781270 */
[----:B------:R-:W2:Y:S01]  /*65bb0*/  LDC R25, c[0x0][0x3b8] ;  /* 0x0000ee00ff197b82 */ /* 0x000ea20000000800 */
[----:B------:R-:W2:Y:S01]  /*65bc0*/  LDL.LU R26, [R1+0x65c] ;  /* 0x00065c00011a7983 */ /* 0x000ea20000300800 */
[----:B------:R-:W-:Y:S01]  /*65bd0*/  LEA.HI.X.SX32 R23, R0, R2, 0x2, P3 ;  /* 0x0000000200177211 */ /* 0x000fe200018f16ff */
[----:B------:R-:W1:Y:S02]  /*65be0*/  LDCU UR5, c[0x0][0x39c] ;  /* 0x00007380ff0577ac */ /* 0x000e640008000800 */
[----:B------:R-:W2:Y:S04]  /*65bf0*/  LDL.LU R20, [R1+0x654] ;  /* 0x0006540001147983 */ /* 0x000ea80000300800 */
[----:B------:R-:W2:Y:S01]  /*65c00*/  LDL.LU R21, [R1+0x354] ;  /* 0x0003540001157983 */ /* 0x000ea20000300800 */
[----:B----4-:R-:W-:Y:S01]  /*65c10*/  ISETP.LT.AND P3, PT, R24, UR6, !P0 ;  /* 0x0000000618007c0c */ /* 0x010fe2000c761270 */
[----:B------:R-:W4:Y:S01]  /*65c20*/  LDCU UR6, c[0x0][0x39c] ;  /* 0x00007380ff0677ac */ /* 0x000f220008000800 */
[----:B------:R-:W1:Y:S02]  /*65c30*/  LDC R24, c[0x0][0x3b8] ;  /* 0x0000ee00ff187b82 */ /* 0x000e640000000800 */
[----:B-1----:R-:W-:-:S02]  /*65c40*/  IMAD R0, R24, 0x2, R0 ;  /* 0x0000000218007824 */ /* 0x002fc400078e0200 */
[----:B------:R-:W3:Y:S04]  /*65c50*/  LDL.LU R24, [R1+0x658] ;  /* 0x0006580001187983 */ /* 0x000ee80000300800 */
[----:B--2---:R1:W-:Y:S02]  /*65c60*/  @P6 STG.E desc[UR8][R22.64], R21 ;  /* 0x0000001516006986 */ /* 0x0043e4000c101908 */
[----:B-1----:R-:W-:Y:S02]  /*65c70*/  IMAD R23, R25, 0x2, R0 ;  /* 0x0000000219177824 */ /* 0x002fe400078e0200 */
[----:B------:R-:W2:Y:S01]  /*65c80*/  LDL.LU R25, [R1+0x358] ;  /* 0x0003580001197983 */ /* 0x000ea20000300800 */
[----:B------:R-:W-:Y:S01]  /*65c90*/  ISETP.LT.AND P2, PT, R20, UR7, !P0 ;  /* 0x0000000714007c0c */ /* 0x000fe2000c741270 */
[----:B------:R-:W1:Y:S01]  /*65ca0*/  LDCU UR7, c[0x0][0x39c] ;  /* 0x00007380ff0777ac */ /* 0x000e620008000800 */
[----:B------:R-:W-:-:S04]  /*65cb0*/  LEA R20, P6, R0, R3, 0x2 ;  /* 0x0000000300147211 */ /* 0x000fc800078c10ff */
[-C--:B------:R-:W-:Y:S01]  /*65cc0*/  LEA.HI.X.SX32 R21, R0, R2.reuse, 0x2, P6 ;  /* 0x0000000200157211 */ /* 0x080fe200030f16ff */
[----:B------:R-:W-:Y:S01]  /*65cd0*/  IMAD R0, R29, 0x2, R23 ;  /* 0x000000021d007824 */ /* 0x000fe200078e0217 */
[CC--:B------:R-:W-:Y:S01]  /*65ce0*/  LEA R22, P6, R23.reuse, R3.reuse, 0x2 ;  /* 0x0000000317167211 */ /* 0x0c0fe200078c10ff */
[----:B------:R-:W1:Y:S03]  /*65cf0*/  LDC R29, c[0x0][0x3b8] ;  /* 0x0000ee00ff1d7b82 */ /* 0x000e660000000800 */
        /* <DEDUP_REMOVED lines=11> */
[----:B------:R-:W4:Y:S04]  /*65db0*/  LDL.LU R0, [R1+0x660] ;  /* 0x0006600001007983 */ /* 0x000f280000300800 */
[----:B------:R-:W2:Y:S01]  /*65dc0*/  LDL.LU R23, [R1+0x360] ;  /* 0x0003600001177983 */ /* 0x000ea20000300800 */
[----:B------:R-:W-:Y:S01]  /*65dd0*/  ISETP.LT.AND P4, PT, R26, UR5, !P0 ;  /* 0x000000051a007c0c */ /* 0x000fe2000c781270 */
[----:B------:R-:W1:Y:S01]  /*65de0*/  LDCU UR5, c[0x0][0x39c] ;  /* 0x00007380ff0577ac */ /* 0x000e620008000800 */
[----:B------:R-:W1:Y:S01]  /*65df0*/  LDC R26, c[0x0][0x3b8] ;  /* 0x0000ee00ff1a7b82 */ /* 0x000e620000000800 */
[C---:B------:R-:W-:Y:S01]  /*65e00*/  LEA R22, P6, R20.reuse, R3, 0x2 ;  /* 0x0000000314167211 */ /* 0x040fe200078c10ff */
[----:B--2---:R2:W-:Y:S04]  /*65e10*/  @P3 STG.E desc[UR8][R24.64], R23 ;  /* 0x0000001718003986 */ /* 0x0045e8000c101908 */
[----:B--2---:R-:W2:Y:S01]  /*65e20*/  LDL.LU R25, [R1+0x368] ;  /* 0x0003680001197983 */ /* 0x004ea20000300800 */
[----:B------:R-:W-:-:S02]  /*65e30*/  LEA.HI.X.SX32 R23, R20, R2, 0x2, P6 ;  /* 0x0000000214177211 */ /* 0x000fc400030f16ff */
[----:B----4-:R-:W-:Y:S01]  /*65e40*/  ISETP.LT.AND P3, PT, R0, UR6, !P0 ;  /* 0x0000000600007c0c */ /* 0x010fe2000c761270 */
[----:B-1----:R-:W-:Y:S01]  /*65e50*/  IMAD R0, R26, 0x2, R20 ;  /* 0x000000021a007824 */ /* 0x002fe200078e0214 */
[----:B------:R-:W4:Y:S01]  /*65e60*/  LDL.LU R24, [R1+0x668] ;  /* 0x0006680001187983 */ /* 0x000f220000300800 */
[----:B------:R-:W1:Y:S03]  /*65e70*/  LDCU UR6, c[0x0][0x39c] ;  /* 0x00007380ff0677ac */ /* 0x000e660008000800 */
[----:B---3--:R3:W-:Y:S04]  /*65e80*/  @P2 STG.E desc[UR8][R22.64], R21 ;  /* 0x0000001516002986 */ /* 0x0087e8000c101908 */
[----:B------:R-:W4:Y:S04]  /*65e90*/  LDL.LU R20, [R1+0x664] ;  /* 0x0006640001147983 */ /* 0x000f280000300800 */
[----:B------:R-:W4:Y:S01]  /*65ea0*/  LDL.LU R26, [R1+0x124] ;  /* 0x00012400011a7983 */ /* 0x000f220000300800 */
[----:B---3--:R-:W-:-:S02]  /*65eb0*/  LEA R22, P6, R0, R3, 0x2 ;  /* 0x0000000300167211 */ /* 0x008fc400078c10ff */
[----:B------:R-:W-:Y:S02]  /*65ec0*/  LEA R21, R27, R0, 0x1 ;  /* 0x000000001b157211 */ /* 0x000fe400078e08ff */
[-C--:B------:R-:W-:Y:S01]  /*65ed0*/  LEA.HI.X.SX32 R23, R0, R2.reuse, 0x2, P6 ;  /* 0x0000000200177211 */ /* 0x080fe200030f16ff */
[----:B------:R-:W3:Y:S02]  /*65ee0*/  LDC R27, c[0x0][0x3b8] ;  /* 0x0000ee00ff1b7b82 */ /* 0x000ee40000000800 */
[----:B------:R-:W-:Y:S02]  /*65ef0*/  IMAD R0, R29, 0x2, R21 ;  /* 0x000000021d007824 */ /* 0x000fe400078e0215 */
[----:B------:R-:W3:Y:S04]  /*65f00*/  LDL.LU R29, [R1+0x670] ;  /* 0x00067000011d7983 */ /* 0x000ee80000300800 */
[----:B--2---:R2:W-:Y:S04]  /*65f10*/  @P5 STG.E desc[UR8][R22.64], R25 ;  /* 0x0000001916005986 */ /* 0x0045e8000c101908 */
[----:B--2---:R-:W2:Y:S01]  /*65f20*/  LDL.LU R23, [R1+0x36c] ;  /* 0x00036c0001177983 */ /* 0x004ea20000300800 */
[----:B----4-:R-:W-:Y:S01]  /*65f30*/  ISETP.LT.AND P2, PT, R20, UR4, !P0 ;  /* 0x0000000414007c0c */ /* 0x010fe2000c741270 */
[----:B------:R-:W4:Y:S01]  /*65f40*/  LDC R25, c[0x0][0x3b8] ;  /* 0x0000ee00ff197b82 */ /* 0x000f220000000800 */
[C---:B------:R-:W-:Y:S01]  /*65f50*/  LEA R20, P6, R21.reuse, R3, 0x2 ;  /* 0x0000000315147211 */ /* 0x040fe200078c10ff */
[----:B------:R-:W1:Y:S03]  /*65f60*/  LDCU UR4, c[0x0][0x39c] ;  /* 0x00007380ff0477ac */ /* 0x000e660008000800 */
        /* <DEDUP_REMOVED lines=12> */
[----:B-1----:R-:W-:Y:S01]  /*66030*/  LEA R22, P3, R0, R3, 0x2 ;  /* 0x0000000300167211 */ /* 0x002fe200078610ff */
[----:B----4-:R-:W-:-:S02]  /*66040*/  IMAD R21, R25, 0x2, R0 ;  /* 0x0000000219157824 */ /* 0x010fc400078e0200 */
[----:B------:R-:W2:Y:S01]  /*66050*/  LDL.LU R25, [R1+0xa4] ;  /* 0x0000a40001197983 */ /* 0x000ea20000300800 */
[-C--:B------:R-:W-:Y:S01]  /*66060*/  LEA.HI.X.SX32 R23, R0, R2.reuse, 0x2, P3 ;  /* 0x0000000200177211 */ /* 0x080fe200018f16ff */
[----:B---3--:R-:W-:Y:S02]  /*66070*/  IMAD R0, R27, 0x2, R21 ;  /* 0x000000021b007824 */ /* 0x008fe400078e0215 */
[----:B------:R-:W3:Y:S04]  /*66080*/  LDL.LU R27, [R1+0xa0] ;  /* 0x0000a000011b7983 */ /* 0x000ee80000300800 */
[----:B------:R1:W-:Y:S04]  /*66090*/  @P2 STG.E desc[UR8][R22.64], R26 ;  /* 0x0000001a16002986 */ /* 0x0003e8000c101908 */
[----:B-1----:R-:W4:Y:S01]  /*660a0*/  LDL.LU R23, [R1+0x674] ;  /* 0x0006740001177983 */ /* 0x002f220000300800 */
[----:B------:R-:W-:Y:S01]  /*660b0*/  ISETP.LT.AND P4, PT, R20, UR6, !P0 ;  /* 0x0000000614007c0c */ /* 0x000fe2000c781270 */
[----:B------:R-:W1:Y:S01]  /*660c0*/  LDCU UR6, c[0x0][0x39c] ;  /* 0x00007380ff0677ac */ /* 0x000e620008000800 */
[----:B------:R-:W-:Y:S01]  /*660d0*/  LEA R20, P6, R21, R3, 0x2 ;  /* 0x0000000315147211 */ /* 0x000fe200078c10ff */
[----:B------:R-:W1:Y:S01]  /*660e0*/  LDC R26, c[0x0][0x3b8] ;  /* 0x0000ee00ff1a7b82 */ /* 0x000e620000000800 */
        /* <DEDUP_REMOVED lines=45> */
[----:B------:R-:W-:-:S02]  /*663c0*/  LEA.HI.X.SX32 R23, R0, R2, 0x2, P6 ;  /* 0x0000000200177211 */ /* 0x000fc400030f16ff */
[----:B------:R-:W-:Y:S02]  /*663d0*/  LEA R0, R27, R20, 0x1 ;  /* 0x000000141b007211 */ /* 0x000fe400078e08ff */
[----:B------:R-:W2:Y:S01]  /*663e0*/  LDL.LU R27, [R1+0xac] ;  /* 0x0000ac00011b7983 */ /* 0x000ea20000300800 */
[----:B---3--:R-:W-:Y:S01]  /*663f0*/  ISETP.LT.AND P4, PT, R26, UR5, !P0 ;  /* 0x000000051a007c0c */ /* 0x008fe2000c781270 */
[----:B------:R-:W1:Y:S01]  /*66400*/  LDCU UR5, c[0x0][0x39c] ;  /* 0x00007380ff0577ac */ /* 0x000e620008000800 */
[----:B------:R-:W3:Y:S01]  /*66410*/  LDC R26, c[0x0][0x3b8] ;  /* 0x0000ee00ff1a7b82 */ /* 0x000ee20000000800 */
[----:B----4-:R-:W-:Y:S01]  /*66420*/  ISETP.LT.AND P2, PT, R24, UR7, !P0 ;  /* 0x0000000718007c0c */ /* 0x010fe2000c741270 */
[----:B------:R-:W4:Y:S01]  /*66430*/  LDCU UR7, c[0x0][0x39c] ;  /* 0x00007380ff0777ac */ /* 0x000f220008000800 */
[CC--:B------:R-:W-:Y:S01]  /*66440*/  LEA R24, P6, R20.reuse, R3.reuse, 0x2 ;  /* 0x0000000314187211 */ /* 0x0c0fe200078c10ff */
[----:B--2---:R2:W-:Y:S01]  /*66450*/  @P5 STG.E desc[UR8][R22.64], R27 ;  /* 0x0000001b16005986 */ /* 0x0045e2000c101908 */
[----:B------:R-:W-:Y:S01]  /*66460*/  ISETP.LT.AND P5, PT, R25, UR4, !P0 ;  /* 0x0000000419007c0c */ /* 0x000fe2000c7a1270 */
[----:B------:R-:W1:Y:S01]  /*66470*/  LDCU UR4, c[0x0][0x39c] ;  /* 0x00007380ff0477ac */ /* 0x000e620008000800 */
[-C--:B------:R-:W-:Y:S01]  /*66480*/  LEA.HI.X.SX32 R25, R20, R2.reuse, 0x2, P6 ;  /* 0x0000000214197211 */ /* 0x080fe200030f16ff */
[----:B---3--:R-:W-:Y:S01]  /*66490*/  IMAD R20, R26, 0x2, R0 ;  /* 0x000000021a147824 */ /* 0x008fe200078e0200 */
[CC--:B--2---:R-:W-:Y:S01]  /*664a0*/  LEA R22, P6, R0.reuse, R3.reuse, 0x2 ;  /* 0x0000000300167211 */ /* 0x0c4fe200078c10ff */
[----:B------:R-:W2:Y:S03]  /*664b0*/  LDL.LU R27, [R1+0x69c] ;  /* 0x00069c00011b7983 */ /* 0x000ea60000300800 */
[-C--:B------:R-:W-:Y:S01]  /*664c0*/  LEA.HI.X.SX32 R23, R0, R2.reuse, 0x2, P6 ;  /* 0x0000000200177211 */ /* 0x080fe200030f16ff */
[----:B------:R-:W3:Y:S04]  /*664d0*/  LDL.LU R26, [R1+0x1a8] ;  /* 0x0001a800011a7983 */ /* 0x000ee80000300800 */
[----:B------:R-:W2:Y:S04]  /*664e0*/  LDL.LU R0, [R1+0x694] ;  /* 0x0006940001007983 */ /* 0x000ea80000300800 */
[----:B------:R1:W-:Y:S04]  /*664f0*/  @P4 STG.E desc[UR8][R24.64], R29 ;  /* 0x0000001d18004986 */ /* 0x0003e8000c101908 */
[----:B-1----:R-:W2:Y:S01]  /*66500*/  LDL.LU R25, [R1+0x1a4] ;  /* 0x0001a40001197983 */ /* 0x002ea20000300800 */
[----:B------:R-:W-:Y:S01]  /*66510*/  ISETP.LT.AND P4, PT, R21, UR5, !P0 ;  /* 0x0000000515007c0c */ /* 0x000fe2000c781270 */
[----:B------:R-:W1:Y:S01]  /*66520*/  LDC R29, c[0x0][0x3b8] ;  /* 0x0000ee00ff1d7b82 */ /* 0x000e620000000800 */
[----:B------:R-:W-:Y:S01]  /*66530*/  LEA R24, P6, R20, R3, 0x2 ;  /* 0x0000000314187211 */ /* 0x000fe200078c10ff */
[----:B------:R-:W1:Y:S06]  /*66540*/  LDCU UR5, c[0x0][0x39c] ;  /* 0x00007380ff0577ac */ /* 0x000e6c0008000800 */
[----:B------:R-:W1:Y:S01]  /*66550*/  LDC R21, c[0x0][0x3b8] ;  /* 0x0000ee00ff157b82 */ /* 0x000e620000000800 */
[----:B--2---:R2:W-:Y:S01]  /*66560*/  @P3 STG.E desc[UR8][R22.64], R25 ;  /* 0x0000001916003986 */ /* 0x0045e2000c101908 */
[----:B------:R-:W-:Y:S01]  /*66570*/  ISETP.LT.AND P3, PT, R0, UR6, !P0 ;  /* 0x0000000600007c0c */ /* 0x000fe2000c761270 */
[----:B-1----:R-:W-:Y:S01]  /*66580*/  IMAD R0, R21, 0x2, R20 ;  /* 0x0000000215007824 */ /* 0x002fe200078e0214 */
[----:B------:R-:W1:Y:S01]  /*66590*/  LDCU UR6, c[0x0][0x39c] ;  /* 0x00007380ff0677ac */ /* 0x000e620008000800 */
[----:B------:R-:W4:Y:S01]  /*665a0*/  LDL.LU R21, [R1+0x1ac] ;  /* 0x0001ac0001157983 */ /* 0x000f220000300800 */
[----:B--2---:R-:W-:-:S02]  /*665b0*/  LEA.HI.X.SX32 R25, R20, R2, 0x2, P6 ;  /* 0x0000000214197211 */ /* 0x004fc400030f16ff */
[----:B------:R-:W-:-:S03]  /*665c0*/  LEA R22, P6, R0, R3, 0x2 ;  /* 0x0000000300167211 */ /* 0x000fc600078c10ff */
[----:B---3--:R2:W-:Y:S01]  /*665d0*/  @P2 STG.E desc[UR8][R24.64], R26 ;  /* 0x0000001a18002986 */ /* 0x0085e2000c101908 */
[----:B------:R-:W-:-:S03]  /*665e0*/  LEA.HI.X.SX32 R23, R0, R2, 0x2, P6 ;  /* 0x0000000200177211 */ /* 0x000fc600030f16ff */
[----:B--2---:R-:W2:Y:S01]  /*665f0*/  LDL.LU R25, [R1+0x698] ;  /* 0x0006980001197983 */ /* 0x004ea20000300800 */
[----:B------:R-:W-:Y:S01]  /*66600*/  IMAD R20, R29, 0x2, R0 ;  /* 0x000000021d147824 */ /* 0x000fe200078e0200 */
[----:B------:R-:W3:Y:S02]  /*66610*/  LDC R26, c[0x0][0x3b8] ;  /* 0x0000ee00ff1a7b82 */ /* 0x000ee40000000800 */
[----:B----4-:R4:W-:Y:S06]  /*66620*/  @P5 STG.E desc[UR8][R22.64], R21 ;  /* 0x0000001516005986 */ /* 0x0109ec000c101908 */
[----:B------:R-:W1:Y:S08]  /*66630*/  LDC R0, c[0x0][0x3b8] ;  /* 0x0000ee00ff007b82 */ /* 0x000e700000000800 */
[----:B------:R-:W3:Y:S01]  /*66640*/  LDC R29, c[0x0][0x3b8] ;  /* 0x0000ee00ff1d7b82 */ /* 0x000ee20000000800 */
[----:B----4-:R-:W4:Y:S04]  /*66650*/  LDL.LU R22, [R1+0x6a0] ;  /* 0x0006a00001167983 */ /* 0x010f280000300800 */
[----:B------:R-:W3:Y:S04]  /*66660*/  LDL.LU R23, [R1+0x2a4] ;  /* 0x0002a40001177983 */ /* 0x000ee80000300800 */
[----:B------:R-:W3:Y:S01]  /*66670*/  LDL.LU R21, [R1+0x2a0] ;  /* 0x0002a00001157983 */ /* 0x000ee20000300800 */
[----:B------:R-:W-:-:S02]  /*66680*/  LEA R24, P6, R20, R3, 0x2 ;  /* 0x0000000314187211 */ /* 0x000fc400078c10ff */
[----:B--2---:R-:W-:Y:S02]  /*66690*/  ISETP.LT.AND P2, PT, R25, UR4, !P0 ;  /* 0x0000000419007c0c */ /* 0x004fe4000c741270 */
[----:B------:R-:W-:Y:S01]  /*666a0*/  ISETP.LT.AND P5, PT, R27, UR5, !P0 ;  /* 0x000000051b007c0c */ /* 0x000fe2000c7a1270 */
[----:B-1----:R-:W-:Y:S01]  /*666b0*/  IMAD R0, R0, 0x2, R20 ;  /* 0x0000000200007824 */ /* 0x002fe200078e0214 */
[-C--:B------:R-:W-:Y:S01]  /*666c0*/  LEA.HI.X.SX32 R25, R20, R2.reuse, 0x2, P6 ;  /* 0x0000000214197211 */ /* 0x080fe200030f16ff */
[----:B------:R-:W1:Y:S01]  /*666d0*/  LDC R27, c[0x0][0x3b8] ;  /* 0x0000ee00ff1b7b82 */ /* 0x000e620000000800 */
[----:B------:R-:W2:Y:S02]  /*666e0*/  LDCU UR4, c[0x0][0x39c] ;  /* 0x00007380ff0477ac */ /* 0x000ea40008000800 */
[CC--:B------:R-:W-:Y:S01]  /*666f0*/  LEA R20, P6, R0.reuse, R3.reuse, 0x2 ;  /* 0x0000000300147211 */ /* 0x0c0fe200078c10ff */
[----:B------:R-:W1:Y:S01]  /*66700*/  LDCU UR5, c[0x0][0x39c] ;  /* 0x00007380ff0577ac */ /* 0x000e620008000800 */
[----:B---3--:R3:W-:Y:S04]  /*66710*/  @P4 STG.E desc[UR8][R24.64], R21 ;  /* 0x0000001518004986 */ /* 0x0087e8000c101908 */
[----:B---3--:R-:W2:Y:S04]  /*66720*/  LDL.LU R25, [R1+0x6a4] ;  /* 0x0006a40001197983 */ /* 0x008ea80000300800 */
[----:B------:R-:W3:Y:S01]  /*66730*/  LDL.LU R24, [R1+0x2a8] ;  /* 0x0002a80001187983 */ /* 0x000ee20000300800 */
[----:B------:R-:W-:Y:S01]  /*66740*/  LEA.HI.X.SX32 R21, R0, R2, 0x2, P6 ;  /* 0x0000000200157211 */ /* 0x000fe200030f16ff */
[----:B-1----:R-:W-:Y:S01]  /*66750*/  IMAD R0, R27, 0x2, R0 ;  /* 0x000000021b007824 */ /* 0x002fe200078e0200 */
[----:B----4-:R-:W-:Y:S01]  /*66760*/  ISETP.LT.AND P4, PT, R22, UR6, !P0 ;  /* 0x0000000616007c0c */ /* 0x010fe2000c781270 */
[----:B------:R-:W1:Y:S01]  /*66770*/  LDCU UR6, c[0x0][0x39c] ;  /* 0x00007380ff0677ac */ /* 0x000e620008000800 */
[----:B------:R-:W4:Y:S01]  /*66780*/  LDC R27, c[0x0][0x3b8] ;  /* 0x0000ee00ff1b7b82 */ /* 0x000f220000000800 */
[----:B------:R1:W-:Y:S01]  /*66790*/  @P3 STG.E desc[UR8][R20.64], R23 ;  /* 0x0000001714003986 */ /* 0x0003e2000c101908 */
[----:B------:R-:W-:Y:S01]  /*667a0*/  LEA R22, P3, R0, R3, 0x2 ;  /* 0x0000000300167211 */ /* 0x000fe200078610ff */
[----:B-1----:R-:W-:-:S03]  /*667b0*/  IMAD R21, R26, 0x2, R0 ;  /* 0x000000021a157824 */ /* 0x002fc600078e0200 */
[-C--:B------:R-:W-:Y:S02]  /*667c0*/  LEA.HI.X.SX32 R23, R0, R2.reuse, 0x2, P3 ;  /* 0x0000000200177211 */ /* 0x080fe400018f16ff */
[----:B------:R-:W1:Y:S01]  /*667d0*/  LDC R26, c[0x0][0x3b8] ;  /* 0x0000ee00ff1a7b82 */ /* 0x000e620000000800 */
[----:B------:R-:W-:Y:S01]  /*667e0*/  IMAD R0, R29, 0x2, R21 ;  /* 0x000000021d007824 */ /* 0x000fe200078e0215 */
[----:B--2---:R-:W-:Y:S01]  /*667f0*/  ISETP.LT.AND P3, PT, R25, UR4, !P0 ;  /* 0x0000000419007c0c */ /* 0x004fe2000c761270 */
[----:B------:R-:W2:Y:S01]  /*66800*/  LDCU UR4, c[0x0][0x39c] ;  /* 0x00007380ff0477ac */ /* 0x000ea20008000800 */
[----:B------:R-:W2:Y:S04]  /*66810*/  LDL.LU R25, [R1+0x228] ;  /* 0x0002280001197983 */ /* 0x000ea80000300800 */
[----:B------:R-:W2:Y:S04]  /*66820*/  LDL.LU R29, [R1+0x224] ;  /* 0x00022400011d7983 */ /* 0x000ea80000300800 */
[----:B---3--:R3:W-:Y:S04]  /*66830*/  @P2 STG.E desc[UR8][R22.64], R24 ;  /* 0x0000001816002986 */ /* 0x0087e8000c101908 */
[----:B---3--:R-:W3:Y:S01]  /*66840*/  LDL.LU R23, [R1+0x6a8] ;  /* 0x0006a80001177983 */ /* 0x008ee20000300800 */
        /* <DEDUP_REMOVED lines=8> */
[----:B--2---:R-:W2:Y:S04]  /*668d0*/  LDL.LU R20, [R1+0x6ac] ;  /* 0x0006ac0001147983 */ /* 0x004ea80000300800 */
[----:B------:R-:W2:Y:S01]  /*668e0*/  LDL.LU R21, [R1+0x220] ;  /* 0x0002200001157983 */ /* 0x000ea20000300800 */
[----:B------:R-:W-:Y:S01]  /*668f0*/  LEA.HI.X.SX32 R23, R0, R2, 0x2, P6 ;  /* 0x0000000200177211 */ /* 0x000fe200030f16ff */
[----:B-1----:R-:W-:-:S02]  /*66900*/  IMAD R0, R24, 0x2, R0 ;  /* 0x0000000218007824 */ /* 0x002fc400078e0200 */
[----:B------:R-:W3:Y:S04]  /*66910*/  LDL.LU R24, [R1+0x6b8] ;  /* 0x0006b80001187983 */ /* 0x000ee80000300800 */
[----:B--2---:R1:W-:Y:S04]  /*66920*/  @P4 STG.E desc[UR8][R22.64], R21 ;  /* 0x0000001516004986 */ /* 0x0043e8000c101908 */
[----:B-1----:R-:W2:Y:S01]  /*66930*/  LDL.LU R22, [R1+0x6b0] ;  /* 0x0006b00001167983 */ /* 0x002ea20000300800 */
[----:B------:R-:W-:-:S03]  /*66940*/  IMAD R23, R26, 0x2, R0 ;  /* 0x000000021a177824 */ /* 0x000fc600078e0200 */
[----:B------:R-:W3:Y:S01]  /*66950*/  LDL.LU R26, [R1+0x6b4] ;  /* 0x0006b400011a7983 */ /* 0x000ee20000300800 */
[----:B------:R-:W-:Y:S01]  /*66960*/  ISETP.LT.AND P6, PT, R20, UR6, !P0 ;  /* 0x0000000614007c0c */ /* 0x000fe2000c7c1270 */
[----:B------:R-:W1:Y:S01]  /*66970*/  LDCU UR6, c[0x0][0x39c] ;  /* 0x00007380ff0677ac */ /* 0x000e620008000800 */
[----:B------:R-:W-:-:S04]  /*66980*/  LEA R20, P4, R0, R3, 0x2 ;  /* 0x0000000300147211 */ /* 0x000fc800078810ff */
[-C--:B------:R-:W-:Y:S02]  /*66990*/  LEA.HI.X.SX32 R21, R0, R2.reuse, 0x2, P4 ;  /* 0x0000000200157211 */ /* 0x080fe400020f16ff */
[----:B----4-:R-:W-:Y:S02]  /*669a0*/  LEA R0, R27, R23, 0x1 ;  /* 0x000000171b007211 */ /* 0x010fe400078e08ff */
[----:B------:R-:W4:Y:S04]  /*669b0*/  LDL.LU R27, [R1+0x324] ;  /* 0x00032400011b7983 */ /* 0x000f280000300800 */
[----:B------:R1:W-:Y:S01]  /*669c0*/  @P3 STG.E desc[UR8][R20.64], R29 ;  /* 0x0000001d14003986 */ /* 0x0003e2000c101908 */
[----:B--2---:R-:W-:Y:S01]  /*669d0*/  ISETP.LT.AND P5, PT, R22, UR4, !P0 ;  /* 0x0000000416007c0c */ /* 0x004fe2000c7a1270 */
[----:B-1----:R-:W1:Y:S01]  /*669e0*/  LDC R29, c[0x0][0x3b8] ;  /* 0x0000ee00ff1d7b82 */ /* 0x002e620000000800 */
[C---:B------:R-:W-:Y:S01]  /*669f0*/  LEA R22, P4, R23.reuse, R3, 0x2 ;  /* 0x0000000317167211 */ /* 0x040fe200078810ff */
[----:B------:R-:W2:Y:S03]  /*66a00*/  LDCU UR4, c[0x0][0x39c] ;  /* 0x00007380ff0477ac */ /* 0x000ea60008000800 */
[----:B------:R-:W-:-:S02]  /*66a10*/  LEA.HI.X.SX32 R23, R23, R2, 0x2, P4 ;  /* 0x0000000217177211 */ /* 0x000fc400020f16ff */
[----:B---3--:R-:W-:Y:S01]  /*66a20*/  ISETP.LT.AND P4, PT, R26, UR5, !P0 ;  /* 0x000000051a007c0c */ /* 0x008fe2000c781270 */
[----:B------:R-:W3:Y:S01]  /*66a30*/  LDCU UR5, c[0x0][0x39c] ;  /* 0x00007380ff0577ac */ /* 0x000ee20008000800 */
[----:B------:R-:W3:Y:S04]  /*66a40*/  LDL.LU R26, [R1+0x6c4] ;  /* 0x0006c400011a7983 */ /* 0x000ee80000300800 */
[----:B------:R2:W-:Y:S04]  /*66a50*/  @P2 STG.E desc[UR8][R22.64], R25 ;  /* 0x0000001916002986 */ /* 0x0005e8000c101908 */
[----:B--2---:R-:W2:Y:S01]  /*66a60*/  LDL.LU R22, [R1+0x6bc] ;  /* 0x0006bc0001167983 */ /* 0x004ea20000300800 */
[C---:B------:R-:W-:Y:S01]  /*66a70*/  LEA R20, P3, R0.reuse, R3, 0x2 ;  /* 0x0000000300147211 */ /* 0x040fe200078610ff */
[----:B------:R-:W1:Y:S02]  /*66a80*/  LDC R25, c[0x0][0x3b8] ;  /* 0x0000ee00ff197b82 */ /* 0x000e640000000800 */
[----:B------:R-:W2:Y:S01]  /*66a90*/  LDL.LU R23, [R1+0x22c] ;  /* 0x00022c0001177983 */ /* 0x000ea20000300800 */
[----:B------:R-:W-:-:S02]  /*66aa0*/  LEA.HI.X.SX32 R21, R0, R2, 0x2, P3 ;  /* 0x0000000200157211 */ /* 0x000fc400018f16ff */
[----:B------:R-:W-:Y:S01]  /*66ab0*/  ISETP.LT.AND P3, PT, R24, UR6, !P0 ;  /* 0x0000000618007c0c */ /* 0x000fe2000c761270 */
[----:B------:R-:W1:Y:S02]  /*66ac0*/  LDCU UR6, c[0x0][0x39c] ;  /* 0x00007380ff0677ac */ /* 0x000e640008000800 */
[----:B------:R-:W1:Y:S02]  /*66ad0*/  LDC R24, c[0x0][0x3b8] ;  /* 0x0000ee00ff187b82 */ /* 0x000e640000000800 */
[----:B-1----:R-:W-:Y:S02]  /*66ae0*/  IMAD R0, R24, 0x2, R0 ;  /* 0x0000000218007824 */ /* 0x002fe400078e0200 */
[----:B------:R-:W3:Y:S04]  /*66af0*/  LDL.LU R24, [R1+0x6c0] ;  /* 0x0006c00001187983 */ /* 0x000ee80000300800 */
[----:B--2---:R1:W-:Y:S02]  /*66b00*/  @P6 STG.E desc[UR8][R20.64], R23 ;  /* 0x0000001714006986 */ /* 0x0043e4000c101908 */
[----:B-1----:R-:W-:-:S02]  /*66b10*/  IMAD R23, R25, 0x2, R0 ;  /* 0x0000000219177824 */ /* 0x002fc400078e0200 */
[----:B------:R-:W2:Y:S01]  /*66b20*/  LDL.LU R25, [R1+0x320] ;  /* 0x0003200001197983 */ /* 0x000ea20000300800 */
[----:B------:R-:W-:-:S04]  /*66b30*/  LEA R20, P6, R0, R3, 0x2 ;  /* 0x0000000300147211 */ /* 0x000fc800078c10ff */
[-C--:B------:R-:W-:Y:S01]  /*66b40*/  LEA.HI.X.SX32 R21, R0, R2.reuse, 0x2, P6 ;  /* 0x0000000200157211 */ /* 0x080fe200030f16ff */
[----:B------:R-:W-:Y:S01]  /*66b50*/  IMAD R0, R29, 0x2, R23 ;  /* 0x000000021d007824 */ /* 0x000fe200078e0217 */
[----:B------:R-:W-:Y:S01]  /*66b60*/  ISETP.LT.AND P2, PT, R22, UR7, !P0 ;  /* 0x0000000716007c0c */ /* 0x000fe2000c741270 */
[----:B------:R-:W1:Y:S01]  /*66b70*/  LDC R29, c[0x0][0x3b8] ;  /* 0x0000ee00ff1d7b82 */ /* 0x000e620000000800 */
[CC--:B------:R-:W-:Y:S01]  /*66b80*/  LEA R22, P6, R23.reuse, R3.reuse, 0x2 ;  /* 0x0000000317167211 */ /* 0x0c0fe200078c10ff */
[----:B------:R-:W1:Y:S03]  /*66b90*/  LDCU UR7, c[0x0][0x39c] ;  /* 0x00007380ff0777ac */ /* 0x000e660008000800 */
[-C--:B------:R-:W-:Y:S01]  /*66ba0*/  LEA.HI.X.SX32 R23, R23, R2.reuse, 0x2, P6 ;  /* 0x0000000217177211 */ /* 0x080fe200030f16ff */
[----:B--2---:R2:W-:Y:S02]  /*66bb0*/  @P5 STG.E desc[UR8][R20.64], R25 ;  /* 0x0000001914005986 */ /* 0x0045e4000c101908 */
[----:B--2---:R-:W2:Y:S01]  /*66bc0*/  LDC R20, c[0x0][0x3b8] ;  /* 0x0000ee00ff147b82 */ /* 0x004ea20000000800 */
[----:B---3--:R-:W-:Y:S01]  /*66bd0*/  ISETP.LT.AND P5, PT, R24, UR4, !P0 ;  /* 0x0000000418007c0c */ /* 0x008fe2000c7a1270 */
[----:B------:R-:W3:Y:S01]  /*66be0*/  LDL.LU R21, [R1+0x32c] ;  /* 0x00032c0001157983 */ /* 0x000ee20000300800 */
[CC--:B------:R-:W-:Y:S01]  /*66bf0*/  LEA R24, P6, R0.reuse, R3.reuse, 0x2 ;  /* 0x0000000300187211 */ /* 0x0c0fe200078c10ff */
[----:B------:R-:W1:Y:S02]  /*66c00*/  LDCU UR4, c[0x0][0x39c] ;  /* 0x00007380ff0477ac */ /* 0x000e640008000800 */
[----:B----4-:R4:W-:Y:S01]  /*66c10*/  @P4 STG.E desc[UR8][R22.64], R27 ;  /* 0x0000001b16004986 */ /* 0x0109e2000c101908 */
[-C--:B------:R-:W-:Y:S01]  /*66c20*/  LEA.HI.X.SX32 R25, R0, R2.reuse, 0x2, P6 ;  /* 0x0000000200197211 */ /* 0x080fe200030f16ff */
[----:B--2---:R-:W-:Y:S01]  /*66c30*/  IMAD R20, R20, 0x2, R0 ;  /* 0x0000000214147824 */ /* 0x004fe200078e0200 */
[----:B----4-:R-:W2:Y:S01]  /*66c40*/  LDC R27, c[0x0][0x3b8] ;  /* 0x0000ee00ff1b7b82 */ /* 0x010ea20000000800 */
        /* <DEDUP_REMOVED lines=16> */
[----:B---3--:R-:W-:Y:S01]  /*66d50*/  LEA R22, P6, R0, R3, 0x2 ;  /* 0x0000000300167211 */ /* 0x008fe200078c10ff */
[----:B------:R-:W-:-:S02]  /*66d60*/  IMAD R21, R27, 0x2, R0 ;  /* 0x000000021b157824 */ /* 0x000fc400078e0200 */
[----:B------:R-:W3:Y:S01]  /*66d70*/  LDC R27, c[0x0][0x3b8] ;  /* 0x0000ee00ff1b7b82 */ /* 0x000ee20000000800 */
[-C--:B------:R-:W-:Y:S01]  /*66d80*/  LEA.HI.X.SX32 R23, R0, R2.reuse, 0x2, P6 ;  /* 0x0000000200177211 */ /* 0x080fe200030f16ff */
        /* <DEDUP_REMOVED lines=23> */
[-C--:B------:R-:W-:Y:S02]  /*66f00*/  LEA.HI.X.SX32 R23, R0, R2.reuse, 0x2, P3 ;  /* 0x0000000200177211 */ /* 0x080fe400018f16ff */
[----:B---3--:R-:W-:Y:S02]  /*66f10*/  LEA R0, R27, R21, 0x1 ;  /* 0x000000151b007211 */ /* 0x008fe400078e08ff */
        /* <DEDUP_REMOVED lines=18> */
[----:B------:R-:W-:Y:S01]  /*67040*/  ISETP.LT.AND P3, PT, R29, UR4, !P0 ;  /* 0x000000041d007c0c */ /* 0x000fe2000c761270 */
[----:B------:R-:W3:Y:S01]  /*67050*/  LDCU UR4, c[0x0][0x39c] ;  /* 0x00007380ff0477ac */ /* 0x000ee20008000800 */
[----:B------:R-:W1:Y:S05]  /*67060*/  LDCU UR6, c[0x0][0x39c] ;  /* 0x00007380ff0677ac */ /* 0x000e6a0008000800 */
[----:B------:R-:W2:Y:S01]  /*67070*/  LDC R29, c[0x0][0x3b8] ;  /* 0x0000ee00ff1d7b82 */ /* 0x000ea20000000800 */
[----:B-1----:R-:W-:-:S02]  /*67080*/  IMAD R0, R24, 0x2, R0 ;  /* 0x0000000218007824 */ /* 0x002fc400078e0200 */
[----:B------:R-:W4:Y:S04]  /*67090*/  LDL.LU R24, [R1+0x6ec] ;  /* 0x0006ec0001187983 */ /* 0x000f280000300800 */
[----:B--2---:R1:W-:Y:S02]  /*670a0*/  @P4 STG.E desc[UR8][R22.64], R21 ;  /* 0x0000001516004986 */ /* 0x0043e4000c101908 */
[----:B-1----:R-:W-:Y:S02]  /*670b0*/  IMAD R21, R26, 0x2, R0 ;  /* 0x000000021a157824 */ /* 0x002fe400078e0200 */
[----:B------:R-:W4:Y:S01]  /*670c0*/  LDL.LU R26, [R1+0x6e8] ;  /* 0x0006e800011a7983 */ /* 0x000f220000300800 */
[----:B------:R-:W-:Y:S02]  /*670d0*/  LEA R22, P4, R0, R3, 0x2 ;  /* 0x0000000300167211 */ /* 0x000fe400078810ff */
[----:B---3--:R-:W-:Y:S01]  /*670e0*/  ISETP.LT.AND P5, PT, R20, UR4, !P0 ;  /* 0x0000000414007c0c */ /* 0x008fe2000c7a1270 */
        /* <DEDUP_REMOVED lines=8> */
[----:B---3--:R-:W-:Y:S01]  /*67170*/  LEA R22, P3, R0, R3, 0x2 ;  /* 0x0000000300167211 */ /* 0x008fe200078610ff */
[----:B------:R-:W3:Y:S01]  /*67180*/  LDC R27, c[0x0][0x3b8] ;  /* 0x0000ee00ff1b7b82 */ /* 0x000ee20000000800 */
[----:B----4-:R-:W-:-:S07]  /*67190*/  ISETP.LT.AND P4, PT, R26, UR5, !P0 ;  /* 0x000000051a007c0c */ /* 0x010fce000c781270 */
[----:B-1----:R-:W1:Y:S01]  /*671a0*/  LDC R25, c[0x0][0x3b8] ;  /* 0x0000ee00ff197b82 */ /* 0x002e620000000800 */
[----:B------:R-:W4:Y:S01]  /*671b0*/  LDL.LU R26, [R1+0x6f8] ;  /* 0x0006f800011a7983 */ /* 0x000f220000300800 */
[----:B------:R-:W-:Y:S01]  /*671c0*/  LEA.HI.X.SX32 R23, R0, R2, 0x2, P3 ;  /* 0x0000000200177211 */ /* 0x000fe200018f16ff */
[----:B------:R-:W4:Y:S02]  /*671d0*/  LDCU UR5, c[0x0][0x39c] ;  /* 0x00007380ff0577ac */ /* 0x000f240008000800 */
[----:B------:R-:W2:Y:S04]  /*671e0*/  LDL.LU R20, [R1+0x6f0] ;  /* 0x0006f00001147983 */ /* 0x000ea80000300800 */
[----:B------:R-:W2:Y:S01]  /*671f0*/  LDL.LU R21, [R1+0x110] ;  /* 0x0001100001157983 */ /* 0x000ea20000300800 */
[----:B------:R-:W-:Y:S01]  /*67200*/  ISETP.LT.AND P3, PT, R24, UR6, !P0 ;  /* 0x0000000618007c0c */ /* 0x000fe2000c761270 */
[----:B------:R-:W1:Y:S01]  /*67210*/  LDCU UR6, c[0x0][0x39c] ;  /* 0x00007380ff0677ac */ /* 0x000e620008000800 */
[----:B------:R-:W1:Y:S02]  /*67220*/  LDC R24, c[0x0][0x3b8] ;  /* 0x0000ee00ff187b82 */ /* 0x000e640000000800 */
[----:B-1----:R-:W-:-:S02]  /*67230*/  IMAD R0, R24, 0x2, R0 ;  /* 0x0000000218007824 */ /* 0x002fc400078e0200 */
[----:B------:R-:W4:Y:S04]  /*67240*/  LDL.LU R24, [R1+0x6f4] ;  /* 0x0006f40001187983 */ /* 0x000f280000300800 */
[----:B--2---:R1:W-:Y:S02]  /*67250*/  @P6 STG.E desc[UR8][R22.64], R21 ;  /* 0x0000001516006986 */ /* 0x0043e4000c101908 */
[----:B-1----:R-:W-:Y:S02]  /*67260*/  IMAD R23, R25, 0x2, R0 ;  /* 0x0000000219177824 */ /* 0x002fe400078e0200 */
[----:B------:R-:W2:Y:S01]  /*67270*/  LDL.LU R25, [R1+0x114] ;  /* 0x0001140001197983 */ /* 0x000ea20000300800 */
[----:B------:R-:W-:Y:S01]  /*67280*/  ISETP.LT.AND P2, PT, R20, UR7, !P0 ;  /* 0x0000000714007c0c */ /* 0x000fe2000c741270 */
[----:B------:R-:W1:Y:S01]  /*67290*/  LDCU UR7, c[0x0][0x39c] ;  /* 0x00007380ff0777ac */ /* 0x000e620008000800 */
[----:B------:R-:W-:-:S04]  /*672a0*/  LEA R20, P6, R0, R3, 0x2 ;  /* 0x0000000300147211 */ /* 0x000fc800078c10ff */
[-C--:B------:R-:W-:Y:S01]  /*672b0*/  LEA.HI.X.SX32 R21, R0, R2.reuse, 0x2, P6 ;  /* 0x0000000200157211 */ /* 0x080fe200030f16ff */
[----:B---3--:R-:W-:Y:S01]  /*672c0*/  IMAD R0, R27, 0x2, R23 ;  /* 0x000000021b007824 */ /* 0x008fe200078e0217 */
[CC--:B------:R-:W-:Y:S01]  /*672d0*/  LEA R22, P6, R23.reuse, R3.reuse, 0x2 ;  /* 0x0000000317167211 */ /* 0x0c0fe200078c10ff */
[----:B------:R-:W3:Y:S03]  /*672e0*/  LDC R27, c[0x0][0x3b8] ;  /* 0x0000ee00ff1b7b82 */ /* 0x000ee60000000800 */
[-C--:B------:R-:W-:Y:S01]  /*672f0*/  LEA.HI.X.SX32 R23, R23, R2.reuse, 0x2, P6 ;  /* 0x0000000217177211 */ /* 0x080fe200030f16ff */
[----:B--2---:R2:W-:Y:S04]  /*67300*/  @P5 STG.E desc[UR8][R20.64], R25 ;  /* 0x0000001914005986 */ /* 0x0045e8000c101908 */
[----:B--2---:R-:W2:Y:S01]  /*67310*/  LDC R20, c[0x0][0x3b8] ;  /* 0x0000ee00ff147b82 */ /* 0x004ea20000000800 */
[----:B----4-:R-:W-:Y:S01]  /*67320*/  ISETP.LT.AND P5, PT, R24, UR4, !P0 ;  /* 0x0000000418007c0c */ /* 0x010fe2000c7a1270 */
[----:B------:R-:W4:Y:S01]  /*67330*/  LDL.LU R21, [R1+0x190] ;  /* 0x0001900001157983 */ /* 0x000f220000300800 */
        /* <DEDUP_REMOVED lines=18> */
[----:B------:R-:W1:Y:S01]  /*67460*/  LDC R26, c[0x0][0x3b8] ;  /* 0x0000ee00ff1a7b82 */ /* 0x000e620000000800 */
[----:B------:R-:W1:Y:S02]  /*67470*/  LDCU UR6, c[0x0][0x39c] ;  /* 0x00007380ff0677ac */ /* 0x000e640008000800 */
[----:B----4-:R4:W-:Y:S04]  /*67480*/  @P2 STG.E desc[UR8][R22.64], R21 ;  /* 0x0000001516002986 */ /* 0x0109e8000c101908 */
[----:B------:R-:W2:Y:S01]  /*67490*/  LDL.LU R20, [R1+0x700] ;  /* 0x0007000001147983 */ /* 0x000ea20000300800 */
[----:B----4-:R-:W-:Y:S01]  /*674a0*/  LEA R22, P6, R0, R3, 0x2 ;  /* 0x0000000300167211 */ /* 0x010fe200078c10ff */
[----:B------:R-:W-:-:S02]  /*674b0*/  IMAD R21, R29, 0x2, R0 ;  /* 0x000000021d157824 */ /* 0x000fc400078e0200 */
[----:B------:R-:W4:Y:S01]  /*674c0*/  LDL.LU R29, [R1+0x70c] ;  /* 0x00070c00011d7983 */ /* 0x000f220000300800 */
[-C--:B------:R-:W-:Y:S02]  /*674d0*/  LEA.HI.X.SX32 R23, R0, R2.reuse, 0x2, P6 ;  /* 0x0000000200177211 */ /* 0x080fe400030f16ff */
[----:B---3--:R-:W-:Y:S02]  /*674e0*/  LEA R0, R27, R21, 0x1 ;  /* 0x000000151b007211 */ /* 0x008fe400078e08ff */
[----:B------:R-:W3:Y:S04]  /*674f0*/  LDL.LU R27, [R1+0x19c] ;  /* 0x00019c00011b7983 */ /* 0x000ee80000300800 */
        /* <DEDUP_REMOVED lines=11> */
[----:B--2---:R-:W2:Y:S01]  /*675b0*/  LDL.LU R21, [R1+0x708] ;  /* 0x0007080001157983 */ /* 0x004ea20000300800 */
[----:B------:R-:W-:-:S04]  /*675c0*/  LEA R22, P6, R0, R3, 0x2 ;  /* 0x0000000300167211 */ /* 0x000fc800078c10ff */
[----:B------:R-:W-:Y:S01]  /*675d0*/  LEA.HI.X.SX32 R23, R0, R2, 0x2, P6 ;  /* 0x0000000200177211 */ /* 0x000fe200030f16ff */
[----:B-1----:R-:W-:Y:S02]  /*675e0*/  IMAD R0, R24, 0x2, R0 ;  /* 0x0000000218007824 */ /* 0x002fe400078e0200 */
[----:B------:R-:W4:Y:S04]  /*675f0*/  LDL.LU R24, [R1+0x714] ;  /* 0x0007140001187983 */ /* 0x000f280000300800 */
[----:B---3--:R1:W-:Y:S02]  /*67600*/  @P3 STG.E desc[UR8][R22.64], R27 ;  /* 0x0000001b16003986 */ /* 0x0083e4000c101908 */
[----:B-1----:R-:W-:-:S04]  /*67610*/  LEA R22, P3, R0, R3, 0x2 ;  /* 0x0000000300167211 */ /* 0x002fc800078610ff */
[-C--:B------:R-:W-:Y:S02]  /*67620*/  LEA.HI.X.SX32 R23, R0, R2.reuse, 0x2, P3 ;  /* 0x0000000200177211 */ /* 0x080fe400018f16ff */
[----:B--2---:R-:W-:Y:S01]  /*67630*/  ISETP.LT.AND P4, PT, R21, UR6, !P0 ;  /* 0x0000000615007c0c */ /* 0x004fe2000c781270 */
[----:B------:R-:W-:Y:S01]  /*67640*/  IMAD R21, R25, 0x2, R0 ;  /* 0x0000000219157824 */ /* 0x000fe200078e0200 */
[----:B------:R-:W4:Y:S01]  /*67650*/  LDCU UR6, c[0x0][0x39c] ;  /* 0x00007380ff0677ac */ /* 0x000f220008000800 */
[----:B------:R-:W2:Y:S02]  /*67660*/  LDL.LU R25, [R1+0x90] ;  /* 0x0000900001197983 */ /* 0x000ea40000300800 */
[----:B------:R-:W-:Y:S02]  /*67670*/  IMAD R0, R26, 0x2, R21 ;  /* 0x000000021a007824 */ /* 0x000fe400078e0215 */
[----:B------:R-:W3:Y:S04]  /*67680*/  LDL.LU R27, [R1+0x210] ;  /* 0x00021000011b7983 */ /* 0x000ee80000300800 */
[----:B------:R-:W3:Y:S04]  /*67690*/  LDL.LU R26, [R1+0x710] ;  /* 0x00071000011a7983 */ /* 0x000ee80000300800 */
[----:B--2---:R1:W-:Y:S01]  /*676a0*/  @P2 STG.E desc[UR8][R22.64], R25 ;  /* 0x0000001916002986 */ /* 0x0043e2000c101908 */
[----:B---3--:R-:W-:Y:S01]  /*676b0*/  ISETP.LT.AND P2, PT, R26, UR5, !P0 ;  /* 0x000000051a007c0c */ /* 0x008fe2000c741270 */
[----:B------:R-:W2:Y:S02]  /*676c0*/  LDCU UR5, c[0x0][0x39c] ;  /* 0x00007380ff0577ac */ /* 0x000ea40008000800 */
[----:B------:R-:W3:Y:S01]  /*676d0*/  LDL.LU R26, [R1+0x720] ;  /* 0x00072000011a7983 */ /* 0x000ee20000300800 */
[C---:B------:R-:W-:Y:S01]  /*676e0*/  LEA R20, P6, R21.reuse, R3, 0x2 ;  /* 0x0000000315147211 */ /* 0x040fe200078c10ff */
[----:B-1----:R-:W1:Y:S02]  /*676f0*/  LDC R25, c[0x0][0x3b8] ;  /* 0x0000ee00ff197b82 */ /* 0x002e640000000800 */
        /* <DEDUP_REMOVED lines=10> */
[----:B------:R-:W1:Y:S01]  /*677a0*/  LDCU UR4, c[0x0][0x39c] ;  /* 0x00007380ff0477ac */ /* 0x000e620008000800 */
[----:B------:R-:W3:Y:S05]  /*677b0*/  LDCU UR6, c[0x0][0x39c] ;  /* 0x00007380ff0677ac */ /* 0x000eea0008000800 */
[----:B------:R-:W2:Y:S01]  /*677c0*/  LDC R29, c[0x0][0x3b8] ;  /* 0x0000ee00ff1d7b82 */ /* 0x000ea20000000800 */
[----:B-1----:R-:W-:-:S02]  /*677d0*/  IMAD R0, R24, 0x2, R0 ;  /* 0x0000000218007824 */ /* 0x002fc400078e0200 */
[----:B------:R-:W3:Y:S04]  /*677e0*/  LDL.LU R24, [R1+0x718] ;  /* 0x0007180001187983 */ /* 0x000ee80000300800 */
[----:B--2---:R1:W-:Y:S02]  /*677f0*/  @P4 STG.E desc[UR8][R22.64], R20 ;  /* 0x0000001416004986 */ /* 0x0043e4000c101908 */
[----:B-1----:R-:W-:Y:S02]  /*67800*/  IMAD R20, R25, 0x2, R0 ;  /* 0x0000000219147824 */ /* 0x002fe400078e0200 */
[----:B------:R-:W2:Y:S01]  /*67810*/  LDL.LU R25, [R1+0x9c] ;  /* 0x00009c0001197983 */ /* 0x000ea20000300800 */
[----:B------:R-:W-:-:S04]  /*67820*/  LEA R22, P4, R0, R3, 0x2 ;  /* 0x0000000300167211 */ /* 0x000fc800078810ff */
[-C--:B------:R-:W-:Y:S01]  /*67830*/  LEA.HI.X.SX32 R23, R0, R2.reuse, 0x2, P4 ;  /* 0x0000000200177211 */ /* 0x080fe200020f16ff */
[----:B------:R-:W-:Y:S02]  /*67840*/  IMAD R0, R29, 0x2, R20 ;  /* 0x000000021d007824 */ /* 0x000fe400078e0214 */
[----:B------:R-:W4:Y:S01]  /*67850*/  LDL.LU R29, [R1+0x21c] ;  /* 0x00021c00011d7983 */ /* 0x000f220000300800 */
[----:B---3--:R-:W-:Y:S01]  /*67860*/  ISETP.LT.AND P5, PT, R24, UR4, !P0 ;  /* 0x0000000418007c0c */ /* 0x008fe2000c7a1270 */
[----:B------:R-:W1:Y:S01]  /*67870*/  LDCU UR4, c[0x0][0x39c] ;  /* 0x00007380ff0477ac */ /* 0x000e620008000800 */
[C---:B------:R-:W-:Y:S01]  /*67880*/  LEA R24, P4, R20.reuse, R3, 0x2 ;  /* 0x0000000314187211 */ /* 0x040fe200078810ff */
[----:B--2---:R2:W-:Y:S04]  /*67890*/  @P3 STG.E desc[UR8][R22.64], R25 ;  /* 0x0000001916003986 */ /* 0x0045e8000c101908 */
[----:B--2---:R-:W2:Y:S04]  /*678a0*/  LDL.LU R22, [R1+0x724] ;  /* 0x0007240001167983 */ /* 0x004ea80000300800 */
[----:B------:R-:W3:Y:S01]  /*678b0*/  LDL.LU R23, [R1+0x214] ;  /* 0x0002140001177983 */ /* 0x000ee20000300800 */
[----:B------:R-:W-:-:S05]  /*678c0*/  LEA.HI.X.SX32 R25, R20, R2, 0x2, P4 ;  /* 0x0000000214197211 */ /* 0x000fca00020f16ff */
[----:B------:R1:W-:Y:S04]  /*678d0*/  @P2 STG.E desc[UR8][R24.64], R27 ;  /* 0x0000001b18002986 */ /* 0x0003e8000c101908 */
[----:B-1----:R-:W2:Y:S01]  /*678e0*/  LDL.LU R24, [R1+0x218] ;  /* 0x0002180001187983 */ /* 0x002ea20000300800 */
[C---:B------:R-:W-:Y:S01]  /*678f0*/  LEA R20, P3, R0.reuse, R3, 0x2 ;  /* 0x0000000300147211 */ /* 0x040fe200078610ff */
[----:B------:R-:W1:Y:S02]  /*67900*/  LDC R27, c[0x0][0x3b8] ;  /* 0x0000ee00ff1b7b82 */ /* 0x000e640000000800 */
[----:B------:R-:W2:Y:S01]  /*67910*/  LDL.LU R25, [R1+0x728] ;  /* 0x0007280001197983 */ /* 0x000ea20000300800 */
[----:B----4-:R-:W-:Y:S01]  /*67920*/  ISETP.LT.AND P4, PT, R21, UR5, !P0 ;  /* 0x0000000515007c0c */ /* 0x010fe2000c781270 */
[----:B------:R-:W4:Y:S01]  /*67930*/  LDCU UR5, c[0x0][0x39c] ;  /* 0x00007380ff0577ac */ /* 0x000f220008000800 */
[----:B------:R-:W-:-:S02]  /*67940*/  LEA.HI.X.SX32 R21, R0, R2, 0x2, P3 ;  /* 0x0000000200157211 */ /* 0x000fc400018f16ff */
[----:B------:R-:W-:Y:S01]  /*67950*/  ISETP.LT.AND P3, PT, R26, UR6, !P0 ;  /* 0x000000061a007c0c */ /* 0x000fe2000c761270 */
[----:B------:R-:W1:Y:S01]  /*67960*/  LDCU UR6, c[0x0][0x39c] ;  /* 0x00007380ff0677ac */ /* 0x000e620008000800 */
[----:B------:R-:W1:Y:S02]  /*67970*/  LDC R26, c[0x0][0x3b8] ;  /* 0x0000ee00ff1a7b82 */ /* 0x000e640000000800 */
[----:B-1----:R-:W-:Y:S02]  /*67980*/  IMAD R0, R26, 0x2, R0 ;  /* 0x000000021a007824 */ /* 0x002fe400078e0200 */
[----:B------:R-:W4:Y:S04]  /*67990*/  LDL.LU R26, [R1+0x72c] ;  /* 0x00072c00011a7983 */ /* 0x000f280000300800 */
[----:B---3--:R1:W-:Y:S02]  /*679a0*/  @P6 STG.E desc[UR8][R20.64], R23 ;  /* 0x0000001714006986 */ /* 0x0083e4000c101908 */
[----:B-1----:R-:W-:Y:S01]  /*679b0*/  LEA R20, P6, R0, R3, 0x2 ;  /* 0x0000000300147211 */ /* 0x002fe200078c10ff */
[----:B------:R-:W-:-:S02]  /*679c0*/  IMAD R23, R27, 0x2, R0 ;  /* 0x000000021b177824 */ /* 0x000fc400078e0200 */
[----:B------:R-:W1:Y:S01]  /*679d0*/  LDC R27, c[0x0][0x3b8] ;  /* 0x0000ee00ff1b7b82 */ /* 0x000e620000000800 */
[----:B------:R-:W-:-:S05]  /*679e0*/  LEA.HI.X.SX32 R21, R0, R2, 0x2, P6 ;  /* 0x0000000200157211 */ /* 0x000fca00030f16ff */
[----:B--2---:R2:W-:Y:S02]  /*679f0*/  @P5 STG.E desc[UR8][R20.64], R24 ;  /* 0x0000001814005986 */ /* 0x0045e4000c101908 */
[----:B--2---:R-:W2:Y:S01]  /*67a00*/  LDC R20, c[0x0][0x3b8] ;  /* 0x0000ee00ff147b82 */ /* 0x004ea20000000800 */
[----:B------:R-:W-:Y:S01]  /*67a10*/  ISETP.LT.AND P2, PT, R22, UR7, !P0 ;  /* 0x0000000716007c0c */ /* 0x000fe2000c741270 */
[----:B------:R-:W3:Y:S01]  /*67a20*/  LDL.LU R21, [R1+0x294] ;  /* 0x0002940001157983 */ /* 0x000ee20000300800 */
        /* <DEDUP_REMOVED lines=8> */
[----:B------:R-:W-:Y:S01]  /*67ab0*/  LEA.HI.X.SX32 R25, R0, R2, 0x2, P6 ;  /* 0x0000000200197211 */ /* 0x000fe200030f16ff */
[----:B------:R-:W1:Y:S01]  /*67ac0*/  LDCU UR4, c[0x0][0x39c] ;  /* 0x00007380ff0477ac */ /* 0x000e620008000800 */
[----:B--2---:R-:W-:Y:S02]  /*67ad0*/  LEA R20, R20, R0, 0x1 ;  /* 0x0000000014147211 */ /* 0x004fe400078e08ff */
[----:B------:R-:W2:Y:S01]  /*67ae0*/  LDL.LU R0, [R1+0x730] ;  /* 0x0007300001007983 */ /* 0x000ea20000300800 */
[----:B----4-:R-:W4:Y:S03]  /*67af0*/  LDC R29, c[0x0][0x3b8] ;  /* 0x0000ee00ff1d7b82 */ /* 0x010f260000000800 */
        /* <DEDUP_REMOVED lines=12> */
[----:B---3--:R3:W-:Y:S04]  /*67bc0*/  @P2 STG.E desc[UR8][R22.64], R21 ;  /* 0x0000001516002986 */ /* 0x0087e8000c101908 */
[----:B------:R-:W2:Y:S04]  /*67bd0*/  LDL.LU R20, [R1+0x734] ;  /* 0x0007340001147983 */ /* 0x000ea80000300800 */
[----:B------:R-:W2:Y:S01]  /*67be0*/  LDL.LU R26, [R1+0x314] ;  /* 0x00031400011a7983 */ /* 0x000ea20000300800 */
[----:B---3--:R-:W-:Y:S01]  /*67bf0*/  LEA R22, P6, R0, R3, 0x2 ;  /* 0x0000000300167211 */ /* 0x008fe200078c10ff */
[----:B----4-:R-:W-:-:S02]  /*67c00*/  IMAD R21, R29, 0x2, R0 ;  /* 0x000000021d157824 */ /* 0x010fc400078e0200 */
        /* <DEDUP_REMOVED lines=23> */
[----:B------:R-:W-:-:S02]  /*67d80*/  IMAD R21, R25, 0x2, R0 ;  /* 0x0000000219157824 */ /* 0x000fc400078e0200 */
[----:B------:R-:W2:Y:S01]  /*67d90*/  LDL.LU R25, [R1+0x394] ;  /* 0x0003940001197983 */ /* 0x000ea20000300800 */
[-C--:B------:R-:W-:Y:S01]  /*67da0*/  LEA.HI.X.SX32 R23, R0, R2.reuse, 0x2, P3 ;  /* 0x0000000200177211 */ /* 0x080fe200018f16ff */
        /* <DEDUP_REMOVED lines=50> */
[----:B-1----:R-:W-:-:S02]  /*680d0*/  LEA R0, R24, R0, 0x1 ;  /* 0x0000000018007211 */ /* 0x002fc400078e08ff */
        /* <DEDUP_REMOVED lines=30> */
[----:B------:R-:W-:-:S03]  /*682c0*/  LEA.HI.X.SX32 R23, R20, R2, 0x2, P6 ;  /* 0x0000000214177211 */ /* 0x000fc600030f16ff */
[----:B------:R-:W2:Y:S01]  /*682d0*/  LDL.LU R24, [R1+0x76c] ;  /* 0x00076c0001187983 */ /* 0x000ea20000300800 */
[----:B----4-:R-:W-:Y:S01]  /*682e0*/  ISETP.LT.AND P3, PT, R0, UR6, !P0 ;  /* 0x0000000600007c0c */ /* 0x010fe2000c761270 */
[----:B-1----:R-:W-:Y:S01]  /*682f0*/  IMAD R0, R26, 0x2, R20 ;  /* 0x000000021a007824 */ /* 0x002fe200078e0214 */
[----:B------:R-:W1:Y:S01]  /*68300*/  LDCU UR6, c[0x0][0x39c] ;  /* 0x00007380ff0677ac */ /* 0x000e620008000800 */
        /* <DEDUP_REMOVED lines=11> */
[----:B------:R-:W-:Y:S01]  /*683c0*/  ISETP.LT.AND P5, PT, R24, UR5, !P0 ;  /* 0x0000000518007c0c */ /* 0x000fe2000c7a1270 */
[----:B------:R-:W1:Y:S01]  /*683d0*/  LDC R25, c[0x0][0x3b8] ;  /* 0x0000ee00ff197b82 */ /* 0x000e620000000800 */
[----:B----4-:R-:W-:Y:S01]  /*683e0*/  ISETP.LT.AND P2, PT, R20, UR4, !P0 ;  /* 0x0000000414007c0c */ /* 0x010fe2000c741270 */
[----:B------:R-:W4:Y:S06]  /*683f0*/  LDCU UR5, c[0x0][0x39c] ;  /* 0x00007380ff0577ac */ /* 0x000f2c0008000800 */
[----:B------:R-:W1:Y:S01]  /*68400*/  LDC R24, c[0x0][0x3b8] ;  /* 0x0000ee00ff187b82 */ /* 0x000e620000000800 */
[C---:B------:R-:W-:Y:S01]  /*68410*/  LEA R20, P6, R21.reuse, R3, 0x2 ;  /* 0x0000000315147211 */ /* 0x040fe200078c10ff */
[----:B------:R-:W1:Y:S03]  /*68420*/  LDCU UR4, c[0x0][0x39c] ;  /* 0x00007380ff0477ac */ /* 0x000e660008000800 */
[----:B------:R-:W-:-:S02]  /*68430*/  LEA.HI.X.SX32 R21, R21, R2, 0x2, P6 ;  /* 0x0000000215157211 */ /* 0x000fc400030f16ff */
[----:B------:R-:W-:-:S03]  /*68440*/  LEA R22, P6, R0, R3, 0x2 ;  /* 0x0000000300167211 */ /* 0x000fc600078c10ff */
[----:B--2---:R2:W-:Y:S04]  /*68450*/  @P4 STG.E desc[UR8][R20.64], R23 ;  /* 0x0000001714004986 */ /* 0x0045e8000c101908 */
[----:B--2---:R-:W2:Y:S01]  /*68460*/  LDL.LU R21, [R1+0x770] ;  /* 0x0007700001157983 */ /* 0x004ea20000300800 */
[-C--:B------:R-:W-:Y:S01]  /*68470*/  LEA.HI.X.SX32 R23, R0, R2.reuse, 0x2, P6 ;  /* 0x0000000200177211 */ /* 0x080fe200030f16ff */
[----:B-1----:R-:W-:Y:S02]  /*68480*/  IMAD R0, R24, 0x2, R0 ;  /* 0x0000000218007824 */ /* 0x002fe400078e0200 */
[----:B------:R-:W3:Y:S04]  /*68490*/  LDL.LU R24, [R1+0x108] ;  /* 0x0001080001187983 */ /* 0x000ee80000300800 */
[----:B------:R1:W-:Y:S02]  /*684a0*/  @P3 STG.E desc[UR8][R22.64], R26 ;  /* 0x0000001a16003986 */ /* 0x0003e4000c101908 */
[C---:B-1----:R-:W-:Y:S01]  /*684b0*/  LEA R22, P3, R0.reuse, R3, 0x2 ;  /* 0x0000000300167211 */ /* 0x042fe200078610ff */
[----:B------:R-:W1:Y:S03]  /*684c0*/  LDC R26, c[0x0][0x3b8] ;  /* 0x0000ee00ff1a7b82 */ /* 0x000e660000000800 */
[----:B------:R-:W-:-:S02]  /*684d0*/  LEA.HI.X.SX32 R23, R0, R2, 0x2, P3 ;  /* 0x0000000200177211 */ /* 0x000fc400018f16ff */
[----:B--2---:R-:W-:Y:S01]  /*684e0*/  ISETP.LT.AND P4, PT, R21, UR6, !P0 ;  /* 0x0000000615007c0c */ /* 0x004fe2000c781270 */
[----:B------:R-:W-:Y:S01]  /*684f0*/  IMAD R21, R25, 0x2, R0 ;  /* 0x0000000219157824 */ /* 0x000fe200078e0200 */
[----:B------:R-:W2:Y:S01]  /*68500*/  LDCU UR6, c[0x0][0x39c] ;  /* 0x00007380ff0677ac */ /* 0x000ea20008000800 */
[----:B------:R-:W2:Y:S02]  /*68510*/  LDL.LU R25, [R1+0x78] ;  /* 0x0000780001197983 */ /* 0x000ea40000300800 */
[----:B---3--:R-:W-:Y:S02]  /*68520*/  IMAD R0, R27, 0x2, R21 ;  /* 0x000000021b007824 */ /* 0x008fe400078e0215 */
[----:B------:R-:W3:Y:S04]  /*68530*/  LDL.LU R27, [R1+0x74] ;  /* 0x00007400011b7983 */ /* 0x000ee80000300800 */
[----:B------:R1:W-:Y:S04]  /*68540*/  @P2 STG.E desc[UR8][R22.64], R24 ;  /* 0x0000001816002986 */ /* 0x0003e8000c101908 */
[----:B-1----:R-:W4:Y:S01]  /*68550*/  LDL.LU R23, [R1+0x778] ;  /* 0x0007780001177983 */ /* 0x002f220000300800 */
        /* <DEDUP_REMOVED lines=8> */
[----:B--2---:R-:W2:Y:S04]  /*685e0*/  LDL.LU R20, [R1+0x77c] ;  /* 0x00077c0001147983 */ /* 0x004ea80000300800 */
[----:B------:R-:W2:Y:S01]  /*685f0*/  LDL.LU R21, [R1+0x70] ;  /* 0x0000700001157983 */ /* 0x000ea20000300800 */
[----:B------:R-:W-:Y:S02]  /*68600*/  LEA.HI.X.SX32 R23, R0, R2, 0x2, P6 ;  /* 0x0000000200177211 */ /* 0x000fe400030f16ff */
[----:B-1----:R-:W-:-:S02]  /*68610*/  LEA R0, R24, R0, 0x1 ;  /* 0x0000000018007211 */ /* 0x002fc400078e08ff */
[----:B------:R-:W3:Y:S01]  /*68620*/  LDL.LU R24, [R1+0x788] ;  /* 0x0007880001187983 */ /* 0x000ee20000300800 */
[----:B------:R-:W-:Y:S01]  /*68630*/  ISETP.LT.AND P3, PT, R29, UR4, !P0 ;  /* 0x000000041d007c0c */ /* 0x000fe2000c761270 */
[----:B------:R-:W1:Y:S01]  /*68640*/  LDCU UR4, c[0x0][0x39c] ;  /* 0x00007380ff0477ac */ /* 0x000e620008000800 */
[----:B------:R-:W1:Y:S01]  /*68650*/  LDC R29, c[0x0][0x3b8] ;  /* 0x0000ee00ff1d7b82 */ /* 0x000e620000000800 */
[----:B--2---:R2:W-:Y:S04]  /*68660*/  @P4 STG.E desc[UR8][R22.64], R21 ;  /* 0x0000001516004986 */ /* 0x0045e8000c101908 */
[----:B--2---:R-:W2:Y:S01]  /*68670*/  LDL.LU R22, [R1+0x780] ;  /* 0x0007800001167983 */ /* 0x004ea20000300800 */
[----:B------:R-:W-:-:S03]  /*68680*/  IMAD R23, R26, 0x2, R0 ;  /* 0x000000021a177824 */ /* 0x000fc600078e0200 */
[----:B------:R-:W4:Y:S01]  /*68690*/  LDL.LU R26, [R1+0x784] ;  /* 0x00078400011a7983 */ /* 0x000f220000300800 */
[----:B------:R-:W-:Y:S01]  /*686a0*/  ISETP.LT.AND P6, PT, R20, UR6, !P0 ;  /* 0x0000000614007c0c */ /* 0x000fe2000c7c1270 */
[----:B------:R-:W2:Y:S01]  /*686b0*/  LDCU UR6, c[0x0][0x39c] ;  /* 0x00007380ff0677ac */ /* 0x000ea20008000800 */
[----:B------:R-:W-:-:S04]  /*686c0*/  LEA R20, P4, R0, R3, 0x2 ;  /* 0x0000000300147211 */ /* 0x000fc800078810ff */
[-C--:B------:R-:W-:Y:S01]  /*686d0*/  LEA.HI.X.SX32 R21, R0, R2.reuse, 0x2, P4 ;  /* 0x0000000200157211 */ /* 0x080fe200020f16ff */
[----:B-1----:R-:W-:Y:S02]  /*686e0*/  IMAD R0, R29, 0x2, R23 ;  /* 0x000000021d007824 */ /* 0x002fe400078e0217 */
[----:B------:R-:W4:Y:S04]  /*686f0*/  LDL.LU R29, [R1+0x204] ;  /* 0x00020400011d7983 */ /* 0x000f280000300800 */
[----:B---3--:R1:W-:Y:S01]  /*68700*/  @P3 STG.E desc[UR8][R20.64], R27 ;  /* 0x0000001b14003986 */ /* 0x0083e2000c101908 */
[----:B--2---:R-:W-:Y:S01]  /*68710*/  ISETP.LT.AND P4, PT, R22, UR4, !P0 ;  /* 0x0000000416007c0c */ /* 0x004fe2000c781270 */
[----:B-1----:R-:W1:Y:S01]  /*68720*/  LDC R27, c[0x0][0x3b8] ;  /* 0x0000ee00ff1b7b82 */ /* 0x002e620000000800 */
[C---:B------:R-:W-:Y:S01]  /*68730*/  LEA R22, P5, R23.reuse, R3, 0x2 ;  /* 0x0000000317167211 */ /* 0x040fe200078a10ff */
[----:B------:R-:W2:Y:S03]  /*68740*/  LDCU UR4, c[0x0][0x39c] ;  /* 0x00007380ff0477ac */ /* 0x000ea60008000800 */
[----:B------:R-:W-:-:S02]  /*68750*/  LEA.HI.X.SX32 R23, R23, R2, 0x2, P5 ;  /* 0x0000000217177211 */ /* 0x000fc400028f16ff */
[----:B----4-:R-:W-:Y:S01]  /*68760*/  ISETP.LT.AND P5, PT, R26, UR5, !P0 ;  /* 0x000000051a007c0c */ /* 0x010fe2000c7a1270 */
[----:B------:R-:W3:Y:S01]  /*68770*/  LDCU UR5, c[0x0][0x39c] ;  /* 0x00007380ff0577ac */ /* 0x000ee20008000800 */
[----:B------:R-:W3:Y:S04]  /*68780*/  LDL.LU R26, [R1+0x794] ;  /* 0x00079400011a7983 */ /* 0x000ee80000300800 */
[----:B------:R4:W-:Y:S04]  /*68790*/  @P2 STG.E desc[UR8][R22.64], R25 ;  /* 0x0000001916002986 */ /* 0x0009e8000c101908 */
[----:B----4-:R-:W4:Y:S01]  /*687a0*/  LDL.LU R22, [R1+0x78c] ;  /* 0x00078c0001167983 */ /* 0x010f220000300800 */
[----:B------:R-:W1:Y:S03]  /*687b0*/  LDC R25, c[0x0][0x3b8] ;  /* 0x0000ee00ff197b82 */ /* 0x000e660000000800 */
[----:B------:R-:W2:Y:S01]  /*687c0*/  LDL.LU R23, [R1+0x7c] ;  /* 0x00007c0001177983 */ /* 0x000ea20000300800 */
[----:B------:R-:W-:Y:S01]  /*687d0*/  ISETP.LT.AND P2, PT, R24, UR6, !P0 ;  /* 0x0000000618007c0c */ /* 0x000fe2000c741270 */
[----:B------:R-:W1:Y:S03]  /*687e0*/  LDCU UR6, c[0x0][0x39c] ;  /* 0x00007380ff0677ac */ /* 0x000e660008000800 */
[----:B------:R-:W1:Y:S01]  /*687f0*/  LDC R24, c[0x0][0x3b8] ;  /* 0x0000ee00ff187b82 */ /* 0x000e620000000800 */
[----:B------:R-:W-:-:S04]  /*68800*/  LEA R20, P3, R0, R3, 0x2 ;  /* 0x0000000300147211 */ /* 0x000fc800078610ff */
[----:B------:R-:W-:Y:S01]  /*68810*/  LEA.HI.X.SX32 R21, R0, R2, 0x2, P3 ;  /* 0x0000000200157211 */ /* 0x000fe200018f16ff */
[----:B-1----:R-:W-:Y:S02]  /*68820*/  IMAD R0, R24, 0x2, R0 ;  /* 0x0000000218007824 */ /* 0x002fe400078e0200 */
[----:B------:R-:W3:Y:S04]  /*68830*/  LDL.LU R24, [R1+0x790] ;  /* 0x0007900001187983 */ /* 0x000ee80000300800 */
[----:B--2---:R1:W-:Y:S02]  /*68840*/  @P6 STG.E desc[UR8][R20.64], R23 ;  /* 0x0000001714006986 */ /* 0x0043e4000c101908 */
[----:B-1----:R-:W-:Y:S02]  /*68850*/  IMAD R23, R25, 0x2, R0 ;  /* 0x0000000219177824 */ /* 0x002fe400078e0200 */
[----:B------:R-:W2:Y:S01]  /*68860*/  LDL.LU R25, [R1+0x200] ;  /* 0x0002000001197983 */ /* 0x000ea20000300800 */
[----:B------:R-:W-:-:S04]  /*68870*/  LEA R20, P6, R0, R3, 0x2 ;  /* 0x0000000300147211 */ /* 0x000fc800078c10ff */
[-C--:B------:R-:W-:Y:S01]  /*68880*/  LEA.HI.X.SX32 R21, R0, R2.reuse, 0x2, P6 ;  /* 0x0000000200157211 */ /* 0x080fe200030f16ff */
[----:B------:R-:W-:Y:S01]  /*68890*/  IMAD R0, R27, 0x2, R23 ;  /* 0x000000021b007824 */ /* 0x000fe200078e0217 */
[----:B----4-:R-:W-:Y:S01]  /*688a0*/  ISETP.LT.AND P3, PT, R22, UR7, !P0 ;  /* 0x0000000716007c0c */ /* 0x010fe2000c761270 */
[----:B------:R-:W1:Y:S01]  /*688b0*/  LDC R27, c[0x0][0x3b8] ;  /* 0x0000ee00ff1b7b82 */ /* 0x000e620000000800 */
[CC--:B------:R-:W-:Y:S01]  /*688c0*/  LEA R22, P6, R23.reuse, R3.reuse, 0x2 ;  /* 0x0000000317167211 */ /* 0x0c0fe200078c10ff */
[----:B------:R-:W4:Y:S03]  /*688d0*/  LDCU UR7, c[0x0][0x39c] ;  /* 0x00007380ff0777ac */ /* 0x000f260008000800 */
[-C--:B------:R-:W-:Y:S01]  /*688e0*/  LEA.HI.X.SX32 R23, R23, R2.reuse, 0x2, P6 ;  /* 0x0000000217177211 */ /* 0x080fe200030f16ff */
[----:B--2---:R2:W-:Y:S02]  /*688f0*/  @P4 STG.E desc[UR8][R20.64], R25 ;  /* 0x0000001914004986 */ /* 0x0045e4000c101908 */
        /* <DEDUP_REMOVED lines=16> */
[----:B--2---:R-:W2:Y:S04]  /*68a00*/  LDL.LU R24, [R1+0x798] ;  /* 0x0007980001187983 */ /* 0x004ea80000300800 */
[----:B------:R-:W2:Y:S01]  /*68a10*/  LDL.LU R25, [R1+0x180] ;  /* 0x0001800001197983 */ /* 0x000ea20000300800 */
[----:B------:R-:W-:Y:S01]  /*68a20*/  LEA.HI.X.SX32 R23, R20, R2, 0x2, P6 ;  /* 0x0000000214177211 */ /* 0x000fe200030f16ff */
[----:B-1----:R-:W-:-:S02]  /*68a30*/  IMAD R20, R26, 0x2, R20 ;  /* 0x000000021a147824 */ /* 0x002fc400078e0214 */
[----:B------:R-:W4:Y:S04]  /*68a40*/  LDL.LU R26, [R1+0x188] ;  /* 0x00018800011a7983 */ /* 0x000f280000300800 */
[----:B---3--:R1:W-:Y:S01]  /*68a50*/  @P3 STG.E desc[UR8][R22.64], R21 ;  /* 0x0000001516003986 */ /* 0x0083e2000c101908 */
[----:B------:R-:W-:Y:S01]  /*68a60*/  ISETP.LT.AND P3, PT, R0, UR4, !P0 ;  /* 0x0000000400007c0c */ /* 0x000fe2000c761270 */
[----:B------:R-:W3:Y:S01]  /*68a70*/  LDCU UR4, c[0x0][0x39c] ;  /* 0x00007380ff0477ac */ /* 0x000ee20008000800 */
[C---:B-1----:R-:W-:Y:S01]  /*68a80*/  LEA R22, P6, R20.reuse, R3, 0x2 ;  /* 0x0000000314167211 */ /* 0x042fe200078c10ff */
[----:B------:R-:W-:Y:S02]  /*68a90*/  IMAD R21, R29, 0x2, R20 ;  /* 0x000000021d157824 */ /* 0x000fe400078e0214 */
[----:B------:R-:W1:Y:S01]  /*68aa0*/  LDC R29, c[0x0][0x3b8] ;  /* 0x0000ee00ff1d7b82 */ /* 0x000e620000000800 */
[----:B------:R-:W-:Y:S01]  /*68ab0*/  LEA.HI.X.SX32 R23, R20, R2, 0x2, P6 ;  /* 0x0000000214177211 */ /* 0x000fe200030f16ff */
[----:B------:R-:W-:-:S02]  /*68ac0*/  IMAD R0, R27, 0x2, R21 ;  /* 0x000000021b007824 */ /* 0x000fc400078e0215 */
[----:B------:R-:W3:Y:S04]  /*68ad0*/  LDL.LU R27, [R1+0x7a8] ;  /* 0x0007a800011b7983 */ /* 0x000ee80000300800 */
[----:B--2---:R2:W-:Y:S04]  /*68ae0*/  @P4 STG.E desc[UR8][R22.64], R25 ;  /* 0x0000001916004986 */ /* 0x0045e8000c101908 */
[----:B--2---:R-:W2:Y:S01]  /*68af0*/  LDL.LU R23, [R1+0x7a0] ;  /* 0x0007a00001177983 */ /* 0x004ea20000300800 */
[----:B------:R-:W-:Y:S01]  /*68b00*/  LEA R20, P6, R21, R3, 0x2 ;  /* 0x0000000315147211 */ /* 0x000fe200078c10ff */
[----:B------:R-:W1:Y:S01]  /*68b10*/  LDC R25, c[0x0][0x3b8] ;  /* 0x0000ee00ff197b82 */ /* 0x000e620000000800 */
[----:B--2---:R-:W-:Y:S01]  /*68b20*/  ISETP.LT.AND P4, PT, R23, UR5, !P0 ;  /* 0x0000000517007c0c */ /* 0x004fe2000c781270 */
[----:B------:R-:W2:Y:S01]  /*68b30*/  LDCU UR5, c[0x0][0x39c] ;  /* 0x00007380ff0577ac */ /* 0x000ea20008000800 */
[----:B------:R-:W2:Y:S01]  /*68b40*/  LDL.LU R23, [R1+0x184] ;  /* 0x0001840001177983 */ /* 0x000ea20000300800 */
[----:B------:R-:W-:-:S02]  /*68b50*/  LEA.HI.X.SX32 R21, R21, R2, 0x2, P6 ;  /* 0x0000000215157211 */ /* 0x000fc400030f16ff */
[----:B------:R-:W-:Y:S01]  /*68b60*/  ISETP.LT.AND P2, PT, R24, UR6, !P0 ;  /* 0x0000000618007c0c */ /* 0x000fe2000c741270 */
[----:B------:R-:W1:Y:S01]  /*68b70*/  LDCU UR6, c[0x0][0x39c] ;  /* 0x00007380ff0677ac */ /* 0x000e620008000800 */
[----:B------:R-:W1:Y:S01]  /*68b80*/  LDC R24, c[0x0][0x3b8] ;  /* 0x0000ee00ff187b82 */ /* 0x000e620000000800 */
[----:B--2---:R2:W-:Y:S04]  /*68b90*/  @P5 STG.E desc[UR8][R20.64], R23 ;  /* 0x0000001714005986 */ /* 0x0045e8000c101908 */
[----:B--2---:R-:W2:Y:S01]  /*68ba0*/  LDL.LU R20, [R1+0x7a4] ;  /* 0x0007a40001147983 */ /* 0x004ea20000300800 */
[----:B-1----:R-:W-:-:S03]  /*68bb0*/  LEA R21, R25, R0, 0x1 ;  /* 0x0000000019157211 */ /* 0x002fc600078e08ff */
[----:B------:R-:W3:Y:S01]  /*68bc0*/  LDL.LU R25, [R1+0x18c] ;  /* 0x00018c0001197983 */ /* 0x000ee20000300800 */
[----:B------:R-:W-:-:S04]  /*68bd0*/  LEA R22, P6, R0, R3, 0x2 ;  /* 0x0000000300167211 */ /* 0x000fc800078c10ff */
[----:B------:R-:W-:Y:S01]  /*68be0*/  LEA.HI.X.SX32 R23, R0, R2, 0x2, P6 ;  /* 0x0000000200177211 */ /* 0x000fe200030f16ff */
[----:B------:R-:W-:-:S04]  /*68bf0*/  IMAD R0, R24, 0x2, R21 ;  /* 0x0000000218007824 */ /* 0x000fc800078e0215 */
[----:B----4-:R1:W-:Y:S01]  /*68c00*/  @P2 STG.E desc[UR8][R22.64], R26 ;  /* 0x0000001a16002986 */ /* 0x0103e2000c101908 */
[----:B------:R-:W-:-:S03]  /*68c10*/  IMAD R24, R29, 0x2, R0 ;  /* 0x000000021d187824 */ /* 0x000fc600078e0200 */
[----:B------:R-:W4:Y:S01]  /*68c20*/  LDL.LU R29, [R1+0x7b0] ;  /* 0x0007b000011d7983 */ /* 0x000f220000300800 */
[----:B--2---:R-:W-:Y:S01]  /*68c30*/  ISETP.LT.AND P5, PT, R20, UR6, !P0 ;  /* 0x0000000614007c0c */ /* 0x004fe2000c7a1270 */
[----:B-1----:R-:W1:Y:S01]  /*68c40*/  LDC R26, c[0x0][0x3b8] ;  /* 0x0000ee00ff1a7b82 */ /* 0x002e620000000800 */
[CC--:B------:R-:W-:Y:S01]  /*68c50*/  LEA R20, P6, R21.reuse, R3.reuse, 0x2 ;  /* 0x0000000315147211 */ /* 0x0c0fe200078c10ff */
[----:B------:R-:W4:Y:S03]  /*68c60*/  LDCU UR6, c[0x0][0x39c] ;  /* 0x00007380ff0677ac */ /* 0x000f260008000800 */
[----:B------:R-:W-:Y:S02]  /*68c70*/  LEA.HI.X.SX32 R21, R21, R2, 0x2, P6 ;  /* 0x0000000215157211 */ /* 0x000fe400030f16ff */
[----:B------:R-:W-:-:S04]  /*68c80*/  LEA R22, P6, R0, R3, 0x2 ;  /* 0x0000000300167211 */ /* 0x000fc800078c10ff */
[----:B------:R-:W-:Y:S02]  /*68c90*/  LEA.HI.X.SX32 R23, R0, R2, 0x2, P6 ;  /* 0x0000000200177211 */ /* 0x000fe400030f16ff */
[----:B------:R-:W2:Y:S04]  /*68ca0*/  LDL.LU R0, [R1+0x7ac] ;  /* 0x0007ac0001007983 */ /* 0x000ea80000300800 */
[----:B---3--:R3:W-:Y:S04]  /*68cb0*/  @P3 STG.E desc[UR8][R20.64], R25 ;  /* 0x0000001914003986 */ /* 0x0087e8000c101908 */
[----:B------:R4:W-:Y:S01]  /*68cc0*/  @P4 STG.E desc[UR8][R22.64], R4 ;  /* 0x0000000416004986 */ /* 0x0009e2000c101908 */
[----:B---3--:R-:W3:Y:S03]  /*68cd0*/  LDC R25, c[0x0][0x3b8] ;  /* 0x0000ee00ff197b82 */ /* 0x008ee60000000800 */
[----:B----4-:R-:W4:Y:S01]  /*68ce0*/  LDL.LU R22, [R1+0x7b4] ;  /* 0x0007b40001167983 */ /* 0x010f220000300800 */
[----:B------:R-:W-:Y:S01]  /*68cf0*/  ISETP.LT.AND P2, PT, R27, UR4, !P0 ;  /* 0x000000041b007c0c */ /* 0x000fe2000c741270 */
[----:B------:R-:W4:Y:S03]  /*68d00*/  LDCU UR4, c[0x0][0x39c] ;  /* 0x00007380ff0477ac */ /* 0x000f260008000800 */
[----:B------:R-:W1:Y:S01]  /*68d10*/  LDC R27, c[0x0][0x3b8] ;  /* 0x0000ee00ff1b7b82 */ /* 0x000e620000000800 */
[----:B------:R-:W-:-:S04]  /*68d20*/  LEA R20, P6, R24, R3, 0x2 ;  /* 0x0000000318147211 */ /* 0x000fc800078c10ff */
[----:B------:R-:W-:-:S03]  /*68d30*/  LEA.HI.X.SX32 R21, R24, R2, 0x2, P6 ;  /* 0x0000000218157211 */ /* 0x000fc600030f16ff */
[----:B------:R-:W1:Y:S02]  /*68d40*/  LDC R23, c[0x0][0x3b8] ;  /* 0x0000ee00ff177b82 */ /* 0x000e640000000800 */
[----:B------:R3:W-:Y:S02]  /*68d50*/  @P5 STG.E desc[UR8][R20.64], R5 ;  /* 0x0000000514005986 */ /* 0x0007e4000c101908 */
[----:B---3--:R-:W-:Y:S01]  /*68d60*/  IMAD R24, R25, 0x2, R24 ;  /* 0x0000000219187824 */ /* 0x008fe200078e0218 */
[----:B------:R-:W-:-:S03]  /*68d70*/  ISETP.LT.AND P4, PT, R29, UR6, !P0 ;  /* 0x000000061d007c0c */ /* 0x000fc6000c781270 */
[----:B------:R-:W3:Y:S01]  /*68d80*/  LDC R25, c[0x0][0x3b8] ;  /* 0x0000ee00ff197b82 */ /* 0x000ee20000000800 */
[----:B------:R-:W3:Y:S01]  /*68d90*/  LDL.LU R29, [R1+0x7c4] ;  /* 0x0007c400011d7983 */ /* 0x000ee20000300800 */
[----:B------:R-:W1:Y:S01]  /*68da0*/  LDCU UR6, c[0x0][0x39c] ;  /* 0x00007380ff0677ac */ /* 0x000e620008000800 */
[----:B------:R-:W-:-:S04]  /*68db0*/  LEA R4, P5, R24, R3, 0x2 ;  /* 0x0000000318047211 */ /* 0x000fc800078a10ff */
[----:B------:R-:W-:-:S05]  /*68dc0*/  LEA.HI.X.SX32 R5, R24, R2, 0x2, P5 ;  /* 0x0000000218057211 */ /* 0x000fca00028f16ff */
[----:B------:R1:W-:Y:S01]  /*68dd0*/  @P2 STG.E desc[UR8][R4.64], R6 ;  /* 0x0000000604002986 */ /* 0x0003e2000c101908 */
[----:B--2---:R-:W-:Y:S01]  /*68de0*/  ISETP.LT.AND P3, PT, R0, UR5, !P0 ;  /* 0x0000000500007c0c */ /* 0x004fe2000c761270 */
[----:B-1----:R-:W-:Y:S01]  /*68df0*/  IMAD R0, R26, 0x2, R24 ;  /* 0x000000021a007824 */ /* 0x002fe200078e0218 */
[----:B------:R-:W1:Y:S01]  /*68e00*/  LDCU UR5, c[0x0][0x39c] ;  /* 0x00007380ff0577ac */ /* 0x000e620008000800 */
[----:B------:R-:W1:Y:S01]  /*68e10*/  LDL.LU R24, [R1+0x7b8] ;  /* 0x0007b80001187983 */ /* 0x000e620000300800 */
[----:B------:R-:W2:Y:S02]  /*68e20*/  LDC R26, c[0x0][0x3b8] ;  /* 0x0000ee00ff1a7b82 */ /* 0x000ea40000000800 */
[----:B------:R-:W-:-:S04]  /*68e30*/  LEA R20, P5, R0, R3, 0x2 ;  /* 0x0000000300147211 */ /* 0x000fc800078a10ff */
[----:B------:R-:W-:Y:S02]  /*68e40*/  LEA.HI.X.SX32 R21, R0, R2, 0x2, P5 ;  /* 0x0000000200157211 */ /* 0x000fe400028f16ff */
[----:B----4-:R-:W-:Y:S01]  /*68e50*/  ISETP.LT.AND P6, PT, R22, UR4, !P0 ;  /* 0x0000000416007c0c */ /* 0x010fe2000c7c1270 */
[----:B------:R-:W-:Y:S01]  /*68e60*/  IMAD R22, R27, 0x2, R0 ;  /* 0x000000021b167824 */ /* 0x000fe200078e0200 */
[----:B------:R-:W4:Y:S01]  /*68e70*/  LDCU UR4, c[0x0][0x39c] ;  /* 0x00007380ff0477ac */ /* 0x000f220008000800 */
[----:B------:R-:W2:Y:S04]  /*68e80*/  LDL.LU R27, [R1+0x7c8] ;  /* 0x0007c800011b7983 */ /* 0x000ea80000300800 */
[----:B------:R-:W2:Y:S04]  /*68e90*/  LDL.LU R0, [R1+0x7c0] ;  /* 0x0007c00001007983 */ /* 0x000ea80000300800 */
[----:B------:R-:W4:Y:S01]  /*68ea0*/  LDL.LU R6, [R1+0x7bc] ;  /* 0x0007bc0001067983 */ /* 0x000f220000300800 */
[----:B------:R-:W-:-:S04]  /*68eb0*/  LEA R4, P5, R22, R3, 0x2 ;  /* 0x0000000316047211 */ /* 0x000fc800078a10ff */
[----:B------:R-:W-:Y:S01]  /*68ec0*/  LEA.HI.X.SX32 R5, R22, R2, 0x2, P5 ;  /* 0x0000000216057211 */ /* 0x000fe200028f16ff */
[----:B------:R-:W-:Y:S01]  /*68ed0*/  IMAD R22, R23, 0x2, R22 ;  /* 0x0000000217167824 */ /* 0x000fe200078e0216 */
[----:B------:R3:W-:Y:S04]  /*68ee0*/  @P3 STG.E desc[UR8][R20.64], R7 ;  /* 0x0000000714003986 */ /* 0x0007e8000c101908 */
[----:B------:R3:W-:Y:S04]  /*68ef0*/  @P4 STG.E desc[UR8][R4.64], R8 ;  /* 0x0000000804004986 */ /* 0x0007e8000c101908 */
[----:B------:R-:W4:Y:S01]  /*68f00*/  LDL.LU R23, [R1+0x7d0] ;  /* 0x0007d00001177983 */ /* 0x000f220000300800 */
[----:B---3--:R-:W-:Y:S01]  /*68f10*/  IMAD R7, R25, 0x2, R22 ;  /* 0x0000000219077824 */ /* 0x008fe200078e0216 */
[----:B------:R-:W3:Y:S02]  /*68f20*/  LDC R20, c[0x0][0x3b8] ;  /* 0x0000ee00ff147b82 */ /* 0x000ee40000000800 */
[----:B------:R-:W3:Y:S01]  /*68f30*/  LDL.LU R25, [R1+0x7cc] ;  /* 0x0007cc0001197983 */ /* 0x000ee20000300800 */
[----:B------:R-:W-:-:S04]  /*68f40*/  LEA R4, P4, R22, R3, 0x2 ;  /* 0x0000000316047211 */ /* 0x000fc800078810ff */
[----:B------:R-:W-:Y:S01]  /*68f50*/  LEA.HI.X.SX32 R5, R22, R2, 0x2, P4 ;  /* 0x0000000216057211 */ /* 0x000fe200020f16ff */
[----:B------:R-:W1:Y:S08]  /*68f60*/  LDC R21, c[0x0][0x3b8] ;  /* 0x0000ee00ff157b82 */ /* 0x000e700000000800 */
[----:B------:R-:W1:Y:S01]  /*68f70*/  LDC R22, c[0x0][0x3b8] ;  /* 0x0000ee00ff167b82 */ /* 0x000e620000000800 */
[----:B--2---:R-:W-:-:S02]  /*68f80*/  ISETP.LT.AND P5, PT, R0, UR7, !P0 ;  /* 0x0000000700007c0c */ /* 0x004fc4000c7a1270 */
[----:B----4-:R-:W-:Y:S01]  /*68f90*/  ISETP.LT.AND P3, PT, R6, UR6, !P0 ;  /* 0x0000000606007c0c */ /* 0x010fe2000c761270 */
[----:B------:R-:W-:Y:S01]  /*68fa0*/  IMAD R0, R26, 0x2, R7 ;  /* 0x000000021a007824 */ /* 0x000fe200078e0207 */
[CC--:B------:R-:W-:Y:S02]  /*68fb0*/  LEA R6, P4, R7.reuse, R3.reuse, 0x2 ;  /* 0x0000000307067211 */ /* 0x0c0fe400078810ff */
[----:B-1----:R-:W-:Y:S01]  /*68fc0*/  ISETP.LT.AND P2, PT, R24, UR5, !P0 ;  /* 0x0000000518007c0c */ /* 0x002fe2000c741270 */
[----:B------:R-:W1:Y:S01]  /*68fd0*/  LDCU UR5, c[0x0][0x39c] ;  /* 0x00007380ff0577ac */ /* 0x000e620008000800 */
[-C--:B------:R-:W-:Y:S01]  /*68fe0*/  LEA.HI.X.SX32 R7, R7, R2.reuse, 0x2, P4 ;  /* 0x0000000207077211 */ /* 0x080fe200020f16ff */
[----:B------:R-:W2:Y:S01]  /*68ff0*/  LDC R24, c[0x0][0x3b8] ;  /* 0x0000ee00ff187b82 */ /* 0x000ea20000000800 */
[----:B------:R-:W-:Y:S01]  /*69000*/  ISETP.LT.AND P4, PT, R29, UR4, !P0 ;  /* 0x000000041d007c0c */ /* 0x000fe2000c781270 */
[----:B------:R4:W-:Y:S01]  /*69010*/  @P6 STG.E desc[UR8][R4.64], R9 ;  /* 0x0000000904006986 */ /* 0x0009e2000c101908 */
[----:B------:R-:W2:Y:S03]  /*69020*/  LDCU UR6, c[0x0][0x39c] ;  /* 0x00007380ff0677ac */ /* 0x000ea60008000800 */
[----:B------:R-:W3:Y:S01]  /*69030*/  LDL.LU R29, [R1+0x7d4] ;  /* 0x0007d400011d7983 */ /* 0x000ee20000300800 */
[----:B------:R-:W2:Y:S03]  /*69040*/  LDCU UR4, c[0x0][0x39c] ;  /* 0x00007380ff0477ac */ /* 0x000ea60008000800 */
[----:B------:R2:W-:Y:S01]  /*69050*/  @P2 STG.E desc[UR8][R6.64], R10 ;  /* 0x0000000a06002986 */ /* 0x0005e2000c101908 */
[----:B------:R-:W2:Y:S01]  /*69060*/  LDCU UR7, c[0x0][0x39c] ;  /* 0x00007380ff0777ac */ /* 0x000ea20008000800 */
[C---:B----4-:R-:W-:Y:S01]  /*69070*/  LEA R4, P6, R0.reuse, R3, 0x2 ;  /* 0x0000000300047211 */ /* 0x050fe200078c10ff */
[----:B------:R-:W4:Y:S01]  /*69080*/  LDC R9, c[0x0][0x3b8] ;  /* 0x0000ee00ff097b82 */ /* 0x000f220000000800 */
[----:B-1----:R-:W-:Y:S01]  /*69090*/  ISETP.LT.AND P2, PT, R27, UR5, !P0 ;  /* 0x000000051b007c0c */ /* 0x002fe2000c741270 */
[----:B------:R-:W1:Y:S01]  /*690a0*/  LDCU UR5, c[0x0][0x39c] ;  /* 0x00007380ff0577ac */ /* 0x000e620008000800 */
[----:B------:R-:W-:Y:S01]  /*690b0*/  LEA.HI.X.SX32 R5, R0, R2, 0x2, P6 ;  /* 0x0000000200057211 */ /* 0x000fe200030f16ff */
[----:B------:R-:W4:Y:S01]  /*690c0*/  LDL.LU R27, [R1+0x7d8] ;  /* 0x0007d800011b7983 */ /* 0x000f220000300800 */
[----:B--2---:R-:W-:-:S03]  /*690d0*/  IMAD R8, R24, 0x2, R0 ;  /* 0x0000000218087824 */ /* 0x004fc600078e0200 */
[----:B------:R2:W-:Y:S02]  /*690e0*/  @P3 STG.E desc[UR8][R4.64], R11 ;  /* 0x0000000b04003986 */ /* 0x0005e4000c101908 */
[CC--:B------:R-:W-:Y:S02]  /*690f0*/  LEA R6, P6, R8.reuse, R3.reuse, 0x2 ;  /* 0x0000000308067211 */ /* 0x0c0fe400078c10ff */
[----:B------:R-:W4:Y:S02]  /*69100*/  LDL.LU R26, [R1+0x7dc] ;  /* 0x0007dc00011a7983 */ /* 0x000f240000300800 */
[----:B------:R-:W-:Y:S02]  /*69110*/  LEA.HI.X.SX32 R7, R8, R2, 0x2, P6 ;  /* 0x0000000208077211 */ /* 0x000fe400030f16ff */
[----:B---3--:R-:W-:Y:S02]  /*69120*/  LEA R8, R20, R8, 0x1 ;  /* 0x0000000814087211 */ /* 0x008fe400078e08ff */
[----:B------:R-:W-:Y:S01]  /*69130*/  ISETP.LT.AND P3, PT, R25, UR6, !P0 ;  /* 0x0000000619007c0c */ /* 0x000fe2000c761270 */
[----:B------:R3:W-:Y:S01]  /*69140*/  @P5 STG.E desc[UR8][R6.64], R12 ;  /* 0x0000000c06005986 */ /* 0x0007e2000c101908 */
[-C--:B--2---:R-:W-:Y:S01]  /*69150*/  LEA R4, P5, R8, R3.reuse, 0x2 ;  /* 0x0000000308047211 */ /* 0x084fe200078a10ff */
[----:B------:R-:W-:Y:S01]  /*69160*/  IMAD R0, R22, 0x2, R8 ;  /* 0x0000000216007824 */ /* 0x000fe200078e0208 */
[----:B------:R-:W2:Y:S01]  /*69170*/  LDC R11, c[0x0][0x3b8] ;  /* 0x0000ee00ff0b7b82 */ /* 0x000ea20000000800 */
[----:B------:R-:W4:Y:S01]  /*69180*/  LDL.LU R25, [R1+0x7e0] ;  /* 0x0007e00001197983 */ /* 0x000f220000300800 */
[----:B------:R-:W-:Y:S01]  /*69190*/  LEA.HI.X.SX32 R5, R8, R2, 0x2, P5 ;  /* 0x0000000208057211 */ /* 0x000fe200028f16ff */
[----:B------:R-:W1:Y:S05]  /*691a0*/  LDCU UR6, c[0x0][0x39c] ;  /* 0x00007380ff0677ac */ /* 0x000e6a0008000800 */
[----:B------:R-:W1:Y:S01]  /*691b0*/  LDC R20, c[0x0][0x3b8] ;  /* 0x0000ee00ff147b82 */ /* 0x000e620000000800 */
[----:B---3--:R-:W-:-:S04]  /*691c0*/  LEA R6, P5, R0, R3, 0x2 ;  /* 0x0000000300067211 */ /* 0x008fc800078a10ff */
[-C--:B------:R-:W-:Y:S02]  /*691d0*/  LEA.HI.X.SX32 R7, R0, R2.reuse, 0x2, P5 ;  /* 0x0000000200077211 */ /* 0x080fe400028f16ff */
[----:B------:R-:W-:Y:S01]  /*691e0*/  ISETP.LT.AND P6, PT, R23, UR4, !P0 ;  /* 0x0000000417007c0c */ /* 0x000fe2000c7c1270 */
[----:B------:R-:W-:Y:S01]  /*691f0*/  IMAD R8, R21, 0x2, R0 ;  /* 0x0000000215087824 */ /* 0x000fe200078e0200 */
[----:B------:R3:W-:Y:S01]  /*69200*/  @P4 STG.E desc[UR8][R4.64], R13 ;  /* 0x0000000d04004986 */ /* 0x0007e2000c101908 */
[----:B------:R-:W1:Y:S01]  /*69210*/  LDC R12, c[0x0][0x3b8] ;  /* 0x0000ee00ff0c7b82 */ /* 0x000e620000000800 */
[----:B------:R-:W1:Y:S07]  /*69220*/  LDCU UR4, c[0x0][0x39c] ;  /* 0x00007380ff0477ac */ /* 0x000e6e0008000800 */
[----:B------:R-:W1:Y:S02]  /*69230*/  LDC R22, c[0x0][0x3b8] ;  /* 0x0000ee00ff167b82 */ /* 0x000e640000000800 */
[----:B-1----:R-:W-:Y:S01]  /*69240*/  ISETP.LT.AND P5, PT, R29, UR5, !P0 ;  /* 0x000000051d007c0c */ /* 0x002fe2000c7a1270 */
[----:B----4-:R-:W-:Y:S01]  /*69250*/  IMAD R0, R9, 0x2, R8 ;  /* 0x0000000209007824 */ /* 0x010fe200078e0208 */
[----:B------:R-:W4:Y:S01]  /*69260*/  LDL.LU R29, [R1+0x7e4] ;  /* 0x0007e400011d7983 */ /* 0x000f220000300800 */
[C---:B---3--:R-:W-:Y:S01]  /*69270*/  LEA R4, P4, R8.reuse, R3, 0x2 ;  /* 0x0000000308047211 */ /* 0x048fe200078810ff */
[----:B------:R-:W4:Y:S02]  /*69280*/  LDCU UR5, c[0x0][0x39c] ;  /* 0x00007380ff0577ac */ /* 0x000f240008000800 */
[----:B------:R-:W1:Y:S01]  /*69290*/  LDC R13, c[0x0][0x3b8] ;  /* 0x0000ee00ff0d7b82 */ /* 0x000e620000000800 */
[----:B------:R-:W-:Y:S01]  /*692a0*/  @P2 STG.E desc[UR8][R6.64], R14 ;  /* 0x0000000e06002986 */ /* 0x000fe2000c101908 */
[----:B------:R-:W-:Y:S01]  /*692b0*/  LEA.HI.X.SX32 R5, R8, R2, 0x2, P4 ;  /* 0x0000000208057211 */ /* 0x000fe200020f16ff */
[----:B--2---:R-:W-:-:S02]  /*692c0*/  IMAD R11, R11, 0x2, R0 ;  /* 0x000000020b0b7824 */ /* 0x004fc400078e0200 */
[----:B------:R-:W2:Y:S03]  /*692d0*/  LDL.LU R23, [R1+0x7e8] ;  /* 0x0007e80001177983 */ /* 0x000ea60000300800 */
[----:B------:R-:W3:Y:S01]  /*692e0*/  LDC R21, c[0x0][0x3b8] ;  /* 0x0000ee00ff157b82 */ /* 0x000ee20000000800 */
[----:B------:R1:W-:Y:S01]  /*692f0*/  @P3 STG.E desc[UR8][R4.64], R15 ;  /* 0x0000000f04003986 */ /* 0x0003e2000c101908 */
[C---:B------:R-:W-:Y:S02]  /*69300*/  LEA R8, P3, R0.reuse, R3, 0x2 ;  /* 0x0000000300087211 */ /* 0x040fe400078610ff */
[----:B------:R-:W-:Y:S01]  /*69310*/  ISETP.LT.AND P4, PT, R27, UR6, !P0 ;  /* 0x000000061b007c0c */ /* 0x000fe2000c781270 */
[----:B------:R-:W2:Y:S01]  /*69320*/  LDS.128 R4, [R28] ;  /* 0x000000001c047984 */ /* 0x000ea20000000c00 */
[----:B------:R-:W-:Y:S01]  /*69330*/  LEA.HI.X.SX32 R9, R0, R2, 0x2, P3 ;  /* 0x0000000200097211 */ /* 0x000fe200018f16ff */
[----:B------:R-:W-:-:S02]  /*69340*/  IMAD R0, R20, 0x2, R11 ;  /* 0x0000000214007824 */ /* 0x000fc400078e020b */
[----:B------:R-:W2:Y:S01]  /*69350*/  LDL.LU R27, [R1+0x7ec] ;  /* 0x0007ec00011b7983 */ /* 0x000ea20000300800 */
[----:B------:R-:W-:Y:S01]  /*69360*/  ISETP.LT.AND P2, PT, R26, UR7, !P0 ;  /* 0x000000071a007c0c */ /* 0x000fe2000c741270 */
[----:B------:R-:W2:Y:S02]  /*69370*/  LDC R20, c[0x0][0x3b8] ;  /* 0x0000ee00ff147b82 */ /* 0x000ea40000000800 */
[----:B------:R3:W-:Y:S01]  /*69380*/  @P6 STG.E desc[UR8][R8.64], R16 ;  /* 0x0000001008006986 */ /* 0x0007e2000c101908 */
[----:B------:R-:W-:-:S05]  /*69390*/  LEA R10, P3, R11, R3, 0x2 ;  /* 0x000000030b0a7211 */ /* 0x000fca00078610ff */
[----:B-1----:R-:W1:Y:S01]  /*693a0*/  LDC R15, c[0x0][0x3b8] ;  /* 0x0000ee00ff0f7b82 */ /* 0x002e620000000800 */
[----:B------:R-:W2:Y:S01]  /*693b0*/  LDL.LU R26, [R1+0x7f0] ;  /* 0x0007f000011a7983 */ /* 0x000ea20000300800 */
[----:B------:R-:W-:Y:S01]  /*693c0*/  IMAD R12, R12, 0x2, R0 ;  /* 0x000000020c0c7824 */ /* 0x000fe200078e0200 */
[----:B------:R-:W2:Y:S01]  /*693d0*/  LDCU UR6, c[0x0][0x39c] ;  /* 0x00007380ff0677ac */ /* 0x000ea20008000800 */
[C---:B---3--:R-:W-:Y:S01]  /*693e0*/  LEA R8, P6, R0.reuse, R3, 0x2 ;  /* 0x0000000300087211 */ /* 0x048fe200078c10ff */
[----:B------:R-:W3:Y:S03]  /*693f0*/  LDCU UR7, c[0x0][0x39c] ;  /* 0x00007380ff0777ac */ /* 0x000ee60008000800 */
[----:B------:R-:W1:Y:S01]  /*69400*/  LDC R16, c[0x0][0x3b8] ;  /* 0x0000ee00ff107b82 */ /* 0x000e620000000800 */
[-C--:B------:R-:W-:Y:S02]  /*69410*/  LEA.HI.X.SX32 R9, R0, R2.reuse, 0x2, P6 ;  /* 0x0000000200097211 */ /* 0x080fe400030f16ff */
[----:B----4-:R-:W-:Y:S01]  /*69420*/  ISETP.LT.AND P6, PT, R29, UR5, !P0 ;  /* 0x000000051d007c0c */ /* 0x010fe2000c7c1270 */
[----:B------:R-:W4:Y:S01]  /*69430*/  LDCU UR5, c[0x0][0x39c] ;  /* 0x00007380ff0577ac */ /* 0x000f220008000800 */
[----:B------:R-:W4:Y:S01]  /*69440*/  LDL.LU R29, [R1+0x7fc] ;  /* 0x0007fc00011d7983 */ /* 0x000f220000300800 */
[----:B------:R-:W-:-:S05]  /*69450*/  LEA.HI.X.SX32 R11, R11, R2, 0x2, P3 ;  /* 0x000000020b0b7211 */ /* 0x000fca00018f16ff */
[----:B------:R1:W-:Y:S01]  /*69460*/  @P5 STG.E desc[UR8][R10.64], R17 ;  /* 0x000000110a005986 */ /* 0x0003e2000c101908 */
[----:B------:R-:W-:Y:S01]  /*69470*/  ISETP.LT.AND P3, PT, R25, UR4, !P0 ;  /* 0x0000000419007c0c */ /* 0x000fe2000c761270 */
[----:B------:R-:W2:Y:S02]  /*69480*/  LDCU UR4, c[0x0][0x39c] ;  /* 0x00007380ff0477ac */ /* 0x000ea40008000800 */
[----:B------:R2:W-:Y:S04]  /*69490*/  @P4 STG.E desc[UR8][R8.64], R18 ;  /* 0x0000001208004986 */ /* 0x0005e8000c101908 */
[----:B------:R-:W4:Y:S01]  /*694a0*/  LDL.LU R25, [R1+0x800] ;  /* 0x0008000001197983 */ /* 0x000f220000300800 */
[C---:B-1----:R-:W-:Y:S01]  /*694b0*/  LEA R10, P5, R12.reuse, R3, 0x2 ;  /* 0x000000030c0a7211 */ /* 0x042fe200078a10ff */
[----:B------:R-:W1:Y:S03]  /*694c0*/  LDC R17, c[0x0][0x3b8] ;  /* 0x0000ee00ff117b82 */ /* 0x000e660000000800 */
[----:B------:R-:W-:Y:S01]  /*694d0*/  LEA.HI.X.SX32 R11, R12, R2, 0x2, P5 ;  /* 0x000000020c0b7211 */ /* 0x000fe200028f16ff */
[----:B------:R-:W-:-:S04]  /*694e0*/  IMAD R12, R13, 0x2, R12 ;  /* 0x000000020d0c7824 */ /* 0x000fc800078e020c */
[----:B------:R2:W-:Y:S01]  /*694f0*/  @P2 STG.E desc[UR8][R10.64], R19 ;  /* 0x000000130a002986 */ /* 0x0005e2000c101908 */
[CC--:B------:R-:W-:Y:S01]  /*69500*/  LEA R14, P2, R12.reuse, R3.reuse, 0x2 ;  /* 0x000000030c0e7211 */ /* 0x0c0fe200078410ff */
[----:B------:R-:W-:Y:S01]  /*69510*/  IMAD R13, R15, 0x2, R12 ;  /* 0x000000020f0d7824 */ /* 0x000fe200078e020c */
[----:B--2---:R-:W-:Y:S01]  /*69520*/  ISETP.LT.AND P5, PT, R23, UR6, !P0 ;  /* 0x0000000617007c0c */ /* 0x004fe2000c7a1270 */
[----:B------:R-:W2:Y:S01]  /*69530*/  LDS.128 R8, [R28+0x2000] ;  /* 0x002000001c087984 */ /* 0x000ea20000000c00 */
[-C--:B------:R-:W-:Y:S01]  /*69540*/  LEA.HI.X.SX32 R15, R12, R2.reuse, 0x2, P2 ;  /* 0x000000020c0f7211 */ /* 0x080fe200010f16ff */
[----:B------:R-:W-:Y:S01]  /*69550*/  IMAD R0, R20, 0x2, R13 ;  /* 0x0000000214007824 */ /* 0x000fe200078e020d */
[-C--:B------:R-:W-:Y:S01]  /*69560*/  LEA R12, P2, R13, R3.reuse, 0x2 ;  /* 0x000000030d0c7211 */ /* 0x080fe200078410ff */
[----:B------:R-:W2:Y:S01]  /*69570*/  LDL.LU R23, [R1+0x804] ;  /* 0x0008040001177983 */ /* 0x000ea20000300800 */
[----:B---3--:R-:W-:Y:S01]  /*69580*/  ISETP.LT.AND P4, PT, R27, UR7, !P0 ;  /* 0x000000071b007c0c */ /* 0x008fe2000c781270 */
[----:B------:R-:W3:Y:S01]  /*69590*/  LDC R18, c[0x0][0x3b8] ;  /* 0x0000ee00ff127b82 */ /* 0x000ee20000000800 */
[----:B------:R-:W-:Y:S01]  /*695a0*/  LEA.HI.X.SX32 R13, R13, R2, 0x2, P2 ;  /* 0x000000020d0d7211 */ /* 0x000fe200010f16ff */
[----:B------:R1:W-:Y:S01]  /*695b0*/  @P3 STG.E desc[UR8][R14.64], R4 ;  /* 0x000000040e003986 */ /* 0x0003e2000c101908 */
[----:B------:R-:W-:Y:S01]  /*695c0*/  ISETP.LT.AND P3, PT, R26, UR4, !P0 ;  /* 0x000000041a007c0c */ /* 0x000fe2000c761270 */
[----:B------:R-:W3:Y:S02]  /*695d0*/  LDCU UR6, c[0x0][0x39c] ;  /* 0x00007380ff0677ac */ /* 0x000ee40008000800 */
[----:B------:R1:W-:Y:S01]  /*695e0*/  @P6 STG.E desc[UR8][R12.64], R5 ;  /* 0x000000050c006986 */ /* 0x0003e2000c101908 */
[----:B------:R-:W2:Y:S01]  /*695f0*/  LDCU UR4, c[0x0][0x39c] ;  /* 0x00007380ff0477ac */ /* 0x000ea20008000800 */
[----:B------:R-:W2:Y:S02]  /*69600*/  LDC R19, c[0x0][0x3b8] ;  /* 0x0000ee00ff137b82 */ /* 0x000ea40000000800 */
[----:B------:R-:W2:Y:S01]  /*69610*/  LDL.LU R27, [R1+0x808] ;  /* 0x00080800011b7983 */ /* 0x000ea20000300800 */
[----:B------:R-:W2:Y:S01]  /*69620*/  LDCU UR7, c[0x0][0x39c] ;  /* 0x00007380ff0777ac */ /* 0x000ea20008000800 */
[----:B-1----:R-:W-:-:S02]  /*69630*/  LEA R4, P2, R0, R3, 0x2 ;  /* 0x0000000300047211 */ /* 0x002fc400078410ff */
[----:B------:R-:W2:Y:S02]  /*69640*/  LDL.LU R26, [R1+0x80c] ;  /* 0x00080c00011a7983 */ /* 0x000ea40000300800 */
[----:B------:R-:W1:Y:S01]  /*69650*/  LDC R20, c[0x0][0x3b8] ;  /* 0x0000ee00ff147b82 */ /* 0x000e620000000800 */
[----:B------:R-:W-:Y:S02]  /*69660*/  LEA.HI.X.SX32 R5, R0, R2, 0x2, P2 ;  /* 0x0000000200057211 */ /* 0x000fe400010f16ff */
[----:B----4-:R-:W-:Y:S01]  /*69670*/  ISETP.LT.AND P2, PT, R29, UR5, !P0 ;  /* 0x000000051d007c0c */ /* 0x010fe2000c741270 */
[----:B------:R-:W4:Y:S01]  /*69680*/  LDCU UR5, c[0x0][0x39c] ;  /* 0x00007380ff0577ac */ /* 0x000f220008000800 */
[----:B------:R-:W4:Y:S01]  /*69690*/  LDL.LU R29, [R1+0x810] ;  /* 0x00081000011d7983 */ /* 0x000f220000300800 */
[----:B------:R-:W-:Y:S02]  /*696a0*/  LEA R14, R17, R0, 0x1 ;  /* 0x00000000110e7211 */ /* 0x000fe400078e08ff */
[----:B------:R-:W1:Y:S02]  /*696b0*/  LDC R17, c[0x0][0x3b8] ;  /* 0x0000ee00ff117b82 */ /* 0x000e640000000800 */
[----:B------:R-:W-:-:S04]  /*696c0*/  LEA R12, P6, R14, R3, 0x2 ;  /* 0x000000030e0c7211 */ /* 0x000fc800078c10ff */
[----:B------:R-:W-:Y:S01]  /*696d0*/  LEA.HI.X.SX32 R13, R14, R2, 0x2, P6 ;  /* 0x000000020e0d7211 */ /* 0x000fe200030f16ff */
[----:B------:R-:W-:Y:S01]  /*696e0*/  IMAD R14, R16, 0x2, R14 ;  /* 0x00000002100e7824 */ /* 0x000fe200078e020e */
[----:B------:R-:W-:Y:S01]  /*696f0*/  @P5 STG.E desc[UR8][R4.64], R6 ;  /* 0x0000000604005986 */ /* 0x000fe2000c101908 */
[----:B------:R-:W2:Y:S02]  /*69700*/  LDC R16, c[0x0][0x3b8] ;  /* 0x0000ee00ff107b82 */ /* 0x000ea40000000800 */
[----:B---3--:R-:W-:Y:S01]  /*69710*/  IMAD R15, R18, 0x2, R14 ;  /* 0x00000002120f7824 */ /* 0x008fe200078e020e */
[----:B------:R3:W-:Y:S01]  /*69720*/  @P4 STG.E desc[UR8][R12.64], R7 ;  /* 0x000000070c004986 */ /* 0x0007e2000c101908 */
[----:B------:R-:W-:Y:S01]  /*69730*/  ISETP.LT.AND P5, PT, R25, UR6, !P0 ;  /* 0x0000000619007c0c */ /* 0x000fe2000c7a1270 */
[----:B------:R-:W1:Y:S02]  /*69740*/  LDCU UR6, c[0x0][0x39c] ;  /* 0x00007380ff0677ac */ /* 0x000e640008000800 */
[----:B------:R-:W4:Y:S01]  /*69750*/  LDL.LU R25, [R1+0x814] ;  /* 0x0008140001197983 */ /* 0x000f220000300800 */
[----:B------:R-:W4:Y:S03]  /*69760*/  LDC R18, c[0x0][0x3b8] ;  /* 0x0000ee00ff127b82 */ /* 0x000f260000000800 */
[----:B------:R-:W2:Y:S01]  /*69770*/  LDS.128 R4, [R28+0x4000] ;  /* 0x004000001c047984 */ /* 0x000ea20000000c00 */
[----:B---3--:R-:W-:Y:S01]  /*69780*/  LEA R12, P4, R14, R3, 0x2 ;  /* 0x000000030e0c7211 */ /* 0x008fe200078810ff */
[----:B-1----:R-:W-:-:S03]  /*69790*/  IMAD R0, R17, 0x2, R15 ;  /* 0x0000000211007824 */ /* 0x002fc600078e020f */
[----:B------:R-:W1:Y:S01]  /*697a0*/  LDC R17, c[0x0][0x3b8] ;  /* 0x0000ee00ff117b82 */ /* 0x000e620000000800 */
[----:B------:R-:W-:Y:S02]  /*697b0*/  LEA.HI.X.SX32 R13, R14, R2, 0x2, P4 ;  /* 0x000000020e0d7211 */ /* 0x000fe400020f16ff */
[----:B------:R-:W-:-:S03]  /*697c0*/  LEA R14, P4, R15, R3, 0x2 ;  /* 0x000000030f0e7211 */ /* 0x000fc600078810ff */
[----:B--2---:R2:W-:Y:S01]  /*697d0*/  @P3 STG.E desc[UR8][R12.64], R8 ;  /* 0x000000080c003986 */ /* 0x0045e2000c101908 */
[----:B------:R-:W-:Y:S02]  /*697e0*/  LEA.HI.X.SX32 R15, R15, R2, 0x2, P4 ;  /* 0x000000020f0f7211 */ /* 0x000fe400020f16ff */
[----:B------:R-:W-:Y:S01]  /*697f0*/  ISETP.LT.AND P6, PT, R23, UR4, !P0 ;  /* 0x0000000417007c0c */ /* 0x000fe2000c7c1270 */
[----:B------:R-:W3:Y:S02]  /*69800*/  LDCU UR4, c[0x0][0x39c] ;  /* 0x00007380ff0477ac */ /* 0x000ee40008000800 */
[----:B------:R4:W-:Y:S02]  /*69810*/  @P2 STG.E desc[UR8][R14.64], R9 ;  /* 0x000000090e002986 */ /* 0x0009e4000c101908 */
[----:B----4-:R-:W-:Y:S01]  /*69820*/  ISETP.LT.AND P4, PT, R27, UR5, !P0 ;  /* 0x000000051b007c0c */ /* 0x010fe2000c781270 */
[----:B------:R-:W4:Y:S01]  /*69830*/  LDCU UR5, c[0x0][0x39c] ;  /* 0x00007380ff0577ac */ /* 0x000f220008000800 */
[----:B------:R-:W4:Y:S01]  /*69840*/  LDL.LU R27, [R1+0x818] ;  /* 0x00081800011b7983 */ /* 0x000f220000300800 */
[----:B--2---:R-:W-:-:S03]  /*69850*/  LEA R8, P3, R0, R3, 0x2 ;  /* 0x0000000300087211 */ /* 0x004fc600078610ff */
[----:B------:R-:W2:Y:S01]  /*69860*/  LDL.LU R23, [R1+0x81c] ;  /* 0x00081c0001177983 */ /* 0x000ea20000300800 */
[----:B------:R-:W-:-:S03]  /*69870*/  LEA.HI.X.SX32 R9, R0, R2, 0x2, P3 ;  /* 0x0000000200097211 */ /* 0x000fc600018f16ff */
[----:B------:R-:W1:Y:S01]  /*69880*/  LDS.128 R12, [R28+0x6000] ;  /* 0x006000001c0c7984 */ /* 0x000e620000000c00 */
[----:B------:R-:W-:Y:S01]  /*69890*/  ISETP.LT.AND P3, PT, R29, UR7, !P0 ;  /* 0x000000071d007c0c */ /* 0x000fe2000c761270 */
[----:B------:R-:W-:Y:S02]  /*698a0*/  IMAD R0, R16, 0x2, R0 ;  /* 0x0000000210007824 */ /* 0x000fe400078e0200 */
[----:B------:R-:W2:Y:S01]  /*698b0*/  LDL.LU R29, [R1+0x820] ;  /* 0x00082000011d7983 */ /* 0x000ea20000300800 */
[----:B------:R-:W2:Y:S03]  /*698c0*/  LDCU UR7, c[0x0][0x39c] ;  /* 0x00007380ff0777ac */ /* 0x000ea60008000800 */
[----:B------:R1:W-:Y:S01]  /*698d0*/  @P5 STG.E desc[UR8][R8.64], R10 ;  /* 0x0000000a08005986 */ /* 0x0003e2000c101908 */
[----:B------:R-:W-:Y:S01]  /*698e0*/  IMAD R16, R19, 0x2, R0 ;  /* 0x0000000213107824 */ /* 0x000fe200078e0200 */
[----:B------:R-:W-:Y:S01]  /*698f0*/  ISETP.LT.AND P2, PT, R26, UR6, !P0 ;  /* 0x000000061a007c0c */ /* 0x000fe2000c741270 */
[----:B------:R-:W2:Y:S01]  /*69900*/  LDCU UR6, c[0x0][0x39c] ;  /* 0x00007380ff0677ac */ /* 0x000ea20008000800 */
[----:B------:R-:W3:Y:S01]  /*69910*/  LDL.LU R26, [R1+0x824] ;  /* 0x00082400011a7983 */ /* 0x000ee20000300800 */
[----:B------:R-:W2:Y:S01]  /*69920*/  LDC R19, c[0x0][0x3b8] ;  /* 0x0000ee00ff137b82 */ /* 0x000ea20000000800 */
[----:B-1----:R-:W-:-:S04]  /*69930*/  LEA R8, P5, R0, R3, 0x2 ;  /* 0x0000000300087211 */ /* 0x002fc800078a10ff */
[-C--:B------:R-:W-:Y:S01]  /*69940*/  LEA.HI.X.SX32 R9, R0, R2.reuse, 0x2, P5 ;  /* 0x0000000200097211 */ /* 0x080fe200028f16ff */
[----:B------:R-:W-:Y:S01]  /*69950*/  IMAD R0, R21, 0x2, R16 ;  /* 0x0000000215007824 */ /* 0x000fe200078e0210 */
[CC--:B------:R-:W-:Y:S01]  /*69960*/  LEA R10, P5, R16.reuse, R3.reuse, 0x2 ;  /* 0x00000003100a7211 */ /* 0x0c0fe200078a10ff */
[----:B------:R-:W1:Y:S02]  /*69970*/  LDC R21, c[0x0][0x3b8] ;  /* 0x0000ee00ff157b82 */ /* 0x000e640000000800 */
[----:B------:R4:W-:Y:S02]  /*69980*/  @P6 STG.E desc[UR8][R8.64], R11 ;  /* 0x0000000b08006986 */ /* 0x0009e4000c101908 */
[-C--:B----4-:R-:W-:Y:S01]  /*69990*/  LEA.HI.X.SX32 R11, R16, R2.reuse, 0x2, P5 ;  /* 0x00000002100b7211 */ /* 0x090fe200028f16ff */
[----:B------:R-:W-:Y:S01]  /*699a0*/  IMAD R16, R18, 0x2, R0 ;  /* 0x0000000212107824 */ /* 0x000fe200078e0200 */
[C---:B------:R-:W-:Y:S02]  /*699b0*/  LEA R8, P5, R0.reuse, R3, 0x2 ;  /* 0x0000000300087211 */ /* 0x040fe400078a10ff */
[----:B------:R-:W4:Y:S01]  /*699c0*/  LDC R18, c[0x0][0x3b8] ;  /* 0x0000ee00ff127b82 */ /* 0x000f220000000800 */
[----:B------:R1:W-:Y:S01]  /*699d0*/  @P4 STG.E desc[UR8][R10.64], R4 ;  /* 0x000000040a004986 */ /* 0x0003e2000c101908 */
[----:B------:R-:W-:-:S02]  /*699e0*/  LEA.HI.X.SX32 R9, R0, R2, 0x2, P5 ;  /* 0x0000000200097211 */ /* 0x000fc400028f16ff */
[----:B------:R-:W-:Y:S01]  /*699f0*/  ISETP.LT.AND P5, PT, R27, UR5, !P0 ;  /* 0x000000051b007c0c */ /* 0x000fe2000c7a1270 */
[----:B------:R-:W2:Y:S01]  /*69a00*/  LDCU UR5, c[0x0][0x39c] ;  /* 0x00007380ff0577ac */ /* 0x000ea20008000800 */
[----:B------:R-:W4:Y:S04]  /*69a10*/  LDL.LU R27, [R1+0x828] ;  /* 0x00082800011b7983 */ /* 0x000f280000300800 */
[----:B------:R1:W-:Y:S02]  /*69a20*/  @P2 STG.E desc[UR8][R8.64], R5 ;  /* 0x0000000508002986 */ /* 0x0003e4000c101908 */
[C---:B-1----:R-:W-:Y:S02]  /*69a30*/  LEA R4, P4, R16.reuse, R3, 0x2 ;  /* 0x0000000310047211 */ /* 0x042fe400078810ff */
[----:B------:R-:W1:Y:S02]  /*69a40*/  LDS.128 R8, [R28+0x8000] ;  /* 0x008000001c087984 */ /* 0x000e640000000c00 */
[----:B------:R-:W-:-:S02]  /*69a50*/  LEA.HI.X.SX32 R5, R16, R2, 0x2, P4 ;  /* 0x0000000210057211 */ /* 0x000fc400020f16ff */
[----:B--2---:R-:W-:Y:S02]  /*69a60*/  ISETP.LT.AND P4, PT, R29, UR7, !P0 ;  /* 0x000000071d007c0c */ /* 0x004fe4000c781270 */
[----:B------:R-:W-:Y:S01]  /*69a70*/  ISETP.LT.AND P2, PT, R23, UR6, !P0 ;  /* 0x0000000617007c0c */ /* 0x000fe2000c741270 */
[----:B------:R-:W2:Y:S01]  /*69a80*/  LDL.LU R29, [R1+0x82c] ;  /* 0x00082c00011d7983 */ /* 0x000ea20000300800 */
[----:B------:R-:W-:Y:S01]  /*69a90*/  IMAD R16, R17, 0x2, R16 ;  /* 0x0000000211107824 */ /* 0x000fe200078e0210 */
[----:B---3--:R-:W-:Y:S01]  /*69aa0*/  ISETP.LT.AND P6, PT, R25, UR4, !P0 ;  /* 0x0000000419007c0c */ /* 0x008fe2000c7c1270 */
[----:B------:R-:W2:Y:S01]  /*69ab0*/  LDCU UR6, c[0x0][0x39c] ;  /* 0x00007380ff0677ac */ /* 0x000ea20008000800 */
[----:B------:R-:W3:Y:S01]  /*69ac0*/  LDL.LU R23, [R1+0x830] ;  /* 0x0008300001177983 */ /* 0x000ee20000300800 */
[----:B------:R-:W1:Y:S03]  /*69ad0*/  LDCU UR4, c[0x0][0x39c] ;  /* 0x00007380ff0477ac */ /* 0x000e660008000800 */
[----:B------:R1:W-:Y:S01]  /*69ae0*/  @P3 STG.E desc[UR8][R4.64], R6 ;  /* 0x0000000604003986 */ /* 0x0003e2000c101908 */
[----:B------:R-:W2:Y:S03]  /*69af0*/  LDCU UR7, c[0x0][0x39c] ;  /* 0x00007380ff0777ac */ /* 0x000ea60008000800 */
[----:B------:R-:W3:Y:S01]  /*69b00*/  LDL.LU R25, [R1+0x834] ;  /* 0x0008340001197983 */ /* 0x000ee20000300800 */
[----:B-1----:R-:W-:Y:S01]  /*69b10*/  LEA R4, P3, R16, R3, 0x2 ;  /* 0x0000000310047211 */ /* 0x002fe200078610ff */
[----:B------:R-:W-:-:S02]  /*69b20*/  IMAD R6, R20, 0x2, R16 ;  /* 0x0000000214067824 */ /* 0x000fc400078e0210 */
[----:B------:R-:W1:Y:S01]  /*69b30*/  LDC R20, c[0x0][0x3b8] ;  /* 0x0000ee00ff147b82 */ /* 0x000e620000000800 */
[----:B------:R-:W-:Y:S02]  /*69b40*/  LEA.HI.X.SX32 R5, R16, R2, 0x2, P3 ;  /* 0x0000000210057211 */ /* 0x000fe400018f16ff */
[----:B------:R-:W-:Y:S02]  /*69b50*/  LEA R0, R22, R6, 0x1 ;  /* 0x0000000616007211 */ /* 0x000fe400078e08ff */
[CC--:B------:R-:W-:Y:S01]  /*69b60*/  LEA R16, P3, R6.reuse, R3.reuse, 0x2 ;  /* 0x0000000306107211 */ /* 0x0c0fe200078610ff */
[----:B------:R4:W-:Y:S03]  /*69b70*/  @P6 STG.E desc[UR8][R4.64], R7 ;  /* 0x0000000704006986 */ /* 0x0009e6000c101908 */
[----:B------:R-:W-:Y:S02]  /*69b80*/  LEA.HI.X.SX32 R17, R6, R2, 0x2, P3 ;  /* 0x0000000206117211 */ /* 0x000fe400018f16ff */
[----:B----4-:R-:W-:-:S04]  /*69b90*/  LEA R4, P6, R0, R3, 0x2 ;  /* 0x0000000300047211 */ /* 0x010fc800078c10ff */
[----:B------:R-:W-:Y:S01]  /*69ba0*/  LEA.HI.X.SX32 R5, R0, R2, 0x2, P6 ;  /* 0x0000000200057211 */ /* 0x000fe200030f16ff */
[----:B------:R4:W-:Y:S01]  /*69bb0*/  @P5 STG.E desc[UR8][R16.64], R12 ;  /* 0x0000000c10005986 */ /* 0x0009e2000c101908 */
[----:B------:R-:W-:Y:S01]  /*69bc0*/  ISETP.LT.AND P5, PT, R27, UR5, !P0 ;  /* 0x000000051b007c0c */ /* 0x000fe2000c7a1270 */
[----:B------:R-:W-:Y:S01]  /*69bd0*/  IMAD R7, R19, 0x2, R0 ;  /* 0x0000000213077824 */ /* 0x000fe200078e0200 */
[----:B------:R-:W-:Y:S01]  /*69be0*/  ISETP.LT.AND P3, PT, R26, UR4, !P0 ;  /* 0x000000041a007c0c */ /* 0x000fe2000c761270 */
[----:B------:R1:W-:Y:S01]  /*69bf0*/  @P2 STG.E desc[UR8][R4.64], R13 ;  /* 0x0000000d04002986 */ /* 0x0003e2000c101908 */
[----:B------:R-:W3:Y:S01]  /*69c00*/  LDCU UR4, c[0x0][0x39c] ;  /* 0x00007380ff0477ac */ /* 0x000ee20008000800 */
[----:B------:R-:W1:Y:S02]  /*69c10*/  LDC R19, c[0x0][0x3b8] ;  /* 0x0000ee00ff137b82 */ /* 0x000e640000000800 */
[----:B------:R-:W3:Y:S01]  /*69c20*/  LDL.LU R27, [R1+0x838] ;  /* 0x00083800011b7983 */ /* 0x000ee20000300800 */
[----:B------:R-:W1:Y:S05]  /*69c30*/  LDCU UR5, c[0x0][0x39c] ;  /* 0x00007380ff0577ac */ /* 0x000e6a0008000800 */
[----:B----4-:R-:W4:Y:S01]  /*69c40*/  LDC R17, c[0x0][0x3b8] ;  /* 0x0000ee00ff117b82 */ /* 0x010f220000000800 */
[----:B--2---:R-:W-:Y:S01]  /*69c50*/  ISETP.LT.AND P2, PT, R29, UR6, !P0 ;  /* 0x000000061d007c0c */ /* 0x004fe2000c741270 */
[----:B------:R-:W-:Y:S01]  /*69c60*/  IMAD R0, R18, 0x2, R7 ;  /* 0x0000000212007824 */ /* 0x000fe200078e0207 */
[----:B------:R-:W2:Y:S01]  /*69c70*/  LDL.LU R29, [R1+0x83c] ;  /* 0x00083c00011d7983 */ /* 0x000ea20000300800 */
[----:B------:R-:W-:-:S04]  /*69c80*/  LEA R6, P6, R7, R3, 0x2 ;  /* 0x0000000307067211 */ /* 0x000fc800078c10ff */
[----:B------:R-:W2:Y:S01]  /*69c90*/  LDC R18, c[0x0][0x3b8] ;  /* 0x0000ee00ff127b82 */ /* 0x000ea20000000800 */
[----:B------:R-:W2:Y:S01]  /*69ca0*/  LDCU UR6, c[0x0][0x39c] ;  /* 0x00007380ff0677ac */ /* 0x000ea20008000800 */
[----:B------:R-:W2:Y:S01]  /*69cb0*/  LDL.LU R26, [R1+0x840] ;  /* 0x00084000011a7983 */ /* 0x000ea20000300800 */
[----:B------:R-:W-:-:S05]  /*69cc0*/  LEA.HI.X.SX32 R7, R7, R2, 0x2, P6 ;  /* 0x0000000207077211 */ /* 0x000fca00030f16ff */
[----:B------:R-:W-:Y:S01]  /*69cd0*/  @P4 STG.E desc[UR8][R6.64], R14 ;  /* 0x0000000e06004986 */ /* 0x000fe2000c101908 */
[----:B---3--:R-:W-:Y:S01]  /*69ce0*/  ISETP.LT.AND P4, PT, R23, UR4, !P0 ;  /* 0x0000000417007c0c */ /* 0x008fe2000c781270 */
[----:B------:R-:W-:Y:S01]  /*69cf0*/  IMAD R16, R21, 0x2, R0 ;  /* 0x0000000215107824 */ /* 0x000fe200078e0200 */
[CC--:B-1----:R-:W-:Y:S01]  /*69d00*/  LEA R4, P6, R0.reuse, R3.reuse, 0x2 ;  /* 0x0000000300047211 */ /* 0x0c2fe200078c10ff */
[----:B------:R-:W3:Y:S01]  /*69d10*/  LDL.LU R23, [R1+0x844] ;  /* 0x0008440001177983 */ /* 0x000ee20000300800 */
[----:B------:R-:W1:Y:S02]  /*69d20*/  LDCU UR4, c[0x0][0x39c] ;  /* 0x00007380ff0477ac */ /* 0x000e640008000800 */
[-C--:B------:R-:W-:Y:S02]  /*69d30*/  LEA.HI.X.SX32 R5, R0, R2.reuse, 0x2, P6 ;  /* 0x0000000200057211 */ /* 0x080fe400030f16ff */
[CC--:B------:R-:W-:Y:S01]  /*69d40*/  LEA R12, P6, R16.reuse, R3.reuse, 0x2 ;  /* 0x00000003100c7211 */ /* 0x0c0fe200078c10ff */
[----:B------:R-:W1:Y:S02]  /*69d50*/  LDC R0, c[0x0][0x3b8] ;  /* 0x0000ee00ff007b82 */ /* 0x000e640000000800 */
[----:B------:R-:W-:Y:S01]  /*69d60*/  @P3 STG.E desc[UR8][R4.64], R15 ;  /* 0x0000000f04003986 */ /* 0x000fe2000c101908 */
[----:B------:R-:W-:Y:S01]  /*69d70*/  ISETP.LT.AND P3, PT, R25, UR5, !P0 ;  /* 0x0000000519007c0c */ /* 0x000fe2000c761270 */
[----:B------:R-:W2:Y:S01]  /*69d80*/  LDCU UR5, c[0x0][0x39c] ;  /* 0x00007380ff0577ac */ /* 0x000ea20008000800 */
[----:B------:R-:W-:Y:S01]  /*69d90*/  LEA.HI.X.SX32 R13, R16, R2, 0x2, P6 ;  /* 0x00000002100d7211 */ /* 0x000fe200030f16ff */
[----:B----4-:R-:W-:Y:S01]  /*69da0*/  IMAD R16, R17, 0x2, R16 ;  /* 0x0000000211107824 */ /* 0x010fe200078e0210 */
[----:B------:R-:W4:Y:S01]  /*69db0*/  LDL.LU R25, [R1+0x848] ;  /* 0x0008480001197983 */ /* 0x000f220000300800 */
[----:B------:R-:W2:Y:S03]  /*69dc0*/  LDC R17, c[0x0][0x3b8] ;  /* 0x0000ee00ff117b82 */ /* 0x000ea60000000800 */
[----:B------:R1:W-:Y:S04]  /*69dd0*/  @P5 STG.E desc[UR8][R12.64], R8 ;  /* 0x000000080c005986 */ /* 0x0003e8000c101908 */
[----:B------:R-:W2:Y:S01]  /*69de0*/  LDS.128 R4, [R28+0xa000] ;  /* 0x00a000001c047984 */ /* 0x000ea20000000c00 */
[----:B-1----:R-:W-:-:S04]  /*69df0*/  LEA R12, P5, R16, R3, 0x2 ;  /* 0x00000003100c7211 */ /* 0x002fc800078a10ff */
[----:B------:R-:W-:Y:S02]  /*69e00*/  LEA.HI.X.SX32 R13, R16, R2, 0x2, P5 ;  /* 0x00000002100d7211 */ /* 0x000fe400028f16ff */
[----:B------:R-:W-:-:S03]  /*69e10*/  ISETP.LT.AND P5, PT, R27, UR4, !P0 ;  /* 0x000000041b007c0c */ /* 0x000fc6000c7a1270 */
[----:B------:R1:W-:Y:S01]  /*69e20*/  @P2 STG.E desc[UR8][R12.64], R9 ;  /* 0x000000090c002986 */ /* 0x0003e2000c101908 */
[----:B------:R-:W-:Y:S01]  /*69e30*/  IMAD R8, R19, 0x2, R16 ;  /* 0x0000000213087824 */ /* 0x000fe200078e0210 */
[----:B------:R-:W4:Y:S01]  /*69e40*/  LDCU UR4, c[0x0][0x39c] ;  /* 0x00007380ff0477ac */ /* 0x000f220008000800 */
[----:B------:R-:W1:Y:S01]  /*69e50*/  LDC R19, c[0x0][0x3b8] ;  /* 0x0000ee00ff137b82 */ /* 0x000e620000000800 */
[----:B------:R-:W4:Y:S01]  /*69e60*/  LDL.LU R27, [R1+0x84c] ;  /* 0x00084c00011b7983 */ /* 0x000f220000300800 */
[----:B--2---:R-:W-:Y:S01]  /*69e70*/  ISETP.LT.AND P2, PT, R29, UR5, !P0 ;  /* 0x000000051d007c0c */ /* 0x004fe2000c741270 */
[----:B------:R-:W-:Y:S02]  /*69e80*/  IMAD R16, R20, 0x2, R8 ;  /* 0x0000000214107824 */ /* 0x000fe400078e0208 */
[----:B------:R-:W2:Y:S01]  /*69e90*/  LDL.LU R29, [R1+0x850] ;  /* 0x00085000011d7983 */ /* 0x000ea20000300800 */
[C---:B------:R-:W-:Y:S01]  /*69ea0*/  LEA R14, P6, R8.reuse, R3, 0x2 ;  /* 0x00000003080e7211 */ /* 0x040fe200078c10ff */
[----:B------:R-:W1:Y:S01]  /*69eb0*/  LDCU UR5, c[0x0][0x39c] ;  /* 0x00007380ff0577ac */ /* 0x000e620008000800 */
[----:B------:R-:W2:Y:S02]  /*69ec0*/  LDC R20, c[0x0][0x3b8] ;  /* 0x0000ee00ff147b82 */ /* 0x000ea40000000800 */
[----:B------:R-:W-:-:S05]  /*69ed0*/  LEA.HI.X.SX32 R15, R8, R2, 0x2, P6 ;  /* 0x00000002080f7211 */ /* 0x000fca00030f16ff */
[----:B------:R1:W-:Y:S01]  /*69ee0*/  @P4 STG.E desc[UR8][R14.64], R10 ;  /* 0x0000000a0e004986 */ /* 0x0003e2000c101908 */
[----:B---3--:R-:W-:Y:S01]  /*69ef0*/  ISETP.LT.AND P4, PT, R23, UR7, !P0 ;  /* 0x0000000717007c0c */ /* 0x008fe2000c781270 */
[----:B------:R-:W-:Y:S02]  /*69f00*/  IMAD R21, R18, 0x2, R16 ;  /* 0x0000000212157824 */ /* 0x000fe400078e0210 */
[----:B------:R-:W3:Y:S01]  /*69f10*/  LDL.LU R23, [R1+0x854] ;  /* 0x0008540001177983 */ /* 0x000ee20000300800 */
[CC--:B------:R-:W-:Y:S01]  /*69f20*/  LEA R8, P6, R16.reuse, R3.reuse, 0x2 ;  /* 0x0000000310087211 */ /* 0x0c0fe200078c10ff */
[----:B------:R-:W3:Y:S03]  /*69f30*/  LDCU UR7, c[0x0][0x39c] ;  /* 0x00007380ff0777ac */ /* 0x000ee60008000800 */
[----:B-1----:R-:W-:Y:S01]  /*69f40*/  LEA.HI.X.SX32 R9, R16, R2, 0x2, P6 ;  /* 0x0000000210097211 */ /* 0x002fe200030f16ff */
[----:B------:R-:W-:Y:S01]  /*69f50*/  IMAD R0, R0, 0x2, R21 ;  /* 0x0000000200007824 */ /* 0x000fe200078e0215 */
[----:B------:R-:W-:Y:S01]  /*69f60*/  ISETP.LT.AND P6, PT, R26, UR6, !P0 ;  /* 0x000000061a007c0c */ /* 0x000fe2000c7c1270 */
[----:B------:R-:W2:Y:S01]  /*69f70*/  LDCU UR6, c[0x0][0x39c] ;  /* 0x00007380ff0677ac */ /* 0x000ea20008000800 */
[----:B------:R-:W1:Y:S01]  /*69f80*/  LDC R16, c[0x0][0x3b8] ;  /* 0x0000ee00ff107b82 */ /* 0x000e620000000800 */
[----:B------:R-:W-:Y:S01]  /*69f90*/  @P3 STG.E desc[UR8][R8.64], R11 ;  /* 0x0000000b08003986 */ /* 0x000fe2000c101908 */
[----:B------:R-:W-:Y:S01]  /*69fa0*/  LEA R14, P3, R21, R3, 0x2 ;  /* 0x00000003150e7211 */ /* 0x000fe200078610ff */
[----:B------:R-:W-:-:S02]  /*69fb0*/  IMAD R18, R19, 0x2, R0 ;  /* 0x0000000213127824 */ /* 0x000fc400078e0200 */
[----:B------:R-:W1:Y:S01]  /*69fc0*/  LDS.128 R8, [R28+0xc000] ;  /* 0x00c000001c087984 */ /* 0x000e620000000c00 */
[-C--:B------:R-:W-:Y:S02]  /*69fd0*/  LEA.HI.X.SX32 R15, R21, R2.reuse, 0x2, P3 ;  /* 0x00000002150f7211 */ /* 0x080fe400018f16ff */
[CC--:B------:R-:W-:Y:S01]  /*69fe0*/  LEA R12, P3, R0.reuse, R3.reuse, 0x2 ;  /* 0x00000003000c7211 */ /* 0x0c0fe200078610ff */
[----:B------:R-:W1:Y:S02]  /*69ff0*/  LDC R21, c[0x0][0x3b8] ;  /* 0x0000ee00ff157b82 */ /* 0x000e640000000800 */
[----:B------:R4:W-:Y:S01]  /*6a000*/  @P5 STG.E desc[UR8][R14.64], R4 ;  /* 0x000000040e005986 */ /* 0x0009e2000c101908 */
[----:B------:R-:W-:Y:S02]  /*6a010*/  LEA.HI.X.SX32 R13, R0, R2, 0x2, P3 ;  /* 0x00000002000d7211 */ /* 0x000fe400018f16ff */
[----:B----4-:R-:W-:Y:S01]  /*6a020*/  ISETP.LT.AND P5, PT, R25, UR4, !P0 ;  /* 0x0000000419007c0c */ /* 0x010fe2000c7a1270 */
[----:B------:R-:W4:Y:S01]  /*6a030*/  LDCU UR4, c[0x0][0x39c] ;  /* 0x00007380ff0477ac */ /* 0x000f220008000800 */
[----:B------:R-:W4:Y:S01]  /*6a040*/  LDL.LU R25, [R1+0x858] ;  /* 0x0008580001197983 */ /* 0x000f220000300800 */
[----:B------:R-:W1:Y:S01]  /*6a050*/  LDC R0, c[0x0][0x3b8] ;  /* 0x0000ee00ff007b82 */ /* 0x000e620000000800 */
[----:B------:R-:W-:-:S04]  /*6a060*/  LEA R14, P3, R18, R3, 0x2 ;  /* 0x00000003120e7211 */ /* 0x000fc800078610ff */
[----:B------:R-:W-:Y:S01]  /*6a070*/  LEA.HI.X.SX32 R15, R18, R2, 0x2, P3 ;  /* 0x00000002120f7211 */ /* 0x000fe200018f16ff */
[----:B------:R1:W-:Y:S01]  /*6a080*/  @P2 STG.E desc[UR8][R12.64], R5 ;  /* 0x000000050c002986 */ /* 0x0003e2000c101908 */
[----:B------:R-:W-:-:S03]  /*6a090*/  ISETP.LT.AND P3, PT, R27, UR5, !P0 ;  /* 0x000000051b007c0c */ /* 0x000fc6000c761270 */
[----:B------:R1:W-:Y:S01]  /*6a0a0*/  @P6 STG.E desc[UR8][R14.64], R6 ;  /* 0x000000060e006986 */ /* 0x0003e2000c101908 */
[----:B------:R-:W-:Y:S01]  /*6a0b0*/  LEA R19, R17, R18, 0x1 ;  /* 0x0000001211137211 */ /* 0x000fe200078e08ff */
[----:B------:R-:W1:Y:S01]  /*6a0c0*/  LDCU UR5, c[0x0][0x39c] ;  /* 0x00007380ff0577ac */ /* 0x000e620008000800 */
[----:B------:R-:W1:Y:S01]  /*6a0d0*/  LDC R17, c[0x0][0x3b8] ;  /* 0x0000ee00ff117b82 */ /* 0x000e620000000800 */
[----:B------:R-:W4:Y:S01]  /*6a0e0*/  LDL.LU R27, [R1+0x85c] ;  /* 0x00085c00011b7983 */ /* 0x000f220000300800 */
[----:B--2---:R-:W-:-:S06]  /*6a0f0*/  ISETP.LT.AND P6, PT, R29, UR6, !P0 ;  /* 0x000000061d007c0c */ /* 0x004fcc000c7c1270 */
[----:B------:R-:W2:Y:S01]  /*6a100*/  LDC R18, c[0x0][0x3b8] ;  /* 0x0000ee00ff127b82 */ /* 0x000ea20000000800 */
[----:B------:R-:W4:Y:S01]  /*6a110*/  LDL.LU R29, [R1+0x7f4] ;  /* 0x0007f400011d7983 */ /* 0x000f220000300800 */
[CC--:B------:R-:W-:Y:S01]  /*6a120*/  LEA R4, P2, R19.reuse, R3.reuse, 0x2 ;  /* 0x0000000313047211 */ /* 0x0c0fe200078410ff */
[----:B------:R-:W2:Y:S03]  /*6a130*/  LDCU UR6, c[0x0][0x39c] ;  /* 0x00007380ff0677ac */ /* 0x000ea60008000800 */
[----:B-1----:R-:W-:Y:S02]  /*6a140*/  LEA.HI.X.SX32 R5, R19, R2, 0x2, P2 ;  /* 0x0000000213057211 */ /* 0x002fe400010f16ff */
[----:B---3--:R-:W-:Y:S01]  /*6a150*/  ISETP.LT.AND P2, PT, R23, UR7, !P0 ;  /* 0x0000000717007c0c */ /* 0x008fe2000c741270 */
[----:B------:R-:W-:Y:S02]  /*6a160*/  IMAD R23, R16, 0x2, R19 ;  /* 0x0000000210177824 */ /* 0x000fe400078e0213 */
[----:B------:R-:W1:Y:S01]  /*6a170*/  LDC R19, c[0x0][0x3b8] ;  /* 0x0000ee00ff137b82 */ /* 0x000e620000000800 */
[----:B------:R-:W-:Y:S04]  /*6a180*/  @P4 STG.E desc[UR8][R4.64], R7 ;  /* 0x0000000704004986 */ /* 0x000fe8000c101908 */
[----:B------:R-:W3:Y:S01]  /*6a190*/  LDS.128 R4, [R28+0xe000] ;  /* 0x00e000001c047984 */ /* 0x000ee20000000c00 */
[----:B------:R-:W-:Y:S01]  /*6a1a0*/  LEA R12, P4, R23, R3, 0x2 ;  /* 0x00000003170c7211 */ /* 0x000fe200078810ff */
[----:B------:R-:W-:-:S02]  /*6a1b0*/  IMAD R16, R0, 0x2, R23 ;  /* 0x0000000200107824 */ /* 0x000fc400078e0217 */
[----:B------:R-:W3:Y:S01]  /*6a1c0*/  LDC R0, c[0x0][0x3b8] ;  /* 0x0000ee00ff007b82 */ /* 0x000ee20000000800 */
[----:B------:R-:W-:Y:S01]  /*6a1d0*/  LEA.HI.X.SX32 R13, R23, R2, 0x2, P4 ;  /* 0x00000002170d7211 */ /* 0x000fe200020f16ff */
[----:B------:R-:W-:Y:S01]  /*6a1e0*/  IMAD R17, R17, 0x2, R16 ;  /* 0x0000000211117824 */ /* 0x000fe200078e0210 */
[----:B------:R-:W-:-:S03]  /*6a1f0*/  LEA R14, P4, R16, R3, 0x2 ;  /* 0x00000003100e7211 */ /* 0x000fc600078810ff */
[----:B------:R1:W-:Y:S01]  /*6a200*/  @P5 STG.E desc[UR8][R12.64], R8 ;  /* 0x000000080c005986 */ /* 0x0003e2000c101908 */
[----:B------:R-:W-:Y:S01]  /*6a210*/  LEA.HI.X.SX32 R15, R16, R2, 0x2, P4 ;  /* 0x00000002100f7211 */ /* 0x000fe200020f16ff */
[----:B--2---:R-:W-:Y:S01]  /*6a220*/  IMAD R22, R18, 0x2, R17 ;  /* 0x0000000212167824 */ /* 0x004fe200078e0211 */
[----:B------:R-:W-:-:S04]  /*6a230*/  LEA R16, P5, R17, R3, 0x2 ;  /* 0x0000000311107211 */ /* 0x000fc800078a10ff */
[----:B------:R-:W-:Y:S01]  /*6a240*/  LEA.HI.X.SX32 R17, R17, R2, 0x2, P5 ;  /* 0x0000000211117211 */ /* 0x000fe200028f16ff */
[----:B-1----:R-:W-:Y:S01]  /*6a250*/  IMAD R24, R19, 0x2, R22 ;  /* 0x0000000213187824 */ /* 0x002fe200078e0216 */
[----:B------:R-:W-:-:S03]  /*6a260*/  LEA R18, P5, R22, R3, 0x2 ;  /* 0x0000000316127211 */ /* 0x000fc600078a10ff */
[----:B------:R-:W-:Y:S01]  /*6a270*/  IMAD R21, R21, 0x2, R24 ;  /* 0x0000000215157824 */ /* 0x000fe200078e0218 */
[-C--:B------:R-:W-:Y:S01]  /*6a280*/  LEA.HI.X.SX32 R19, R22, R2.reuse, 0x2, P5 ;  /* 0x0000000216137211 */ /* 0x080fe200028f16ff */
[----:B------:R1:W-:Y:S01]  /*6a290*/  @P3 STG.E desc[UR8][R14.64], R9 ;  /* 0x000000090e003986 */ /* 0x0003e2000c101908 */
[----:B----4-:R-:W-:Y:S01]  /*6a2a0*/  ISETP.LT.AND P4, PT, R25, UR4, !P0 ;  /* 0x0000000419007c0c */ /* 0x010fe2000c781270 */
[----:B------:R-:W-:Y:S01]  /*6a2b0*/  IMAD R23, R20, 0x2, R21 ;  /* 0x0000000214177824 */ /* 0x000fe200078e0215 */
[CC--:B------:R-:W-:Y:S01]  /*6a2c0*/  LEA R12, P5, R24.reuse, R3.reuse, 0x2 ;  /* 0x00000003180c7211 */ /* 0x0c0fe200078a10ff */
[----:B------:R2:W-:Y:S03]  /*6a2d0*/  @P6 STG.E desc[UR8][R16.64], R10 ;  /* 0x0000000a10006986 */ /* 0x0005e6000c101908 */
[----:B------:R-:W-:Y:S01]  /*6a2e0*/  LEA.HI.X.SX32 R13, R24, R2, 0x2, P5 ;  /* 0x00000002180d7211 */ /* 0x000fe200028f16ff */
[----:B------:R4:W-:Y:S01]  /*6a2f0*/  @P2 STG.E desc[UR8][R18.64], R11 ;  /* 0x0000000b12002986 */ /* 0x0009e2000c101908 */
[----:B------:R-:W-:-:S02]  /*6a300*/  LEA R8, P5, R21, R3, 0x2 ;  /* 0x0000000315087211 */ /* 0x000fc400078a10ff */
[----:B------:R-:W-:Y:S02]  /*6a310*/  ISETP.LT.AND P3, PT, R27, UR5, !P0 ;  /* 0x000000051b007c0c */ /* 0x000fe4000c761270 */
[-C--:B-1----:R-:W-:Y:S01]  /*6a320*/  LEA R14, P2, R23, R3.reuse, 0x2 ;  /* 0x00000003170e7211 */ /* 0x082fe200078410ff */
[----:B---3--:R-:W-:Y:S01]  /*6a330*/  IMAD R0, R0, 0x2, R23 ;  /* 0x0000000200007824 */ /* 0x008fe200078e0217 */
[-C--:B------:R-:W-:Y:S02]  /*6a340*/  LEA.HI.X.SX32 R9, R21, R2.reuse, 0x2, P5 ;  /* 0x0000000215097211 */ /* 0x080fe400028f16ff */
[----:B------:R-:W-:Y:S01]  /*6a350*/  LEA.HI.X.SX32 R15, R23, R2, 0x2, P2 ;  /* 0x00000002170f7211 */ /* 0x000fe200010f16ff */
[----:B------:R4:W-:Y:S01]  /*6a360*/  @P4 STG.E desc[UR8][R12.64], R4 ;  /* 0x000000040c004986 */ /* 0x0009e2000c101908 */
[----:B--2---:R-:W-:-:S05]  /*6a370*/  LEA R16, P2, R0, R3, 0x2 ;  /* 0x0000000300107211 */ /* 0x004fca00078410ff */
[----:B------:R4:W-:Y:S01]  /*6a380*/  @P3 STG.E desc[UR8][R8.64], R5 ;  /* 0x0000000508003986 */ /* 0x0009e2000c101908 */
[----:B------:R-:W-:Y:S02]  /*6a390*/  LEA.HI.X.SX32 R17, R0, R2, 0x2, P2 ;  /* 0x0000000200117211 */ /* 0x000fe400010f16ff */
[----:B------:R-:W-:-:S13]  /*6a3a0*/  ISETP.LT.AND P0, PT, R29, UR6, !P0 ;  /* 0x000000061d007c0c */ /* 0x000fda000c701270 */
[----:B------:R4:W-:Y:S01]  /*6a3b0*/  @P0 STG.E desc[UR8][R14.64], R6 ;  /* 0x000000060e000986 */ /* 0x0009e2000c101908 */
[----:B------:R-:W-:Y:S05]  /*6a3c0*/  @!P1 EXIT ;  /* 0x000000000000994d */ /* 0x000fea0003800000 */
[----:B------:R-:W-:Y:S01]  /*6a3d0*/  STG.E desc[UR8][R16.64], R7 ;  /* 0x0000000710007986 */ /* 0x000fe2000c101908 */
[----:B------:R-:W-:Y:S05]  /*6a3e0*/  EXIT ;  /* 0x000000000000794d */ /* 0x000fea0003800000 */
.L_x_2:
[----:B------:R-:W-:-:S00]  /*6a3f0*/  BRA `(.L_x_2) ;  /* 0xfffffffc00fc7947 */ /* 0x000fc0000383ffff */
[----:B------:R-:W-:-:S00]  /*6a400*/  NOP ;  /* 0x0000000000007918 */ /* 0x000fc00000000000 */
[----:B------:R-:W-:-:S00]  /*6a410*/  NOP ;  /* 0x0000000000007918 */ /* 0x000fc00000000000 */
[----:B------:R-:W-:-:S00]  /*6a420*/  NOP ;  /* 0x0000000000007918 */ /* 0x000fc00000000000 */
[----:B------:R-:W-:-:S00]  /*6a430*/  NOP ;  /* 0x0000000000007918 */ /* 0x000fc00000000000 */
[----:B------:R-:W-:-:S00]  /*6a440*/  NOP ;  /* 0x0000000000007918 */ /* 0x000fc00000000000 */
[----:B------:R-:W-:-:S00]  /*6a450*/  NOP ;  /* 0x0000000000007918 */ /* 0x000fc00000000000 */
[----:B------:R-:W-:-:S00]  /*6a460*/  NOP ;  /* 0x0000000000007918 */ /* 0x000fc00000000000 */
[----:B------:R-:W-:-:S00]  /*6a470*/  NOP ;  /* 0x0000000000007918 */ /* 0x000fc00000000000 */
.L_x_3:


//--------------------- .nv.shared.matmul_kernel  --------------------------
	.section	.nv.shared.matmul_kernel,"aw",@nobits
	.sectionflags	@""
	.align	16
	.zero		1024


//--------------------- .nv.shared.reserved.0     --------------------------
	.section	.nv.shared.reserved.0,"aw",@nobits
	.weak		__nv_reservedSMEM_offset_0_alias
	.size		__nv_reservedSMEM_offset_0_alias, 0, 64
	.other		__nv_reservedSMEM_offset_0_alias,@"STO_CUDA_RESERVED_SHARED STV_DEFAULT"
__nv_reservedSMEM_offset_0_alias:
	.zero		0
	.zero		64


//--------------------- .nv.constant0.matmul_kernel --------------------------
	.section	.nv.constant0.matmul_kernel,"a",@progbits
	.sectionflags	@""
	.align	4
.nv.constant0.matmul_kernel:
	.zero		976


//--------------------- SYMBOLS --------------------------

	.type		.nv.reservedSmem.offset0,@object
	.size		.nv.reservedSmem.offset0,0x4
	.type		.nv.reservedSmem.cap,@object
	.size		.nv.reservedSmem.cap,0x4
